//
// Generated by NVIDIA NVVM Compiler
//
// Compiler Build ID: CL-36424714
// Cuda compilation tools, release 13.0, V13.0.88
// Based on NVVM 20.0.0
//

.version 9.0
.target sm_100
.address_size 64

	// .globl	int64_32_bmm_broadcast_kernel
.extern .func  (.param .b32 func_retval0) vprintf
(
	.param .b64 vprintf_param_0,
	.param .b64 vprintf_param_1
)
;
.global .align 1 .b8 $str[14] = {114, 58, 32, 37, 108, 100, 32, 62, 61, 32, 76, 73, 77};
.global .align 1 .b8 $str$1[15] = {114, 58, 32, 37, 108, 100, 32, 60, 61, 32, 45, 76, 73, 77};

.visible .entry int64_32_bmm_broadcast_kernel(
	.param .u64 .ptr .align 1 int64_32_bmm_broadcast_kernel_param_0,
	.param .u64 .ptr .align 1 int64_32_bmm_broadcast_kernel_param_1,
	.param .u64 .ptr .align 1 int64_32_bmm_broadcast_kernel_param_2,
	.param .u64 .ptr .align 1 int64_32_bmm_broadcast_kernel_param_3,
	.param .u64 int64_32_bmm_broadcast_kernel_param_4,
	.param .u64 int64_32_bmm_broadcast_kernel_param_5,
	.param .u64 int64_32_bmm_broadcast_kernel_param_6,
	.param .u32 int64_32_bmm_broadcast_kernel_param_7,
	.param .u32 int64_32_bmm_broadcast_kernel_param_8,
	.param .u32 int64_32_bmm_broadcast_kernel_param_9,
	.param .u32 int64_32_bmm_broadcast_kernel_param_10
)
{
	.reg .pred 	%p<26>;
	.reg .b32 	%r<96>;
	.reg .b64 	%rd<196>;

	ld.param.u64 	%rd94, [int64_32_bmm_broadcast_kernel_param_0];
	ld.param.u64 	%rd95, [int64_32_bmm_broadcast_kernel_param_1];
	ld.param.u64 	%rd89, [int64_32_bmm_broadcast_kernel_param_2];
	ld.param.u64 	%rd90, [int64_32_bmm_broadcast_kernel_param_3];
	ld.param.u64 	%rd91, [int64_32_bmm_broadcast_kernel_param_4];
	ld.param.u64 	%rd92, [int64_32_bmm_broadcast_kernel_param_5];
	ld.param.u64 	%rd93, [int64_32_bmm_broadcast_kernel_param_6];
	ld.param.u32 	%r18, [int64_32_bmm_broadcast_kernel_param_8];
	ld.param.u32 	%r19, [int64_32_bmm_broadcast_kernel_param_9];
	ld.param.u32 	%r20, [int64_32_bmm_broadcast_kernel_param_10];
	cvta.to.global.u64 	%rd1, %rd95;
	cvta.to.global.u64 	%rd2, %rd94;
	mov.u32 	%r1, %ctaid.z;
	mov.u32 	%r21, %ctaid.y;
	mov.u32 	%r22, %ntid.y;
	mov.u32 	%r23, %tid.y;
	mad.lo.s32 	%r2, %r21, %r22, %r23;
	mov.u32 	%r24, %ctaid.x;
	mov.u32 	%r25, %ntid.x;
	mov.u32 	%r26, %tid.x;
	mad.lo.s32 	%r3, %r24, %r25, %r26;
	setp.ge.s32 	%p1, %r2, %r18;
	setp.ge.s32 	%p2, %r3, %r20;
	or.pred  	%p3, %p1, %p2;
	@%p3 bra 	$L__BB0_53;
	setp.lt.s32 	%p4, %r19, 1;
	mov.b64 	%rd194, 0;
	mov.u64 	%rd195, %rd194;
	@%p4 bra 	$L__BB0_52;
	mad.lo.s32 	%r28, %r18, %r1, %r2;
	mul.lo.s32 	%r4, %r28, %r19;
	mul.lo.s32 	%r5, %r19, %r3;
	and.b32  	%r6, %r19, 3;
	setp.lt.u32 	%p5, %r19, 4;
	mov.b64 	%rd194, 0;
	mov.b32 	%r95, 0;
	@%p5 bra 	$L__BB0_29;
	and.b32  	%r95, %r19, 2147483644;
	neg.s32 	%r93, %r95;
	mov.b64 	%rd194, 0;
	mov.u32 	%r91, %r5;
	mov.u32 	%r92, %r4;
	mov.u64 	%rd195, %rd194;
$L__BB0_4:
	.pragma "nounroll";
	mul.wide.s32 	%rd104, %r92, 8;
	add.s64 	%rd105, %rd2, %rd104;
	add.s64 	%rd5, %rd105, 16;
	mul.wide.s32 	%rd106, %r91, 4;
	add.s64 	%rd107, %rd1, %rd106;
	add.s64 	%rd6, %rd107, 8;
	ld.global.nc.u64 	%rd7, [%rd105];
	ld.global.nc.u32 	%r29, [%rd107];
	cvt.s64.s32 	%rd8, %r29;
	or.b64  	%rd108, %rd7, %rd91;
	and.b64  	%rd109, %rd108, -4294967296;
	setp.ne.s64 	%p6, %rd109, 0;
	@%p6 bra 	$L__BB0_6;
	cvt.u32.u64 	%r30, %rd91;
	cvt.u32.u64 	%r31, %rd7;
	div.u32 	%r32, %r31, %r30;
	cvt.u64.u32 	%rd172, %r32;
	bra.uni 	$L__BB0_7;
$L__BB0_6:
	div.s64 	%rd172, %rd7, %rd91;
$L__BB0_7:
	or.b64  	%rd110, %rd8, %rd92;
	and.b64  	%rd111, %rd110, -4294967296;
	setp.ne.s64 	%p7, %rd111, 0;
	@%p7 bra 	$L__BB0_9;
	cvt.u32.u64 	%r33, %rd92;
	cvt.u32.u64 	%r34, %rd8;
	div.u32 	%r35, %r34, %r33;
	cvt.u64.u32 	%rd173, %r35;
	bra.uni 	$L__BB0_10;
$L__BB0_9:
	div.s64 	%rd173, %rd8, %rd92;
$L__BB0_10:
	mul.lo.s64 	%rd112, %rd173, %rd172;
	mul.hi.s64 	%rd113, %rd173, %rd172;
	add.cc.s64 	%rd15, %rd112, %rd194;
	addc.cc.s64 	%rd16, %rd113, %rd195;
	ld.global.nc.u64 	%rd17, [%rd5+-8];
	ld.global.nc.u32 	%r36, [%rd6+-4];
	cvt.s64.s32 	%rd18, %r36;
	or.b64  	%rd114, %rd17, %rd91;
	and.b64  	%rd115, %rd114, -4294967296;
	setp.ne.s64 	%p8, %rd115, 0;
	@%p8 bra 	$L__BB0_12;
	cvt.u32.u64 	%r37, %rd91;
	cvt.u32.u64 	%r38, %rd17;
	div.u32 	%r39, %r38, %r37;
	cvt.u64.u32 	%rd174, %r39;
	bra.uni 	$L__BB0_13;
$L__BB0_12:
	div.s64 	%rd174, %rd17, %rd91;
$L__BB0_13:
	or.b64  	%rd116, %rd18, %rd92;
	and.b64  	%rd117, %rd116, -4294967296;
	setp.ne.s64 	%p9, %rd117, 0;
	@%p9 bra 	$L__BB0_15;
	cvt.u32.u64 	%r40, %rd92;
	cvt.u32.u64 	%r41, %rd18;
	div.u32 	%r42, %r41, %r40;
	cvt.u64.u32 	%rd175, %r42;
	bra.uni 	$L__BB0_16;
$L__BB0_15:
	div.s64 	%rd175, %rd18, %rd92;
$L__BB0_16:
	mul.lo.s64 	%rd118, %rd175, %rd174;
	mul.hi.s64 	%rd119, %rd175, %rd174;
	add.cc.s64 	%rd25, %rd118, %rd15;
	addc.cc.s64 	%rd26, %rd119, %rd16;
	ld.global.nc.u64 	%rd27, [%rd5];
	ld.global.nc.u32 	%r43, [%rd6];
	cvt.s64.s32 	%rd28, %r43;
	or.b64  	%rd120, %rd27, %rd91;
	and.b64  	%rd121, %rd120, -4294967296;
	setp.ne.s64 	%p10, %rd121, 0;
	@%p10 bra 	$L__BB0_18;
	cvt.u32.u64 	%r44, %rd91;
	cvt.u32.u64 	%r45, %rd27;
	div.u32 	%r46, %r45, %r44;
	cvt.u64.u32 	%rd176, %r46;
	bra.uni 	$L__BB0_19;
$L__BB0_18:
	div.s64 	%rd176, %rd27, %rd91;
$L__BB0_19:
	or.b64  	%rd122, %rd28, %rd92;
	and.b64  	%rd123, %rd122, -4294967296;
	setp.ne.s64 	%p11, %rd123, 0;
	@%p11 bra 	$L__BB0_21;
	cvt.u32.u64 	%r47, %rd92;
	cvt.u32.u64 	%r48, %rd28;
	div.u32 	%r49, %r48, %r47;
	cvt.u64.u32 	%rd177, %r49;
	bra.uni 	$L__BB0_22;
$L__BB0_21:
	div.s64 	%rd177, %rd28, %rd92;
$L__BB0_22:
	mul.lo.s64 	%rd124, %rd177, %rd176;
	mul.hi.s64 	%rd125, %rd177, %rd176;
	add.cc.s64 	%rd35, %rd124, %rd25;
	addc.cc.s64 	%rd36, %rd125, %rd26;
	ld.global.nc.u64 	%rd37, [%rd5+8];
	ld.global.nc.u32 	%r50, [%rd6+4];
	cvt.s64.s32 	%rd38, %r50;
	or.b64  	%rd126, %rd37, %rd91;
	and.b64  	%rd127, %rd126, -4294967296;
	setp.ne.s64 	%p12, %rd127, 0;
	@%p12 bra 	$L__BB0_24;
	cvt.u32.u64 	%r51, %rd91;
	cvt.u32.u64 	%r52, %rd37;
	div.u32 	%r53, %r52, %r51;
	cvt.u64.u32 	%rd178, %r53;
	bra.uni 	$L__BB0_25;
$L__BB0_24:
	div.s64 	%rd178, %rd37, %rd91;
$L__BB0_25:
	or.b64  	%rd128, %rd38, %rd92;
	and.b64  	%rd129, %rd128, -4294967296;
	setp.ne.s64 	%p13, %rd129, 0;
	@%p13 bra 	$L__BB0_27;
	cvt.u32.u64 	%r54, %rd92;
	cvt.u32.u64 	%r55, %rd38;
	div.u32 	%r56, %r55, %r54;
	cvt.u64.u32 	%rd179, %r56;
	bra.uni 	$L__BB0_28;
$L__BB0_27:
	div.s64 	%rd179, %rd38, %rd92;
$L__BB0_28:
	mul.lo.s64 	%rd130, %rd179, %rd178;
	mul.hi.s64 	%rd131, %rd179, %rd178;
	add.cc.s64 	%rd194, %rd130, %rd35;
	addc.cc.s64 	%rd195, %rd131, %rd36;
	add.s32 	%r93, %r93, 4;
	add.s32 	%r92, %r92, 4;
	add.s32 	%r91, %r91, 4;
	setp.ne.s32 	%p14, %r93, 0;
	@%p14 bra 	$L__BB0_4;
$L__BB0_29:
	setp.eq.s32 	%p15, %r6, 0;
	@%p15 bra 	$L__BB0_52;
	setp.eq.s32 	%p16, %r6, 1;
	@%p16 bra 	$L__BB0_44;
	add.s32 	%r57, %r95, %r4;
	mul.wide.s32 	%rd134, %r57, 8;
	add.s64 	%rd51, %rd2, %rd134;
	ld.global.nc.u64 	%rd52, [%rd51];
	add.s32 	%r58, %r95, %r5;
	mul.wide.s32 	%rd135, %r58, 4;
	add.s64 	%rd53, %rd1, %rd135;
	ld.global.nc.u32 	%r59, [%rd53];
	cvt.s64.s32 	%rd54, %r59;
	or.b64  	%rd136, %rd52, %rd91;
	and.b64  	%rd137, %rd136, -4294967296;
	setp.ne.s64 	%p17, %rd137, 0;
	@%p17 bra 	$L__BB0_33;
	cvt.u32.u64 	%r60, %rd91;
	cvt.u32.u64 	%r61, %rd52;
	div.u32 	%r62, %r61, %r60;
	cvt.u64.u32 	%rd184, %r62;
	bra.uni 	$L__BB0_34;
$L__BB0_33:
	div.s64 	%rd184, %rd52, %rd91;
$L__BB0_34:
	or.b64  	%rd138, %rd54, %rd92;
	and.b64  	%rd139, %rd138, -4294967296;
	setp.ne.s64 	%p18, %rd139, 0;
	@%p18 bra 	$L__BB0_36;
	cvt.u32.u64 	%r63, %rd92;
	cvt.u32.u64 	%r64, %rd54;
	div.u32 	%r65, %r64, %r63;
	cvt.u64.u32 	%rd185, %r65;
	bra.uni 	$L__BB0_37;
$L__BB0_36:
	div.s64 	%rd185, %rd54, %rd92;
$L__BB0_37:
	mul.lo.s64 	%rd140, %rd185, %rd184;
	mul.hi.s64 	%rd141, %rd185, %rd184;
	add.cc.s64 	%rd61, %rd140, %rd194;
	addc.cc.s64 	%rd62, %rd141, %rd195;
	ld.global.nc.u64 	%rd63, [%rd51+8];
	ld.global.nc.u32 	%r66, [%rd53+4];
	cvt.s64.s32 	%rd64, %r66;
	or.b64  	%rd142, %rd63, %rd91;
	and.b64  	%rd143, %rd142, -4294967296;
	setp.ne.s64 	%p19, %rd143, 0;
	@%p19 bra 	$L__BB0_39;
	cvt.u32.u64 	%r67, %rd91;
	cvt.u32.u64 	%r68, %rd63;
	div.u32 	%r69, %r68, %r67;
	cvt.u64.u32 	%rd186, %r69;
	bra.uni 	$L__BB0_40;
$L__BB0_39:
	div.s64 	%rd186, %rd63, %rd91;
$L__BB0_40:
	or.b64  	%rd144, %rd64, %rd92;
	and.b64  	%rd145, %rd144, -4294967296;
	setp.ne.s64 	%p20, %rd145, 0;
	@%p20 bra 	$L__BB0_42;
	cvt.u32.u64 	%r70, %rd92;
	cvt.u32.u64 	%r71, %rd64;
	div.u32 	%r72, %r71, %r70;
	cvt.u64.u32 	%rd187, %r72;
	bra.uni 	$L__BB0_43;
$L__BB0_42:
	div.s64 	%rd187, %rd64, %rd92;
$L__BB0_43:
	mul.lo.s64 	%rd146, %rd187, %rd186;
	mul.hi.s64 	%rd147, %rd187, %rd186;
	add.cc.s64 	%rd194, %rd146, %rd61;
	addc.cc.s64 	%rd195, %rd147, %rd62;
	add.s32 	%r95, %r95, 2;
$L__BB0_44:
	and.b32  	%r73, %r19, 1;
	setp.eq.b32 	%p21, %r73, 1;
	not.pred 	%p22, %p21;
	@%p22 bra 	$L__BB0_52;
	add.s32 	%r74, %r95, %r4;
	mul.wide.s32 	%rd148, %r74, 8;
	add.s64 	%rd149, %rd2, %rd148;
	ld.global.nc.u64 	%rd77, [%rd149];
	add.s32 	%r75, %r95, %r5;
	mul.wide.s32 	%rd150, %r75, 4;
	add.s64 	%rd151, %rd1, %rd150;
	ld.global.nc.u32 	%r76, [%rd151];
	cvt.s64.s32 	%rd78, %r76;
	or.b64  	%rd152, %rd77, %rd91;
	and.b64  	%rd153, %rd152, -4294967296;
	setp.ne.s64 	%p23, %rd153, 0;
	@%p23 bra 	$L__BB0_47;
	cvt.u32.u64 	%r77, %rd91;
	cvt.u32.u64 	%r78, %rd77;
	div.u32 	%r79, %r78, %r77;
	cvt.u64.u32 	%rd192, %r79;
	bra.uni 	$L__BB0_48;
$L__BB0_47:
	div.s64 	%rd192, %rd77, %rd91;
$L__BB0_48:
	or.b64  	%rd154, %rd78, %rd92;
	and.b64  	%rd155, %rd154, -4294967296;
	setp.ne.s64 	%p24, %rd155, 0;
	@%p24 bra 	$L__BB0_50;
	cvt.u32.u64 	%r80, %rd92;
	cvt.u32.u64 	%r81, %rd78;
	div.u32 	%r82, %r81, %r80;
	cvt.u64.u32 	%rd193, %r82;
	bra.uni 	$L__BB0_51;
$L__BB0_50:
	div.s64 	%rd193, %rd78, %rd92;
$L__BB0_51:
	mul.lo.s64 	%rd156, %rd193, %rd192;
	mul.hi.s64 	%rd157, %rd193, %rd192;
	add.cc.s64 	%rd194, %rd156, %rd194;
	addc.cc.s64 	%rd195, %rd157, %rd195;
$L__BB0_52:
	cvt.u32.u64 	%r83, %rd93;
	mov.b32 	%r84, -1;
	shl.b32 	%r85, %r84, %r83;
	not.b32 	%r86, %r85;
	cvt.u64.u32 	%rd158, %r86;
	mad.lo.s32 	%r87, %r18, %r1, %r2;
	mad.lo.s32 	%r88, %r87, %r20, %r3;
	shr.u64 	%rd159, %rd194, %r83;
	sub.s32 	%r89, 64, %r83;
	shl.b64 	%rd160, %rd195, %r89;
	or.b64  	%rd161, %rd159, %rd160;
	add.s32 	%r90, %r83, -64;
	shr.s64 	%rd162, %rd195, %r90;
	setp.gt.s32 	%p25, %r83, 63;
	selp.b64 	%rd163, %rd162, %rd161, %p25;
	cvta.to.global.u64 	%rd164, %rd89;
	mul.wide.s32 	%rd165, %r88, 8;
	add.s64 	%rd166, %rd164, %rd165;
	st.global.u64 	[%rd166], %rd163;
	and.b64  	%rd167, %rd194, %rd158;
	cvta.to.global.u64 	%rd168, %rd90;
	add.s64 	%rd169, %rd168, %rd165;
	st.global.u64 	[%rd169], %rd167;
$L__BB0_53:
	ret;

}
	// .globl	int64_64_bmm_broadcast_kernel
.visible .entry int64_64_bmm_broadcast_kernel(
	.param .u64 .ptr .align 1 int64_64_bmm_broadcast_kernel_param_0,
	.param .u64 .ptr .align 1 int64_64_bmm_broadcast_kernel_param_1,
	.param .u64 .ptr .align 1 int64_64_bmm_broadcast_kernel_param_2,
	.param .u64 .ptr .align 1 int64_64_bmm_broadcast_kernel_param_3,
	.param .u64 int64_64_bmm_broadcast_kernel_param_4,
	.param .u64 int64_64_bmm_broadcast_kernel_param_5,
	.param .u64 int64_64_bmm_broadcast_kernel_param_6,
	.param .u32 int64_64_bmm_broadcast_kernel_param_7,
	.param .u32 int64_64_bmm_broadcast_kernel_param_8,
	.param .u32 int64_64_bmm_broadcast_kernel_param_9,
	.param .u32 int64_64_bmm_broadcast_kernel_param_10
)
{
	.reg .pred 	%p<26>;
	.reg .b32 	%r<89>;
	.reg .b64 	%rd<196>;

	ld.param.u64 	%rd94, [int64_64_bmm_broadcast_kernel_param_0];
	ld.param.u64 	%rd95, [int64_64_bmm_broadcast_kernel_param_1];
	ld.param.u64 	%rd89, [int64_64_bmm_broadcast_kernel_param_2];
	ld.param.u64 	%rd90, [int64_64_bmm_broadcast_kernel_param_3];
	ld.param.u64 	%rd91, [int64_64_bmm_broadcast_kernel_param_4];
	ld.param.u64 	%rd92, [int64_64_bmm_broadcast_kernel_param_5];
	ld.param.u64 	%rd93, [int64_64_bmm_broadcast_kernel_param_6];
	ld.param.u32 	%r18, [int64_64_bmm_broadcast_kernel_param_8];
	ld.param.u32 	%r19, [int64_64_bmm_broadcast_kernel_param_9];
	ld.param.u32 	%r20, [int64_64_bmm_broadcast_kernel_param_10];
	cvta.to.global.u64 	%rd1, %rd95;
	cvta.to.global.u64 	%rd2, %rd94;
	mov.u32 	%r1, %ctaid.z;
	mov.u32 	%r21, %ctaid.y;
	mov.u32 	%r22, %ntid.y;
	mov.u32 	%r23, %tid.y;
	mad.lo.s32 	%r2, %r21, %r22, %r23;
	mov.u32 	%r24, %ctaid.x;
	mov.u32 	%r25, %ntid.x;
	mov.u32 	%r26, %tid.x;
	mad.lo.s32 	%r3, %r24, %r25, %r26;
	setp.ge.s32 	%p1, %r2, %r18;
	setp.ge.s32 	%p2, %r3, %r20;
	or.pred  	%p3, %p1, %p2;
	@%p3 bra 	$L__BB1_53;
	setp.lt.s32 	%p4, %r19, 1;
	mov.b64 	%rd194, 0;
	mov.u64 	%rd195, %rd194;
	@%p4 bra 	$L__BB1_52;
	mad.lo.s32 	%r28, %r18, %r1, %r2;
	mul.lo.s32 	%r4, %r28, %r19;
	mul.lo.s32 	%r5, %r19, %r3;
	and.b32  	%r6, %r19, 3;
	setp.lt.u32 	%p5, %r19, 4;
	mov.b64 	%rd194, 0;
	mov.b32 	%r88, 0;
	@%p5 bra 	$L__BB1_29;
	and.b32  	%r88, %r19, 2147483644;
	neg.s32 	%r86, %r88;
	mov.b64 	%rd194, 0;
	mov.u32 	%r84, %r5;
	mov.u32 	%r85, %r4;
	mov.u64 	%rd195, %rd194;
$L__BB1_4:
	.pragma "nounroll";
	mul.wide.s32 	%rd104, %r85, 8;
	add.s64 	%rd105, %rd2, %rd104;
	add.s64 	%rd5, %rd105, 16;
	mul.wide.s32 	%rd106, %r84, 8;
	add.s64 	%rd107, %rd1, %rd106;
	add.s64 	%rd6, %rd107, 16;
	ld.global.nc.u64 	%rd7, [%rd105];
	ld.global.nc.u64 	%rd8, [%rd107];
	or.b64  	%rd108, %rd7, %rd91;
	and.b64  	%rd109, %rd108, -4294967296;
	setp.ne.s64 	%p6, %rd109, 0;
	@%p6 bra 	$L__BB1_6;
	cvt.u32.u64 	%r29, %rd91;
	cvt.u32.u64 	%r30, %rd7;
	div.u32 	%r31, %r30, %r29;
	cvt.u64.u32 	%rd172, %r31;
	bra.uni 	$L__BB1_7;
$L__BB1_6:
	div.s64 	%rd172, %rd7, %rd91;
$L__BB1_7:
	or.b64  	%rd110, %rd8, %rd92;
	and.b64  	%rd111, %rd110, -4294967296;
	setp.ne.s64 	%p7, %rd111, 0;
	@%p7 bra 	$L__BB1_9;
	cvt.u32.u64 	%r32, %rd92;
	cvt.u32.u64 	%r33, %rd8;
	div.u32 	%r34, %r33, %r32;
	cvt.u64.u32 	%rd173, %r34;
	bra.uni 	$L__BB1_10;
$L__BB1_9:
	div.s64 	%rd173, %rd8, %rd92;
$L__BB1_10:
	mul.lo.s64 	%rd112, %rd173, %rd172;
	mul.hi.s64 	%rd113, %rd173, %rd172;
	add.cc.s64 	%rd15, %rd112, %rd194;
	addc.cc.s64 	%rd16, %rd113, %rd195;
	ld.global.nc.u64 	%rd17, [%rd5+-8];
	ld.global.nc.u64 	%rd18, [%rd6+-8];
	or.b64  	%rd114, %rd17, %rd91;
	and.b64  	%rd115, %rd114, -4294967296;
	setp.ne.s64 	%p8, %rd115, 0;
	@%p8 bra 	$L__BB1_12;
	cvt.u32.u64 	%r35, %rd91;
	cvt.u32.u64 	%r36, %rd17;
	div.u32 	%r37, %r36, %r35;
	cvt.u64.u32 	%rd174, %r37;
	bra.uni 	$L__BB1_13;
$L__BB1_12:
	div.s64 	%rd174, %rd17, %rd91;
$L__BB1_13:
	or.b64  	%rd116, %rd18, %rd92;
	and.b64  	%rd117, %rd116, -4294967296;
	setp.ne.s64 	%p9, %rd117, 0;
	@%p9 bra 	$L__BB1_15;
	cvt.u32.u64 	%r38, %rd92;
	cvt.u32.u64 	%r39, %rd18;
	div.u32 	%r40, %r39, %r38;
	cvt.u64.u32 	%rd175, %r40;
	bra.uni 	$L__BB1_16;
$L__BB1_15:
	div.s64 	%rd175, %rd18, %rd92;
$L__BB1_16:
	mul.lo.s64 	%rd118, %rd175, %rd174;
	mul.hi.s64 	%rd119, %rd175, %rd174;
	add.cc.s64 	%rd25, %rd118, %rd15;
	addc.cc.s64 	%rd26, %rd119, %rd16;
	ld.global.nc.u64 	%rd27, [%rd5];
	ld.global.nc.u64 	%rd28, [%rd6];
	or.b64  	%rd120, %rd27, %rd91;
	and.b64  	%rd121, %rd120, -4294967296;
	setp.ne.s64 	%p10, %rd121, 0;
	@%p10 bra 	$L__BB1_18;
	cvt.u32.u64 	%r41, %rd91;
	cvt.u32.u64 	%r42, %rd27;
	div.u32 	%r43, %r42, %r41;
	cvt.u64.u32 	%rd176, %r43;
	bra.uni 	$L__BB1_19;
$L__BB1_18:
	div.s64 	%rd176, %rd27, %rd91;
$L__BB1_19:
	or.b64  	%rd122, %rd28, %rd92;
	and.b64  	%rd123, %rd122, -4294967296;
	setp.ne.s64 	%p11, %rd123, 0;
	@%p11 bra 	$L__BB1_21;
	cvt.u32.u64 	%r44, %rd92;
	cvt.u32.u64 	%r45, %rd28;
	div.u32 	%r46, %r45, %r44;
	cvt.u64.u32 	%rd177, %r46;
	bra.uni 	$L__BB1_22;
$L__BB1_21:
	div.s64 	%rd177, %rd28, %rd92;
$L__BB1_22:
	mul.lo.s64 	%rd124, %rd177, %rd176;
	mul.hi.s64 	%rd125, %rd177, %rd176;
	add.cc.s64 	%rd35, %rd124, %rd25;
	addc.cc.s64 	%rd36, %rd125, %rd26;
	ld.global.nc.u64 	%rd37, [%rd5+8];
	ld.global.nc.u64 	%rd38, [%rd6+8];
	or.b64  	%rd126, %rd37, %rd91;
	and.b64  	%rd127, %rd126, -4294967296;
	setp.ne.s64 	%p12, %rd127, 0;
	@%p12 bra 	$L__BB1_24;
	cvt.u32.u64 	%r47, %rd91;
	cvt.u32.u64 	%r48, %rd37;
	div.u32 	%r49, %r48, %r47;
	cvt.u64.u32 	%rd178, %r49;
	bra.uni 	$L__BB1_25;
$L__BB1_24:
	div.s64 	%rd178, %rd37, %rd91;
$L__BB1_25:
	or.b64  	%rd128, %rd38, %rd92;
	and.b64  	%rd129, %rd128, -4294967296;
	setp.ne.s64 	%p13, %rd129, 0;
	@%p13 bra 	$L__BB1_27;
	cvt.u32.u64 	%r50, %rd92;
	cvt.u32.u64 	%r51, %rd38;
	div.u32 	%r52, %r51, %r50;
	cvt.u64.u32 	%rd179, %r52;
	bra.uni 	$L__BB1_28;
$L__BB1_27:
	div.s64 	%rd179, %rd38, %rd92;
$L__BB1_28:
	mul.lo.s64 	%rd130, %rd179, %rd178;
	mul.hi.s64 	%rd131, %rd179, %rd178;
	add.cc.s64 	%rd194, %rd130, %rd35;
	addc.cc.s64 	%rd195, %rd131, %rd36;
	add.s32 	%r86, %r86, 4;
	add.s32 	%r85, %r85, 4;
	add.s32 	%r84, %r84, 4;
	setp.ne.s32 	%p14, %r86, 0;
	@%p14 bra 	$L__BB1_4;
$L__BB1_29:
	setp.eq.s32 	%p15, %r6, 0;
	@%p15 bra 	$L__BB1_52;
	setp.eq.s32 	%p16, %r6, 1;
	@%p16 bra 	$L__BB1_44;
	add.s32 	%r53, %r88, %r4;
	mul.wide.s32 	%rd134, %r53, 8;
	add.s64 	%rd51, %rd2, %rd134;
	ld.global.nc.u64 	%rd52, [%rd51];
	add.s32 	%r54, %r88, %r5;
	mul.wide.s32 	%rd135, %r54, 8;
	add.s64 	%rd53, %rd1, %rd135;
	ld.global.nc.u64 	%rd54, [%rd53];
	or.b64  	%rd136, %rd52, %rd91;
	and.b64  	%rd137, %rd136, -4294967296;
	setp.ne.s64 	%p17, %rd137, 0;
	@%p17 bra 	$L__BB1_33;
	cvt.u32.u64 	%r55, %rd91;
	cvt.u32.u64 	%r56, %rd52;
	div.u32 	%r57, %r56, %r55;
	cvt.u64.u32 	%rd184, %r57;
	bra.uni 	$L__BB1_34;
$L__BB1_33:
	div.s64 	%rd184, %rd52, %rd91;
$L__BB1_34:
	or.b64  	%rd138, %rd54, %rd92;
	and.b64  	%rd139, %rd138, -4294967296;
	setp.ne.s64 	%p18, %rd139, 0;
	@%p18 bra 	$L__BB1_36;
	cvt.u32.u64 	%r58, %rd92;
	cvt.u32.u64 	%r59, %rd54;
	div.u32 	%r60, %r59, %r58;
	cvt.u64.u32 	%rd185, %r60;
	bra.uni 	$L__BB1_37;
$L__BB1_36:
	div.s64 	%rd185, %rd54, %rd92;
$L__BB1_37:
	mul.lo.s64 	%rd140, %rd185, %rd184;
	mul.hi.s64 	%rd141, %rd185, %rd184;
	add.cc.s64 	%rd61, %rd140, %rd194;
	addc.cc.s64 	%rd62, %rd141, %rd195;
	ld.global.nc.u64 	%rd63, [%rd51+8];
	ld.global.nc.u64 	%rd64, [%rd53+8];
	or.b64  	%rd142, %rd63, %rd91;
	and.b64  	%rd143, %rd142, -4294967296;
	setp.ne.s64 	%p19, %rd143, 0;
	@%p19 bra 	$L__BB1_39;
	cvt.u32.u64 	%r61, %rd91;
	cvt.u32.u64 	%r62, %rd63;
	div.u32 	%r63, %r62, %r61;
	cvt.u64.u32 	%rd186, %r63;
	bra.uni 	$L__BB1_40;
$L__BB1_39:
	div.s64 	%rd186, %rd63, %rd91;
$L__BB1_40:
	or.b64  	%rd144, %rd64, %rd92;
	and.b64  	%rd145, %rd144, -4294967296;
	setp.ne.s64 	%p20, %rd145, 0;
	@%p20 bra 	$L__BB1_42;
	cvt.u32.u64 	%r64, %rd92;
	cvt.u32.u64 	%r65, %rd64;
	div.u32 	%r66, %r65, %r64;
	cvt.u64.u32 	%rd187, %r66;
	bra.uni 	$L__BB1_43;
$L__BB1_42:
	div.s64 	%rd187, %rd64, %rd92;
$L__BB1_43:
	mul.lo.s64 	%rd146, %rd187, %rd186;
	mul.hi.s64 	%rd147, %rd187, %rd186;
	add.cc.s64 	%rd194, %rd146, %rd61;
	addc.cc.s64 	%rd195, %rd147, %rd62;
	add.s32 	%r88, %r88, 2;
$L__BB1_44:
	and.b32  	%r67, %r19, 1;
	setp.eq.b32 	%p21, %r67, 1;
	not.pred 	%p22, %p21;
	@%p22 bra 	$L__BB1_52;
	add.s32 	%r68, %r88, %r4;
	mul.wide.s32 	%rd148, %r68, 8;
	add.s64 	%rd149, %rd2, %rd148;
	ld.global.nc.u64 	%rd77, [%rd149];
	add.s32 	%r69, %r88, %r5;
	mul.wide.s32 	%rd150, %r69, 8;
	add.s64 	%rd151, %rd1, %rd150;
	ld.global.nc.u64 	%rd78, [%rd151];
	or.b64  	%rd152, %rd77, %rd91;
	and.b64  	%rd153, %rd152, -4294967296;
	setp.ne.s64 	%p23, %rd153, 0;
	@%p23 bra 	$L__BB1_47;
	cvt.u32.u64 	%r70, %rd91;
	cvt.u32.u64 	%r71, %rd77;
	div.u32 	%r72, %r71, %r70;
	cvt.u64.u32 	%rd192, %r72;
	bra.uni 	$L__BB1_48;
$L__BB1_47:
	div.s64 	%rd192, %rd77, %rd91;
$L__BB1_48:
	or.b64  	%rd154, %rd78, %rd92;
	and.b64  	%rd155, %rd154, -4294967296;
	setp.ne.s64 	%p24, %rd155, 0;
	@%p24 bra 	$L__BB1_50;
	cvt.u32.u64 	%r73, %rd92;
	cvt.u32.u64 	%r74, %rd78;
	div.u32 	%r75, %r74, %r73;
	cvt.u64.u32 	%rd193, %r75;
	bra.uni 	$L__BB1_51;
$L__BB1_50:
	div.s64 	%rd193, %rd78, %rd92;
$L__BB1_51:
	mul.lo.s64 	%rd156, %rd193, %rd192;
	mul.hi.s64 	%rd157, %rd193, %rd192;
	add.cc.s64 	%rd194, %rd156, %rd194;
	addc.cc.s64 	%rd195, %rd157, %rd195;
$L__BB1_52:
	cvt.u32.u64 	%r76, %rd93;
	mov.b32 	%r77, -1;
	shl.b32 	%r78, %r77, %r76;
	not.b32 	%r79, %r78;
	cvt.u64.u32 	%rd158, %r79;
	mad.lo.s32 	%r80, %r18, %r1, %r2;
	mad.lo.s32 	%r81, %r80, %r20, %r3;
	shr.u64 	%rd159, %rd194, %r76;
	sub.s32 	%r82, 64, %r76;
	shl.b64 	%rd160, %rd195, %r82;
	or.b64  	%rd161, %rd159, %rd160;
	add.s32 	%r83, %r76, -64;
	shr.s64 	%rd162, %rd195, %r83;
	setp.gt.s32 	%p25, %r76, 63;
	selp.b64 	%rd163, %rd162, %rd161, %p25;
	cvta.to.global.u64 	%rd164, %rd89;
	mul.wide.s32 	%rd165, %r81, 8;
	add.s64 	%rd166, %rd164, %rd165;
	st.global.u64 	[%rd166], %rd163;
	and.b64  	%rd167, %rd194, %rd158;
	cvta.to.global.u64 	%rd168, %rd90;
	add.s64 	%rd169, %rd168, %rd165;
	st.global.u64 	[%rd169], %rd167;
$L__BB1_53:
	ret;

}
	// .globl	bf16_to_int32_2d_kernel
.visible .entry bf16_to_int32_2d_kernel(
	.param .u64 .ptr .align 1 bf16_to_int32_2d_kernel_param_0,
	.param .u64 .ptr .align 1 bf16_to_int32_2d_kernel_param_1,
	.param .u32 bf16_to_int32_2d_kernel_param_2,
	.param .u32 bf16_to_int32_2d_kernel_param_3,
	.param .u32 bf16_to_int32_2d_kernel_param_4
)
{
	.reg .pred 	%p<7>;
	.reg .b32 	%r<29>;
	.reg .b64 	%rd<11>;

	ld.param.u64 	%rd2, [bf16_to_int32_2d_kernel_param_0];
	ld.param.u64 	%rd3, [bf16_to_int32_2d_kernel_param_1];
	ld.param.u32 	%r9, [bf16_to_int32_2d_kernel_param_2];
	ld.param.u32 	%r7, [bf16_to_int32_2d_kernel_param_3];
	ld.param.u32 	%r8, [bf16_to_int32_2d_kernel_param_4];
	cvta.to.global.u64 	%rd1, %rd3;
	mov.u32 	%r10, %ctaid.y;
	mov.u32 	%r11, %ntid.y;
	mov.u32 	%r12, %tid.y;
	mad.lo.s32 	%r1, %r10, %r11, %r12;
	mov.u32 	%r13, %ctaid.x;
	mov.u32 	%r14, %ntid.x;
	mov.u32 	%r15, %tid.x;
	mad.lo.s32 	%r2, %r13, %r14, %r15;
	setp.ge.s32 	%p1, %r1, %r9;
	setp.ge.s32 	%p2, %r2, %r7;
	or.pred  	%p3, %p1, %p2;
	@%p3 bra 	$L__BB2_4;
	cvta.to.global.u64 	%rd4, %rd2;
	mad.lo.s32 	%r3, %r7, %r1, %r2;
	mul.wide.s32 	%rd5, %r3, 2;
	add.s64 	%rd6, %rd4, %rd5;
	ld.global.u16 	%r4, [%rd6];
	shr.u32 	%r16, %r4, 7;
	and.b32  	%r5, %r16, 255;
	and.b32  	%r6, %r4, 127;
	or.b32  	%r17, %r5, %r6;
	setp.ne.s32 	%p4, %r17, 0;
	@%p4 bra 	$L__BB2_3;
	mul.wide.s32 	%rd9, %r3, 4;
	add.s64 	%rd10, %rd1, %rd9;
	mov.b32 	%r28, 0;
	st.global.u32 	[%rd10], %r28;
	bra.uni 	$L__BB2_4;
$L__BB2_3:
	add.s32 	%r18, %r8, %r5;
	add.s32 	%r19, %r18, -127;
	or.b32  	%r20, %r6, 128;
	shl.b32 	%r21, %r20, %r19;
	sub.s32 	%r22, 127, %r18;
	shr.u32 	%r23, %r20, %r22;
	setp.lt.s32 	%p5, %r19, 0;
	selp.b32 	%r24, %r23, %r21, %p5;
	and.b32  	%r25, %r4, 32768;
	setp.eq.s32 	%p6, %r25, 0;
	neg.s32 	%r26, %r24;
	selp.b32 	%r27, %r24, %r26, %p6;
	mul.wide.s32 	%rd7, %r3, 4;
	add.s64 	%rd8, %rd1, %rd7;
	st.global.u32 	[%rd8], %r27;
$L__BB2_4:
	ret;

}
	// .globl	wkv_b_bf16_to_int32_kernel
.visible .entry wkv_b_bf16_to_int32_kernel(
	.param .u64 .ptr .align 1 wkv_b_bf16_to_int32_kernel_param_0,
	.param .u64 .ptr .align 1 wkv_b_bf16_to_int32_kernel_param_1,
	.param .u32 wkv_b_bf16_to_int32_kernel_param_2,
	.param .u32 wkv_b_bf16_to_int32_kernel_param_3
)
{
	.reg .pred 	%p<8>;
	.reg .b32 	%r<28>;
	.reg .b64 	%rd<13>;

	ld.param.u64 	%rd2, [wkv_b_bf16_to_int32_kernel_param_0];
	ld.param.u64 	%rd3, [wkv_b_bf16_to_int32_kernel_param_1];
	ld.param.u32 	%r8, [wkv_b_bf16_to_int32_kernel_param_2];
	ld.param.u32 	%r7, [wkv_b_bf16_to_int32_kernel_param_3];
	cvta.to.global.u64 	%rd1, %rd3;
	mov.u32 	%r9, %ctaid.y;
	mov.u32 	%r10, %ntid.y;
	mov.u32 	%r11, %tid.y;
	mad.lo.s32 	%r1, %r9, %r10, %r11;
	mov.u32 	%r12, %ctaid.x;
	mov.u32 	%r13, %ntid.x;
	mov.u32 	%r14, %tid.x;
	mad.lo.s32 	%r2, %r12, %r13, %r14;
	setp.ge.s32 	%p1, %r1, %r8;
	setp.ge.s32 	%p2, %r2, %r7;
	or.pred  	%p3, %p1, %p2;
	@%p3 bra 	$L__BB3_6;
	cvta.to.global.u64 	%rd4, %rd2;
	mad.lo.s32 	%r3, %r7, %r1, %r2;
	mul.wide.s32 	%rd5, %r3, 2;
	add.s64 	%rd6, %rd4, %rd5;
	ld.global.u16 	%r4, [%rd6];
	shr.u32 	%r15, %r4, 7;
	and.b32  	%r5, %r15, 255;
	and.b32  	%r6, %r4, 127;
	or.b32  	%r16, %r5, %r6;
	setp.ne.s32 	%p4, %r16, 0;
	@%p4 bra 	$L__BB3_3;
	mul.wide.s32 	%rd11, %r3, 4;
	add.s64 	%rd12, %rd1, %rd11;
	mov.b32 	%r27, 0;
	st.global.u32 	[%rd12], %r27;
	bra.uni 	$L__BB3_6;
$L__BB3_3:
	setp.lt.u32 	%p5, %r5, 126;
	@%p5 bra 	$L__BB3_5;
	mul.wide.s32 	%rd9, %r3, 4;
	add.s64 	%rd10, %rd1, %rd9;
	mov.b32 	%r26, 2147483647;
	st.global.u32 	[%rd10], %r26;
	bra.uni 	$L__BB3_6;
$L__BB3_5:
	or.b32  	%r17, %r6, 128;
	setp.gt.u32 	%p6, %r5, 101;
	add.s32 	%r18, %r5, -102;
	shl.b32 	%r19, %r17, %r18;
	sub.s32 	%r20, 102, %r5;
	shr.u32 	%r21, %r17, %r20;
	selp.b32 	%r22, %r19, %r21, %p6;
	and.b32  	%r23, %r4, 32768;
	setp.eq.s32 	%p7, %r23, 0;
	neg.s32 	%r24, %r22;
	selp.b32 	%r25, %r22, %r24, %p7;
	mul.wide.s32 	%rd7, %r3, 4;
	add.s64 	%rd8, %rd1, %rd7;
	st.global.u32 	[%rd8], %r25;
$L__BB3_6:
	ret;

}
	// .globl	float32_to_int64_2d_kernel
.visible .entry float32_to_int64_2d_kernel(
	.param .u64 .ptr .align 1 float32_to_int64_2d_kernel_param_0,
	.param .u64 .ptr .align 1 float32_to_int64_2d_kernel_param_1,
	.param .u32 float32_to_int64_2d_kernel_param_2,
	.param .u32 float32_to_int64_2d_kernel_param_3,
	.param .u32 float32_to_int64_2d_kernel_param_4
)
{
	.reg .pred 	%p<7>;
	.reg .b32 	%r<25>;
	.reg .b64 	%rd<20>;

	ld.param.u64 	%rd5, [float32_to_int64_2d_kernel_param_0];
	ld.param.u64 	%rd6, [float32_to_int64_2d_kernel_param_1];
	ld.param.u32 	%r11, [float32_to_int64_2d_kernel_param_2];
	ld.param.u32 	%r9, [float32_to_int64_2d_kernel_param_3];
	ld.param.u32 	%r10, [float32_to_int64_2d_kernel_param_4];
	cvta.to.global.u64 	%rd1, %rd6;
	mov.u32 	%r12, %ctaid.y;
	mov.u32 	%r13, %ntid.y;
	mov.u32 	%r14, %tid.y;
	mad.lo.s32 	%r1, %r12, %r13, %r14;
	mov.u32 	%r15, %ctaid.x;
	mov.u32 	%r16, %ntid.x;
	mov.u32 	%r17, %tid.x;
	mad.lo.s32 	%r2, %r15, %r16, %r17;
	setp.ge.s32 	%p1, %r1, %r11;
	setp.ge.s32 	%p2, %r2, %r9;
	or.pred  	%p3, %p1, %p2;
	@%p3 bra 	$L__BB4_7;
	cvta.to.global.u64 	%rd7, %rd5;
	mad.lo.s32 	%r3, %r9, %r1, %r2;
	mul.wide.s32 	%rd8, %r3, 4;
	add.s64 	%rd9, %rd7, %rd8;
	ld.global.u32 	%r4, [%rd9];
	shr.u32 	%r18, %r4, 23;
	and.b32  	%r5, %r18, 255;
	and.b32  	%r6, %r4, 8388607;
	or.b32  	%r19, %r5, %r6;
	setp.ne.s32 	%p4, %r19, 0;
	@%p4 bra 	$L__BB4_3;
	mul.wide.s32 	%rd16, %r3, 8;
	add.s64 	%rd17, %rd1, %rd16;
	mov.b64 	%rd18, 0;
	st.global.u64 	[%rd17], %rd18;
	bra.uni 	$L__BB4_7;
$L__BB4_3:
	add.s32 	%r20, %r10, %r5;
	add.s32 	%r7, %r20, -127;
	or.b32  	%r8, %r6, 8388608;
	setp.lt.s32 	%p5, %r7, 0;
	@%p5 bra 	$L__BB4_5;
	cvt.u64.u32 	%rd10, %r8;
	mov.b32 	%r23, 1;
	shl.b32 	%r24, %r23, %r7;
	cvt.s64.s32 	%rd11, %r24;
	mul.lo.s64 	%rd19, %rd11, %rd10;
	bra.uni 	$L__BB4_6;
$L__BB4_5:
	neg.s32 	%r21, %r7;
	shr.u32 	%r22, %r8, %r21;
	cvt.u64.u32 	%rd19, %r22;
$L__BB4_6:
	neg.s64 	%rd12, %rd19;
	setp.lt.s32 	%p6, %r4, 0;
	selp.b64 	%rd13, %rd12, %rd19, %p6;
	mul.wide.s32 	%rd14, %r3, 8;
	add.s64 	%rd15, %rd1, %rd14;
	st.global.u64 	[%rd15], %rd13;
$L__BB4_7:
	ret;

}
	// .globl	complex_int64_mul_kernel
.visible .entry complex_int64_mul_kernel(
	.param .u64 .ptr .align 1 complex_int64_mul_kernel_param_0,
	.param .u64 .ptr .align 1 complex_int64_mul_kernel_param_1,
	.param .u64 .ptr .align 1 complex_int64_mul_kernel_param_2,
	.param .u32 complex_int64_mul_kernel_param_3,
	.param .u32 complex_int64_mul_kernel_param_4,
	.param .u32 complex_int64_mul_kernel_param_5,
	.param .u32 complex_int64_mul_kernel_param_6
)
{
	.reg .pred 	%p<2>;
	.reg .b32 	%r<44>;
	.reg .b64 	%rd<30>;

	ld.param.u64 	%rd1, [complex_int64_mul_kernel_param_0];
	ld.param.u64 	%rd2, [complex_int64_mul_kernel_param_1];
	ld.param.u64 	%rd3, [complex_int64_mul_kernel_param_2];
	ld.param.u32 	%r5, [complex_int64_mul_kernel_param_3];
	ld.param.u32 	%r2, [complex_int64_mul_kernel_param_4];
	ld.param.u32 	%r3, [complex_int64_mul_kernel_param_5];
	ld.param.u32 	%r4, [complex_int64_mul_kernel_param_6];
	mov.u32 	%r6, %ctaid.x;
	mov.u32 	%r7, %ntid.x;
	mov.u32 	%r8, %tid.x;
	mad.lo.s32 	%r1, %r6, %r7, %r8;
	mul.lo.s32 	%r9, %r2, %r5;
	mul.lo.s32 	%r10, %r9, %r3;
	mul.lo.s32 	%r11, %r10, %r4;
	setp.ge.s32 	%p1, %r1, %r11;
	@%p1 bra 	$L__BB5_2;
	cvta.to.global.u64 	%rd4, %rd1;
	cvta.to.global.u64 	%rd5, %rd2;
	cvta.to.global.u64 	%rd6, %rd3;
	div.s32 	%r12, %r1, %r4;
	mul.lo.s32 	%r13, %r12, %r4;
	sub.s32 	%r14, %r1, %r13;
	div.s32 	%r15, %r12, %r3;
	rem.s32 	%r16, %r15, %r2;
	mad.lo.s32 	%r17, %r16, %r4, %r14;
	shl.b32 	%r18, %r1, 1;
	mul.wide.s32 	%rd7, %r18, 8;
	add.s64 	%rd8, %rd4, %rd7;
	ld.global.nc.u64 	%rd9, [%rd8];
	ld.global.nc.u64 	%rd10, [%rd8+8];
	shl.b32 	%r19, %r17, 1;
	mul.wide.s32 	%rd11, %r19, 8;
	add.s64 	%rd12, %rd5, %rd11;
	ld.global.nc.u64 	%rd13, [%rd12];
	ld.global.nc.u64 	%rd14, [%rd12+8];
	mul.hi.s64 	%rd15, %rd9, %rd13;
	mul.lo.s64 	%rd16, %rd13, %rd9;
	mov.b64 	{%r20, %r21}, %rd15;
	mov.b64 	{%r22, %r23}, %rd16;
	shf.l.wrap.b32 	%r24, %r23, %r20, 22;
	shf.l.wrap.b32 	%r25, %r20, %r21, 22;
	mov.b64 	%rd17, {%r24, %r25};
	mul.hi.s64 	%rd18, %rd10, %rd14;
	mul.lo.s64 	%rd19, %rd14, %rd10;
	mov.b64 	{%r26, %r27}, %rd18;
	mov.b64 	{%r28, %r29}, %rd19;
	shf.l.wrap.b32 	%r30, %r29, %r26, 22;
	shf.l.wrap.b32 	%r31, %r26, %r27, 22;
	mov.b64 	%rd20, {%r30, %r31};
	mul.hi.s64 	%rd21, %rd9, %rd14;
	mul.lo.s64 	%rd22, %rd14, %rd9;
	mov.b64 	{%r32, %r33}, %rd21;
	mov.b64 	{%r34, %r35}, %rd22;
	shf.l.wrap.b32 	%r36, %r35, %r32, 22;
	shf.l.wrap.b32 	%r37, %r32, %r33, 22;
	mov.b64 	%rd23, {%r36, %r37};
	mul.hi.s64 	%rd24, %rd10, %rd13;
	mul.lo.s64 	%rd25, %rd13, %rd10;
	mov.b64 	{%r38, %r39}, %rd24;
	mov.b64 	{%r40, %r41}, %rd25;
	shf.l.wrap.b32 	%r42, %r41, %r38, 22;
	shf.l.wrap.b32 	%r43, %r38, %r39, 22;
	mov.b64 	%rd26, {%r42, %r43};
	sub.s64 	%rd27, %rd17, %rd20;
	add.s64 	%rd28, %rd6, %rd7;
	st.global.u64 	[%rd28], %rd27;
	add.s64 	%rd29, %rd23, %rd26;
	st.global.u64 	[%rd28+8], %rd29;
$L__BB5_2:
	ret;

}
	// .globl	rms_norm_kernel_32
.visible .entry rms_norm_kernel_32(
	.param .u64 .ptr .align 1 rms_norm_kernel_32_param_0,
	.param .u64 .ptr .align 1 rms_norm_kernel_32_param_1,
	.param .u64 .ptr .align 1 rms_norm_kernel_32_param_2,
	.param .u64 .ptr .align 1 rms_norm_kernel_32_param_3,
	.param .u32 rms_norm_kernel_32_param_4,
	.param .u32 rms_norm_kernel_32_param_5
)
{
	.reg .pred 	%p<40>;
	.reg .b16 	%rs<4>;
	.reg .b32 	%r<630>;
	.reg .b32 	%f<5>;
	.reg .b64 	%rd<62>;

	ld.param.u32 	%r130, [rms_norm_kernel_32_param_4];
	ld.param.u32 	%r129, [rms_norm_kernel_32_param_5];
	mov.u32 	%r131, %ctaid.x;
	mov.u32 	%r132, %ntid.x;
	mov.u32 	%r133, %tid.x;
	mad.lo.s32 	%r1, %r131, %r132, %r133;
	mul.lo.s32 	%r134, %r129, %r130;
	setp.ge.s32 	%p5, %r1, %r134;
	@%p5 bra 	$L__BB6_22;
	ld.param.u64 	%rd60, [rms_norm_kernel_32_param_2];
	ld.param.u64 	%rd59, [rms_norm_kernel_32_param_1];
	ld.param.u64 	%rd58, [rms_norm_kernel_32_param_0];
	cvta.to.global.u64 	%rd8, %rd58;
	cvta.to.global.u64 	%rd9, %rd59;
	cvta.to.global.u64 	%rd10, %rd60;
	div.s32 	%r199, %r1, %r129;
	mul.lo.s32 	%r200, %r199, %r129;
	sub.s32 	%r201, %r1, %r200;
	mul.wide.s32 	%rd11, %r1, 8;
	add.s64 	%rd12, %rd8, %rd11;
	ld.global.nc.u64 	%rd13, [%rd12];
	mul.wide.s32 	%rd14, %r201, 4;
	add.s64 	%rd15, %rd9, %rd14;
	ld.global.nc.u32 	%r202, [%rd15];
	cvt.s64.s32 	%rd16, %r202;
	mul.wide.s32 	%rd17, %r199, 8;
	add.s64 	%rd18, %rd10, %rd17;
	ld.global.nc.u64 	%rd1, [%rd18];
	mul.hi.s64 	%rd3, %rd16, %rd13;
	mul.lo.s64 	%rd2, %rd16, %rd13;
	cvt.u32.u64 	%r3, %rd2;
	{ .reg .b32 tmp; mov.b64 {tmp, %r4}, %rd2; }
	cvt.u32.u64 	%r5, %rd3;
	{ .reg .b32 tmp; mov.b64 {tmp, %r6}, %rd3; }
	cvt.u32.u64 	%r149, %rd1;
	{ .reg .b32 tmp; mov.b64 {tmp, %r152}, %rd1; }
	shr.s64 	%rd19, %rd1, 63;
	cvt.u32.u64 	%r158, %rd19;
	mov.b32 	%r587, 0;
	// begin inline asm
	sub.cc.u32 %r135,%r587,%r3;
	// end inline asm
	// begin inline asm
	subc.cc.u32 %r138,%r587,%r4;
	// end inline asm
	// begin inline asm
	subc.cc.u32 %r141,%r587,%r5;
	// end inline asm
	// begin inline asm
	subc.u32 %r144,%r587,%r6;
	// end inline asm
	setp.lt.s64 	%p6, %rd3, 0;
	selp.b32 	%r203, %r135, %r3, %p6;
	selp.b32 	%r204, %r138, %r4, %p6;
	selp.b32 	%r205, %r141, %r5, %p6;
	selp.b32 	%r206, %r144, %r6, %p6;
	// begin inline asm
	sub.cc.u32 %r147,%r587,%r149;
	// end inline asm
	// begin inline asm
	subc.cc.u32 %r150,%r587,%r152;
	// end inline asm
	// begin inline asm
	subc.cc.u32 %r153,%r587,%r158;
	// end inline asm
	// begin inline asm
	subc.u32 %r156,%r587,%r158;
	// end inline asm
	setp.lt.s64 	%p7, %rd1, 0;
	selp.b32 	%r207, %r147, %r149, %p7;
	selp.b32 	%r208, %r150, %r152, %p7;
	and.b32  	%r209, %r158, %r153;
	and.b32  	%r210, %r158, %r156;
	or.b32  	%r211, %r210, %r209;
	setp.eq.s32 	%p8, %r211, 0;
	selp.b32 	%r212, %r208, %r210, %p8;
	selp.b32 	%r213, %r207, %r209, %p8;
	selp.b32 	%r214, 0, %r208, %p8;
	selp.b32 	%r215, 0, %r207, %p8;
	selp.b32 	%r216, 64, 0, %p8;
	setp.eq.s32 	%p9, %r212, 0;
	selp.b32 	%r217, %r213, %r212, %p9;
	selp.b32 	%r218, %r214, %r213, %p9;
	selp.b32 	%r219, %r215, %r214, %p9;
	selp.b32 	%r220, 0, %r215, %p9;
	selp.b32 	%r221, 32, 0, %p9;
	or.b32  	%r222, %r221, %r216;
	clz.b32 	%r223, %r217;
	add.s32 	%r11, %r222, %r223;
	shf.l.wrap.b32 	%r194, %r218, %r217, %r223;
	shf.l.wrap.b32 	%r191, %r219, %r218, %r223;
	shf.l.wrap.b32 	%r14, %r220, %r219, %r223;
	and.b32  	%r224, %r223, 31;
	shl.b32 	%r15, %r220, %r224;
	shl.b32 	%r593, %r203, %r224;
	shf.l.wrap.b32 	%r592, %r203, %r204, %r223;
	shf.l.wrap.b32 	%r591, %r204, %r205, %r223;
	shf.l.wrap.b32 	%r590, %r205, %r206, %r223;
	shf.l.wrap.b32 	%r589, %r206, %r587, %r223;
	neg.s32 	%r225, %r194;
	cvt.u64.u32 	%rd20, %r225;
	shl.b64 	%rd21, %rd20, 32;
	cvt.u64.u32 	%rd22, %r191;
	mov.b32 	%r226, 17185;
	mov.b32 	%r227, 63;
	prmt.b32 	%r228, %r194, %r227, %r226;
	mov.b32 	%f1, %r228;
	rcp.approx.f32 	%f2, %f1;
	mov.b32 	%r229, %f2;
	shl.b32 	%r230, %r229, 9;
	add.s32 	%r160, %r230, -512;
	mul.hi.u32 	%r231, %r160, %r191;
	cvt.u64.u32 	%rd23, %r231;
	mul.wide.u32 	%rd24, %r194, %r160;
	add.s64 	%rd25, %rd23, %rd22;
	add.s64 	%rd26, %rd25, %rd24;
	sub.s64 	%rd27, %rd21, %rd26;
	cvt.u32.u64 	%r176, %rd27;
	{ .reg .b32 tmp; mov.b64 {tmp, %r179}, %rd27; }
	setp.gt.s64 	%p10, %rd27, -1;
	selp.b32 	%r185, %r160, 0, %p10;
	shr.u64 	%rd28, %rd27, 63;
	cvt.u32.u64 	%r232, %rd28;
	xor.b32  	%r188, %r232, 1;
	mov.b32 	%r162, -2147483648;
	// begin inline asm
	mad.hi.cc.u32 %r159,%r160,%r176,%r162;
	// end inline asm
	// begin inline asm
	addc.u32 %r163,%r587,%r587;
	// end inline asm
	// begin inline asm
	mad.lo.cc.u32 %r166,%r160,%r179,%r159;
	// end inline asm
	// begin inline asm
	madc.hi.u32 %r170,%r160,%r179,%r163;
	// end inline asm
	// begin inline asm
	add.cc.u32 %r174,%r166,%r176;
	// end inline asm
	// begin inline asm
	addc.cc.u32 %r177,%r170,%r179;
	// end inline asm
	// begin inline asm
	addc.u32 %r180,%r587,%r587;
	// end inline asm
	// begin inline asm
	add.cc.u32 %r183,%r177,%r185;
	// end inline asm
	// begin inline asm
	addc.u32 %r186,%r180,%r188;
	// end inline asm
	setp.eq.s32 	%p11, %r186, 2;
	selp.b32 	%r233, -1, %r183, %p11;
	mul.hi.u32 	%r234, %r233, %r191;
	cvt.u64.u32 	%rd29, %r234;
	mul.wide.u32 	%rd30, %r233, %r194;
	add.s64 	%rd31, %rd30, %rd29;
	cvt.u32.u64 	%r190, %rd31;
	{ .reg .b32 tmp; mov.b64 {tmp, %r193}, %rd31; }
	// begin inline asm
	add.cc.u32 %r189,%r190,%r191;
	// end inline asm
	// begin inline asm
	addc.cc.u32 %r192,%r193,%r194;
	// end inline asm
	// begin inline asm
	addc.u32 %r195,%r587,%r587;
	// end inline asm
	setp.eq.s32 	%p12, %r195, 0;
	min.u32 	%r235, %r233, -2;
	add.s32 	%r236, %r235, 1;
	selp.b32 	%r21, %r236, %r233, %p12;
	mov.u32 	%r600, %r587;
	mov.u32 	%r610, %r587;
	mov.u32 	%r595, %r587;
$L__BB6_2:
	.pragma "nounroll";
	mov.u32 	%r23, %r595;
	mov.u32 	%r595, %r610;
	mov.u32 	%r610, %r600;
	// begin inline asm
	sub.cc.u32 %r237,%r591,%r191;
	// end inline asm
	// begin inline asm
	subc.cc.u32 %r240,%r590,%r194;
	// end inline asm
	mov.b32 	%r245, -2;
	// begin inline asm
	subc.u32 %r243,%r589,%r245;
	// end inline asm
	// begin inline asm
	mad.hi.u32 %r246,%r589,%r21,%r243;
	// end inline asm
	setp.lt.u32 	%p14, %r246, %r589;
	selp.b32 	%r600, -1, %r246, %p14;
	mov.b32 	%r277, 0;
	// begin inline asm
	mad.lo.cc.u32 %r250,%r600,%r191,%r277;
	// end inline asm
	// begin inline asm
	madc.hi.u32 %r254,%r600,%r191,%r277;
	// end inline asm
	// begin inline asm
	mad.lo.cc.u32 %r258,%r600,%r194,%r254;
	// end inline asm
	// begin inline asm
	madc.hi.u32 %r262,%r600,%r194,%r277;
	// end inline asm
	// begin inline asm
	sub.cc.u32 %r601,%r591,%r250;
	// end inline asm
	// begin inline asm
	subc.cc.u32 %r602,%r590,%r258;
	// end inline asm
	// begin inline asm
	subc.cc.u32 %r603,%r589,%r262;
	// end inline asm
	// begin inline asm
	addc.u32 %r275,%r277,%r277;
	// end inline asm
	setp.ne.s32 	%p15, %r275, 0;
	mov.pred 	%p38, 0;
	@%p15 bra 	$L__BB6_4;
	// begin inline asm
	add.cc.u32 %r601,%r601,%r191;
	// end inline asm
	// begin inline asm
	addc.cc.u32 %r602,%r602,%r194;
	// end inline asm
	mov.b32 	%r289, 0;
	// begin inline asm
	addc.cc.u32 %r603,%r603,%r289;
	// end inline asm
	// begin inline asm
	addc.u32 %r287,%r289,%r289;
	// end inline asm
	add.s32 	%r600, %r600, -1;
	setp.eq.s32 	%p38, %r287, 0;
$L__BB6_4:
	not.pred 	%p16, %p38;
	@%p16 bra 	$L__BB6_6;
	// begin inline asm
	add.cc.u32 %r601,%r601,%r191;
	// end inline asm
	// begin inline asm
	addc.cc.u32 %r602,%r602,%r194;
	// end inline asm
	mov.b32 	%r298, 0;
	// begin inline asm
	addc.u32 %r603,%r603,%r298;
	// end inline asm
	add.s32 	%r600, %r600, -1;
$L__BB6_6:
	mov.b32 	%r332, 0;
	// begin inline asm
	mad.lo.cc.u32 %r299,%r600,%r15,%r332;
	// end inline asm
	// begin inline asm
	madc.hi.u32 %r303,%r600,%r15,%r332;
	// end inline asm
	// begin inline asm
	mad.lo.cc.u32 %r307,%r600,%r14,%r303;
	// end inline asm
	// begin inline asm
	madc.hi.u32 %r311,%r600,%r14,%r332;
	// end inline asm
	// begin inline asm
	sub.cc.u32 %r604,%r593,%r299;
	// end inline asm
	// begin inline asm
	subc.cc.u32 %r591,%r592,%r307;
	// end inline asm
	// begin inline asm
	subc.cc.u32 %r590,%r601,%r311;
	// end inline asm
	// begin inline asm
	subc.cc.u32 %r589,%r602,%r332;
	// end inline asm
	// begin inline asm
	subc.cc.u32 %r327,%r603,%r332;
	// end inline asm
	// begin inline asm
	subc.u32 %r330,%r332,%r332;
	// end inline asm
	setp.ne.s32 	%p17, %r330, -1;
	@%p17 bra 	$L__BB6_8;
	add.s32 	%r600, %r600, -1;
	// begin inline asm
	add.cc.u32 %r604,%r604,%r15;
	// end inline asm
	// begin inline asm
	addc.cc.u32 %r591,%r591,%r14;
	// end inline asm
	// begin inline asm
	addc.cc.u32 %r590,%r590,%r191;
	// end inline asm
	// begin inline asm
	addc.u32 %r589,%r589,%r194;
	// end inline asm
$L__BB6_8:
	add.s32 	%r587, %r587, 32;
	setp.le.u32 	%p18, %r587, %r11;
	mov.b32 	%r593, 0;
	mov.u32 	%r592, %r604;
	@%p18 bra 	$L__BB6_2;
	xor.b64  	%rd33, %rd3, %rd19;
	setp.gt.s64 	%p19, %rd33, -1;
	@%p19 bra 	$L__BB6_11;
	mov.b32 	%r356, 0;
	// begin inline asm
	sub.cc.u32 %r600,%r356,%r600;
	// end inline asm
	// begin inline asm
	subc.cc.u32 %r610,%r356,%r610;
	// end inline asm
	// begin inline asm
	subc.cc.u32 %r352,%r356,%r595;
	// end inline asm
	// begin inline asm
	subc.u32 %r355,%r356,%r23;
	// end inline asm
$L__BB6_11:
	setp.lt.s64 	%p20, %rd1, 0;
	setp.lt.s64 	%p21, %rd3, 0;
	setp.eq.s32 	%p22, %r11, 128;
	selp.b32 	%r70, -1, %r610, %p22;
	selp.b32 	%r71, -1, %r600, %p22;
	mov.b32 	%r611, 0;
	// begin inline asm
	sub.cc.u32 %r358,%r611,%r3;
	// end inline asm
	// begin inline asm
	subc.cc.u32 %r361,%r611,%r4;
	// end inline asm
	// begin inline asm
	subc.cc.u32 %r364,%r611,%r5;
	// end inline asm
	// begin inline asm
	subc.u32 %r367,%r611,%r6;
	// end inline asm
	selp.b32 	%r422, %r358, %r3, %p21;
	selp.b32 	%r423, %r361, %r4, %p21;
	selp.b32 	%r424, %r364, %r5, %p21;
	selp.b32 	%r425, %r367, %r6, %p21;
	// begin inline asm
	sub.cc.u32 %r370,%r611,%r149;
	// end inline asm
	// begin inline asm
	subc.cc.u32 %r373,%r611,%r152;
	// end inline asm
	// begin inline asm
	subc.cc.u32 %r376,%r611,%r158;
	// end inline asm
	// begin inline asm
	subc.u32 %r379,%r611,%r158;
	// end inline asm
	selp.b32 	%r426, %r370, %r149, %p20;
	selp.b32 	%r427, %r373, %r152, %p20;
	cvt.u32.u64 	%r428, %rd19;
	and.b32  	%r429, %r428, %r376;
	and.b32  	%r430, %r428, %r379;
	or.b32  	%r431, %r430, %r429;
	setp.eq.s32 	%p23, %r431, 0;
	selp.b32 	%r432, %r427, %r430, %p23;
	selp.b32 	%r433, %r426, %r429, %p23;
	selp.b32 	%r434, 0, %r427, %p23;
	selp.b32 	%r435, 0, %r426, %p23;
	selp.b32 	%r436, 64, 0, %p23;
	setp.eq.s32 	%p24, %r432, 0;
	selp.b32 	%r437, %r433, %r432, %p24;
	selp.b32 	%r438, %r434, %r433, %p24;
	selp.b32 	%r439, %r435, %r434, %p24;
	selp.b32 	%r440, 0, %r435, %p24;
	selp.b32 	%r441, 32, 0, %p24;
	or.b32  	%r442, %r441, %r436;
	clz.b32 	%r72, %r437;
	add.s32 	%r73, %r442, %r72;
	shf.l.wrap.b32 	%r417, %r438, %r437, %r72;
	shf.l.wrap.b32 	%r414, %r439, %r438, %r72;
	shf.l.wrap.b32 	%r76, %r440, %r439, %r72;
	and.b32  	%r443, %r72, 31;
	shl.b32 	%r77, %r440, %r443;
	shl.b32 	%r616, %r422, %r443;
	shf.l.wrap.b32 	%r615, %r422, %r423, %r72;
	shf.l.wrap.b32 	%r614, %r423, %r424, %r72;
	shf.l.wrap.b32 	%r613, %r424, %r425, %r72;
	shf.l.wrap.b32 	%r612, %r425, %r611, %r72;
	neg.s32 	%r444, %r417;
	cvt.u64.u32 	%rd35, %r444;
	shl.b64 	%rd36, %rd35, 32;
	cvt.u64.u32 	%rd37, %r414;
	mov.b32 	%r445, 17185;
	mov.b32 	%r446, 63;
	prmt.b32 	%r447, %r417, %r446, %r445;
	mov.b32 	%f3, %r447;
	rcp.approx.f32 	%f4, %f3;
	mov.b32 	%r448, %f4;
	shl.b32 	%r449, %r448, 9;
	add.s32 	%r383, %r449, -512;
	mul.hi.u32 	%r450, %r383, %r414;
	cvt.u64.u32 	%rd38, %r450;
	mul.wide.u32 	%rd39, %r417, %r383;
	add.s64 	%rd40, %rd38, %rd37;
	add.s64 	%rd41, %rd40, %rd39;
	sub.s64 	%rd42, %rd36, %rd41;
	cvt.u32.u64 	%r399, %rd42;
	{ .reg .b32 tmp; mov.b64 {tmp, %r402}, %rd42; }
	setp.gt.s64 	%p25, %rd42, -1;
	selp.b32 	%r408, %r383, 0, %p25;
	shr.u64 	%rd43, %rd42, 63;
	cvt.u32.u64 	%r451, %rd43;
	xor.b32  	%r411, %r451, 1;
	mov.b32 	%r385, -2147483648;
	// begin inline asm
	mad.hi.cc.u32 %r382,%r383,%r399,%r385;
	// end inline asm
	// begin inline asm
	addc.u32 %r386,%r611,%r611;
	// end inline asm
	// begin inline asm
	mad.lo.cc.u32 %r389,%r383,%r402,%r382;
	// end inline asm
	// begin inline asm
	madc.hi.u32 %r393,%r383,%r402,%r386;
	// end inline asm
	// begin inline asm
	add.cc.u32 %r397,%r389,%r399;
	// end inline asm
	// begin inline asm
	addc.cc.u32 %r400,%r393,%r402;
	// end inline asm
	// begin inline asm
	addc.u32 %r403,%r611,%r611;
	// end inline asm
	// begin inline asm
	add.cc.u32 %r406,%r400,%r408;
	// end inline asm
	// begin inline asm
	addc.u32 %r409,%r403,%r411;
	// end inline asm
	setp.eq.s32 	%p26, %r409, 2;
	selp.b32 	%r452, -1, %r406, %p26;
	mul.hi.u32 	%r453, %r452, %r414;
	cvt.u64.u32 	%rd44, %r453;
	mul.wide.u32 	%rd45, %r452, %r417;
	add.s64 	%rd46, %rd45, %rd44;
	cvt.u32.u64 	%r413, %rd46;
	{ .reg .b32 tmp; mov.b64 {tmp, %r416}, %rd46; }
	// begin inline asm
	add.cc.u32 %r412,%r413,%r414;
	// end inline asm
	// begin inline asm
	addc.cc.u32 %r415,%r416,%r417;
	// end inline asm
	// begin inline asm
	addc.u32 %r418,%r611,%r611;
	// end inline asm
	setp.eq.s32 	%p27, %r418, 0;
	min.u32 	%r454, %r452, -2;
	add.s32 	%r455, %r454, 1;
	selp.b32 	%r83, %r455, %r452, %p27;
$L__BB6_12:
	.pragma "nounroll";
	// begin inline asm
	sub.cc.u32 %r456,%r614,%r414;
	// end inline asm
	// begin inline asm
	subc.cc.u32 %r459,%r613,%r417;
	// end inline asm
	mov.b32 	%r464, -2;
	// begin inline asm
	subc.u32 %r462,%r612,%r464;
	// end inline asm
	// begin inline asm
	mad.hi.u32 %r465,%r612,%r83,%r462;
	// end inline asm
	setp.lt.u32 	%p29, %r465, %r612;
	selp.b32 	%r621, -1, %r465, %p29;
	mov.b32 	%r496, 0;
	// begin inline asm
	mad.lo.cc.u32 %r469,%r621,%r414,%r496;
	// end inline asm
	// begin inline asm
	madc.hi.u32 %r473,%r621,%r414,%r496;
	// end inline asm
	// begin inline asm
	mad.lo.cc.u32 %r477,%r621,%r417,%r473;
	// end inline asm
	// begin inline asm
	madc.hi.u32 %r481,%r621,%r417,%r496;
	// end inline asm
	// begin inline asm
	sub.cc.u32 %r622,%r614,%r469;
	// end inline asm
	// begin inline asm
	subc.cc.u32 %r623,%r613,%r477;
	// end inline asm
	// begin inline asm
	subc.cc.u32 %r624,%r612,%r481;
	// end inline asm
	// begin inline asm
	addc.u32 %r494,%r496,%r496;
	// end inline asm
	setp.ne.s32 	%p30, %r494, 0;
	mov.pred 	%p39, 0;
	@%p30 bra 	$L__BB6_14;
	// begin inline asm
	add.cc.u32 %r622,%r622,%r414;
	// end inline asm
	// begin inline asm
	addc.cc.u32 %r623,%r623,%r417;
	// end inline asm
	mov.b32 	%r508, 0;
	// begin inline asm
	addc.cc.u32 %r624,%r624,%r508;
	// end inline asm
	// begin inline asm
	addc.u32 %r506,%r508,%r508;
	// end inline asm
	add.s32 	%r621, %r621, -1;
	setp.eq.s32 	%p39, %r506, 0;
$L__BB6_14:
	not.pred 	%p31, %p39;
	@%p31 bra 	$L__BB6_16;
	// begin inline asm
	add.cc.u32 %r622,%r622,%r414;
	// end inline asm
	// begin inline asm
	addc.cc.u32 %r623,%r623,%r417;
	// end inline asm
	mov.b32 	%r517, 0;
	// begin inline asm
	addc.u32 %r624,%r624,%r517;
	// end inline asm
	add.s32 	%r621, %r621, -1;
$L__BB6_16:
	mov.b32 	%r551, 0;
	// begin inline asm
	mad.lo.cc.u32 %r518,%r621,%r77,%r551;
	// end inline asm
	// begin inline asm
	madc.hi.u32 %r522,%r621,%r77,%r551;
	// end inline asm
	// begin inline asm
	mad.lo.cc.u32 %r526,%r621,%r76,%r522;
	// end inline asm
	// begin inline asm
	madc.hi.u32 %r530,%r621,%r76,%r551;
	// end inline asm
	// begin inline asm
	sub.cc.u32 %r625,%r616,%r518;
	// end inline asm
	// begin inline asm
	subc.cc.u32 %r614,%r615,%r526;
	// end inline asm
	// begin inline asm
	subc.cc.u32 %r613,%r622,%r530;
	// end inline asm
	// begin inline asm
	subc.cc.u32 %r612,%r623,%r551;
	// end inline asm
	// begin inline asm
	subc.cc.u32 %r546,%r624,%r551;
	// end inline asm
	// begin inline asm
	subc.u32 %r549,%r551,%r551;
	// end inline asm
	setp.ne.s32 	%p32, %r549, -1;
	@%p32 bra 	$L__BB6_18;
	// begin inline asm
	add.cc.u32 %r625,%r625,%r77;
	// end inline asm
	// begin inline asm
	addc.cc.u32 %r614,%r614,%r76;
	// end inline asm
	// begin inline asm
	addc.cc.u32 %r613,%r613,%r414;
	// end inline asm
	// begin inline asm
	addc.u32 %r612,%r612,%r417;
	// end inline asm
$L__BB6_18:
	add.s32 	%r611, %r611, 32;
	setp.le.u32 	%p33, %r611, %r73;
	mov.b32 	%r616, 0;
	mov.u32 	%r615, %r625;
	@%p33 bra 	$L__BB6_12;
	shf.r.wrap.b32 	%r565, %r625, %r614, %r72;
	shf.r.wrap.b32 	%r566, %r614, %r613, %r72;
	shf.r.wrap.b32 	%r567, %r613, %r612, %r72;
	mov.b32 	%r568, 0;
	shf.r.wrap.b32 	%r569, %r612, %r568, %r72;
	cvt.u16.u32 	%rs1, %r73;
	and.b16  	%rs2, %rs1, 32;
	setp.eq.s16 	%p34, %rs2, 0;
	selp.b32 	%r570, %r565, %r566, %p34;
	selp.b32 	%r571, %r566, %r567, %p34;
	selp.b32 	%r572, %r567, %r569, %p34;
	selp.b32 	%r573, %r569, 0, %p34;
	and.b16  	%rs3, %rs1, 64;
	setp.eq.s16 	%p35, %rs3, 0;
	selp.b32 	%r123, %r570, %r572, %p35;
	selp.b32 	%r124, %r571, %r573, %p35;
	selp.b32 	%r125, %r572, 0, %p35;
	selp.b32 	%r629, %r573, 0, %p35;
	setp.gt.s64 	%p36, %rd3, -1;
	@%p36 bra 	$L__BB6_21;
	mov.b32 	%r584, 0;
	// begin inline asm
	sub.cc.u32 %r574,%r584,%r123;
	// end inline asm
	// begin inline asm
	subc.cc.u32 %r577,%r584,%r124;
	// end inline asm
	// begin inline asm
	subc.cc.u32 %r580,%r584,%r125;
	// end inline asm
	// begin inline asm
	subc.u32 %r629,%r584,%r629;
	// end inline asm
$L__BB6_21:
	ld.param.u64 	%rd61, [rms_norm_kernel_32_param_3];
	setp.eq.s32 	%p37, %r73, 128;
	selp.b32 	%r586, -2147483648, %r629, %p37;
	cvt.u64.u32 	%rd47, %r586;
	shl.b64 	%rd48, %rd47, 32;
	shr.s64 	%rd49, %rd48, 63;
	cvt.u64.u32 	%rd50, %r71;
	cvt.u64.u32 	%rd51, %r70;
	shl.b64 	%rd52, %rd51, 32;
	or.b64  	%rd53, %rd52, %rd50;
	add.s64 	%rd54, %rd53, %rd49;
	cvta.to.global.u64 	%rd55, %rd61;
	mul.wide.s32 	%rd56, %r1, 8;
	add.s64 	%rd57, %rd55, %rd56;
	st.global.u64 	[%rd57], %rd54;
$L__BB6_22:
	ret;

}
	// .globl	rms_norm_kernel_64
.visible .entry rms_norm_kernel_64(
	.param .u64 .ptr .align 1 rms_norm_kernel_64_param_0,
	.param .u64 .ptr .align 1 rms_norm_kernel_64_param_1,
	.param .u64 .ptr .align 1 rms_norm_kernel_64_param_2,
	.param .u64 .ptr .align 1 rms_norm_kernel_64_param_3,
	.param .u32 rms_norm_kernel_64_param_4,
	.param .u32 rms_norm_kernel_64_param_5
)
{
	.reg .pred 	%p<40>;
	.reg .b16 	%rs<4>;
	.reg .b32 	%r<629>;
	.reg .b32 	%f<5>;
	.reg .b64 	%rd<62>;

	ld.param.u32 	%r130, [rms_norm_kernel_64_param_4];
	ld.param.u32 	%r129, [rms_norm_kernel_64_param_5];
	mov.u32 	%r131, %ctaid.x;
	mov.u32 	%r132, %ntid.x;
	mov.u32 	%r133, %tid.x;
	mad.lo.s32 	%r1, %r131, %r132, %r133;
	mul.lo.s32 	%r134, %r129, %r130;
	setp.ge.s32 	%p5, %r1, %r134;
	@%p5 bra 	$L__BB7_22;
	ld.param.u64 	%rd60, [rms_norm_kernel_64_param_2];
	ld.param.u64 	%rd59, [rms_norm_kernel_64_param_1];
	ld.param.u64 	%rd58, [rms_norm_kernel_64_param_0];
	cvta.to.global.u64 	%rd8, %rd58;
	cvta.to.global.u64 	%rd9, %rd59;
	cvta.to.global.u64 	%rd10, %rd60;
	div.s32 	%r199, %r1, %r129;
	mul.lo.s32 	%r200, %r199, %r129;
	sub.s32 	%r201, %r1, %r200;
	mul.wide.s32 	%rd11, %r1, 8;
	add.s64 	%rd12, %rd8, %rd11;
	ld.global.nc.u64 	%rd13, [%rd12];
	mul.wide.s32 	%rd14, %r201, 8;
	add.s64 	%rd15, %rd9, %rd14;
	ld.global.nc.u64 	%rd16, [%rd15];
	mul.wide.s32 	%rd17, %r199, 8;
	add.s64 	%rd18, %rd10, %rd17;
	ld.global.nc.u64 	%rd1, [%rd18];
	mul.lo.s64 	%rd2, %rd16, %rd13;
	mul.hi.s64 	%rd3, %rd16, %rd13;
	cvt.u32.u64 	%r3, %rd2;
	{ .reg .b32 tmp; mov.b64 {tmp, %r4}, %rd2; }
	cvt.u32.u64 	%r5, %rd3;
	{ .reg .b32 tmp; mov.b64 {tmp, %r6}, %rd3; }
	cvt.u32.u64 	%r149, %rd1;
	{ .reg .b32 tmp; mov.b64 {tmp, %r152}, %rd1; }
	shr.s64 	%rd19, %rd1, 63;
	cvt.u32.u64 	%r158, %rd19;
	mov.b32 	%r586, 0;
	// begin inline asm
	sub.cc.u32 %r135,%r586,%r3;
	// end inline asm
	// begin inline asm
	subc.cc.u32 %r138,%r586,%r4;
	// end inline asm
	// begin inline asm
	subc.cc.u32 %r141,%r586,%r5;
	// end inline asm
	// begin inline asm
	subc.u32 %r144,%r586,%r6;
	// end inline asm
	setp.lt.s64 	%p6, %rd3, 0;
	selp.b32 	%r202, %r135, %r3, %p6;
	selp.b32 	%r203, %r138, %r4, %p6;
	selp.b32 	%r204, %r141, %r5, %p6;
	selp.b32 	%r205, %r144, %r6, %p6;
	// begin inline asm
	sub.cc.u32 %r147,%r586,%r149;
	// end inline asm
	// begin inline asm
	subc.cc.u32 %r150,%r586,%r152;
	// end inline asm
	// begin inline asm
	subc.cc.u32 %r153,%r586,%r158;
	// end inline asm
	// begin inline asm
	subc.u32 %r156,%r586,%r158;
	// end inline asm
	setp.lt.s64 	%p7, %rd1, 0;
	selp.b32 	%r206, %r147, %r149, %p7;
	selp.b32 	%r207, %r150, %r152, %p7;
	and.b32  	%r208, %r158, %r153;
	and.b32  	%r209, %r158, %r156;
	or.b32  	%r210, %r209, %r208;
	setp.eq.s32 	%p8, %r210, 0;
	selp.b32 	%r211, %r207, %r209, %p8;
	selp.b32 	%r212, %r206, %r208, %p8;
	selp.b32 	%r213, 0, %r207, %p8;
	selp.b32 	%r214, 0, %r206, %p8;
	selp.b32 	%r215, 64, 0, %p8;
	setp.eq.s32 	%p9, %r211, 0;
	selp.b32 	%r216, %r212, %r211, %p9;
	selp.b32 	%r217, %r213, %r212, %p9;
	selp.b32 	%r218, %r214, %r213, %p9;
	selp.b32 	%r219, 0, %r214, %p9;
	selp.b32 	%r220, 32, 0, %p9;
	or.b32  	%r221, %r220, %r215;
	clz.b32 	%r222, %r216;
	add.s32 	%r11, %r221, %r222;
	shf.l.wrap.b32 	%r194, %r217, %r216, %r222;
	shf.l.wrap.b32 	%r191, %r218, %r217, %r222;
	shf.l.wrap.b32 	%r14, %r219, %r218, %r222;
	and.b32  	%r223, %r222, 31;
	shl.b32 	%r15, %r219, %r223;
	shl.b32 	%r592, %r202, %r223;
	shf.l.wrap.b32 	%r591, %r202, %r203, %r222;
	shf.l.wrap.b32 	%r590, %r203, %r204, %r222;
	shf.l.wrap.b32 	%r589, %r204, %r205, %r222;
	shf.l.wrap.b32 	%r588, %r205, %r586, %r222;
	neg.s32 	%r224, %r194;
	cvt.u64.u32 	%rd20, %r224;
	shl.b64 	%rd21, %rd20, 32;
	cvt.u64.u32 	%rd22, %r191;
	mov.b32 	%r225, 17185;
	mov.b32 	%r226, 63;
	prmt.b32 	%r227, %r194, %r226, %r225;
	mov.b32 	%f1, %r227;
	rcp.approx.f32 	%f2, %f1;
	mov.b32 	%r228, %f2;
	shl.b32 	%r229, %r228, 9;
	add.s32 	%r160, %r229, -512;
	mul.hi.u32 	%r230, %r160, %r191;
	cvt.u64.u32 	%rd23, %r230;
	mul.wide.u32 	%rd24, %r194, %r160;
	add.s64 	%rd25, %rd23, %rd22;
	add.s64 	%rd26, %rd25, %rd24;
	sub.s64 	%rd27, %rd21, %rd26;
	cvt.u32.u64 	%r176, %rd27;
	{ .reg .b32 tmp; mov.b64 {tmp, %r179}, %rd27; }
	setp.gt.s64 	%p10, %rd27, -1;
	selp.b32 	%r185, %r160, 0, %p10;
	shr.u64 	%rd28, %rd27, 63;
	cvt.u32.u64 	%r231, %rd28;
	xor.b32  	%r188, %r231, 1;
	mov.b32 	%r162, -2147483648;
	// begin inline asm
	mad.hi.cc.u32 %r159,%r160,%r176,%r162;
	// end inline asm
	// begin inline asm
	addc.u32 %r163,%r586,%r586;
	// end inline asm
	// begin inline asm
	mad.lo.cc.u32 %r166,%r160,%r179,%r159;
	// end inline asm
	// begin inline asm
	madc.hi.u32 %r170,%r160,%r179,%r163;
	// end inline asm
	// begin inline asm
	add.cc.u32 %r174,%r166,%r176;
	// end inline asm
	// begin inline asm
	addc.cc.u32 %r177,%r170,%r179;
	// end inline asm
	// begin inline asm
	addc.u32 %r180,%r586,%r586;
	// end inline asm
	// begin inline asm
	add.cc.u32 %r183,%r177,%r185;
	// end inline asm
	// begin inline asm
	addc.u32 %r186,%r180,%r188;
	// end inline asm
	setp.eq.s32 	%p11, %r186, 2;
	selp.b32 	%r232, -1, %r183, %p11;
	mul.hi.u32 	%r233, %r232, %r191;
	cvt.u64.u32 	%rd29, %r233;
	mul.wide.u32 	%rd30, %r232, %r194;
	add.s64 	%rd31, %rd30, %rd29;
	cvt.u32.u64 	%r190, %rd31;
	{ .reg .b32 tmp; mov.b64 {tmp, %r193}, %rd31; }
	// begin inline asm
	add.cc.u32 %r189,%r190,%r191;
	// end inline asm
	// begin inline asm
	addc.cc.u32 %r192,%r193,%r194;
	// end inline asm
	// begin inline asm
	addc.u32 %r195,%r586,%r586;
	// end inline asm
	setp.eq.s32 	%p12, %r195, 0;
	min.u32 	%r234, %r232, -2;
	add.s32 	%r235, %r234, 1;
	selp.b32 	%r21, %r235, %r232, %p12;
	mov.u32 	%r599, %r586;
	mov.u32 	%r609, %r586;
	mov.u32 	%r594, %r586;
$L__BB7_2:
	.pragma "nounroll";
	mov.u32 	%r23, %r594;
	mov.u32 	%r594, %r609;
	mov.u32 	%r609, %r599;
	// begin inline asm
	sub.cc.u32 %r236,%r590,%r191;
	// end inline asm
	// begin inline asm
	subc.cc.u32 %r239,%r589,%r194;
	// end inline asm
	mov.b32 	%r244, -2;
	// begin inline asm
	subc.u32 %r242,%r588,%r244;
	// end inline asm
	// begin inline asm
	mad.hi.u32 %r245,%r588,%r21,%r242;
	// end inline asm
	setp.lt.u32 	%p14, %r245, %r588;
	selp.b32 	%r599, -1, %r245, %p14;
	mov.b32 	%r276, 0;
	// begin inline asm
	mad.lo.cc.u32 %r249,%r599,%r191,%r276;
	// end inline asm
	// begin inline asm
	madc.hi.u32 %r253,%r599,%r191,%r276;
	// end inline asm
	// begin inline asm
	mad.lo.cc.u32 %r257,%r599,%r194,%r253;
	// end inline asm
	// begin inline asm
	madc.hi.u32 %r261,%r599,%r194,%r276;
	// end inline asm
	// begin inline asm
	sub.cc.u32 %r600,%r590,%r249;
	// end inline asm
	// begin inline asm
	subc.cc.u32 %r601,%r589,%r257;
	// end inline asm
	// begin inline asm
	subc.cc.u32 %r602,%r588,%r261;
	// end inline asm
	// begin inline asm
	addc.u32 %r274,%r276,%r276;
	// end inline asm
	setp.ne.s32 	%p15, %r274, 0;
	mov.pred 	%p38, 0;
	@%p15 bra 	$L__BB7_4;
	// begin inline asm
	add.cc.u32 %r600,%r600,%r191;
	// end inline asm
	// begin inline asm
	addc.cc.u32 %r601,%r601,%r194;
	// end inline asm
	mov.b32 	%r288, 0;
	// begin inline asm
	addc.cc.u32 %r602,%r602,%r288;
	// end inline asm
	// begin inline asm
	addc.u32 %r286,%r288,%r288;
	// end inline asm
	add.s32 	%r599, %r599, -1;
	setp.eq.s32 	%p38, %r286, 0;
$L__BB7_4:
	not.pred 	%p16, %p38;
	@%p16 bra 	$L__BB7_6;
	// begin inline asm
	add.cc.u32 %r600,%r600,%r191;
	// end inline asm
	// begin inline asm
	addc.cc.u32 %r601,%r601,%r194;
	// end inline asm
	mov.b32 	%r297, 0;
	// begin inline asm
	addc.u32 %r602,%r602,%r297;
	// end inline asm
	add.s32 	%r599, %r599, -1;
$L__BB7_6:
	mov.b32 	%r331, 0;
	// begin inline asm
	mad.lo.cc.u32 %r298,%r599,%r15,%r331;
	// end inline asm
	// begin inline asm
	madc.hi.u32 %r302,%r599,%r15,%r331;
	// end inline asm
	// begin inline asm
	mad.lo.cc.u32 %r306,%r599,%r14,%r302;
	// end inline asm
	// begin inline asm
	madc.hi.u32 %r310,%r599,%r14,%r331;
	// end inline asm
	// begin inline asm
	sub.cc.u32 %r603,%r592,%r298;
	// end inline asm
	// begin inline asm
	subc.cc.u32 %r590,%r591,%r306;
	// end inline asm
	// begin inline asm
	subc.cc.u32 %r589,%r600,%r310;
	// end inline asm
	// begin inline asm
	subc.cc.u32 %r588,%r601,%r331;
	// end inline asm
	// begin inline asm
	subc.cc.u32 %r326,%r602,%r331;
	// end inline asm
	// begin inline asm
	subc.u32 %r329,%r331,%r331;
	// end inline asm
	setp.ne.s32 	%p17, %r329, -1;
	@%p17 bra 	$L__BB7_8;
	add.s32 	%r599, %r599, -1;
	// begin inline asm
	add.cc.u32 %r603,%r603,%r15;
	// end inline asm
	// begin inline asm
	addc.cc.u32 %r590,%r590,%r14;
	// end inline asm
	// begin inline asm
	addc.cc.u32 %r589,%r589,%r191;
	// end inline asm
	// begin inline asm
	addc.u32 %r588,%r588,%r194;
	// end inline asm
$L__BB7_8:
	add.s32 	%r586, %r586, 32;
	setp.le.u32 	%p18, %r586, %r11;
	mov.b32 	%r592, 0;
	mov.u32 	%r591, %r603;
	@%p18 bra 	$L__BB7_2;
	xor.b64  	%rd33, %rd3, %rd19;
	setp.gt.s64 	%p19, %rd33, -1;
	@%p19 bra 	$L__BB7_11;
	mov.b32 	%r355, 0;
	// begin inline asm
	sub.cc.u32 %r599,%r355,%r599;
	// end inline asm
	// begin inline asm
	subc.cc.u32 %r609,%r355,%r609;
	// end inline asm
	// begin inline asm
	subc.cc.u32 %r351,%r355,%r594;
	// end inline asm
	// begin inline asm
	subc.u32 %r354,%r355,%r23;
	// end inline asm
$L__BB7_11:
	setp.lt.s64 	%p20, %rd1, 0;
	setp.lt.s64 	%p21, %rd3, 0;
	setp.eq.s32 	%p22, %r11, 128;
	selp.b32 	%r70, -1, %r609, %p22;
	selp.b32 	%r71, -1, %r599, %p22;
	mov.b32 	%r610, 0;
	// begin inline asm
	sub.cc.u32 %r357,%r610,%r3;
	// end inline asm
	// begin inline asm
	subc.cc.u32 %r360,%r610,%r4;
	// end inline asm
	// begin inline asm
	subc.cc.u32 %r363,%r610,%r5;
	// end inline asm
	// begin inline asm
	subc.u32 %r366,%r610,%r6;
	// end inline asm
	selp.b32 	%r421, %r357, %r3, %p21;
	selp.b32 	%r422, %r360, %r4, %p21;
	selp.b32 	%r423, %r363, %r5, %p21;
	selp.b32 	%r424, %r366, %r6, %p21;
	// begin inline asm
	sub.cc.u32 %r369,%r610,%r149;
	// end inline asm
	// begin inline asm
	subc.cc.u32 %r372,%r610,%r152;
	// end inline asm
	// begin inline asm
	subc.cc.u32 %r375,%r610,%r158;
	// end inline asm
	// begin inline asm
	subc.u32 %r378,%r610,%r158;
	// end inline asm
	selp.b32 	%r425, %r369, %r149, %p20;
	selp.b32 	%r426, %r372, %r152, %p20;
	cvt.u32.u64 	%r427, %rd19;
	and.b32  	%r428, %r427, %r375;
	and.b32  	%r429, %r427, %r378;
	or.b32  	%r430, %r429, %r428;
	setp.eq.s32 	%p23, %r430, 0;
	selp.b32 	%r431, %r426, %r429, %p23;
	selp.b32 	%r432, %r425, %r428, %p23;
	selp.b32 	%r433, 0, %r426, %p23;
	selp.b32 	%r434, 0, %r425, %p23;
	selp.b32 	%r435, 64, 0, %p23;
	setp.eq.s32 	%p24, %r431, 0;
	selp.b32 	%r436, %r432, %r431, %p24;
	selp.b32 	%r437, %r433, %r432, %p24;
	selp.b32 	%r438, %r434, %r433, %p24;
	selp.b32 	%r439, 0, %r434, %p24;
	selp.b32 	%r440, 32, 0, %p24;
	or.b32  	%r441, %r440, %r435;
	clz.b32 	%r72, %r436;
	add.s32 	%r73, %r441, %r72;
	shf.l.wrap.b32 	%r416, %r437, %r436, %r72;
	shf.l.wrap.b32 	%r413, %r438, %r437, %r72;
	shf.l.wrap.b32 	%r76, %r439, %r438, %r72;
	and.b32  	%r442, %r72, 31;
	shl.b32 	%r77, %r439, %r442;
	shl.b32 	%r615, %r421, %r442;
	shf.l.wrap.b32 	%r614, %r421, %r422, %r72;
	shf.l.wrap.b32 	%r613, %r422, %r423, %r72;
	shf.l.wrap.b32 	%r612, %r423, %r424, %r72;
	shf.l.wrap.b32 	%r611, %r424, %r610, %r72;
	neg.s32 	%r443, %r416;
	cvt.u64.u32 	%rd35, %r443;
	shl.b64 	%rd36, %rd35, 32;
	cvt.u64.u32 	%rd37, %r413;
	mov.b32 	%r444, 17185;
	mov.b32 	%r445, 63;
	prmt.b32 	%r446, %r416, %r445, %r444;
	mov.b32 	%f3, %r446;
	rcp.approx.f32 	%f4, %f3;
	mov.b32 	%r447, %f4;
	shl.b32 	%r448, %r447, 9;
	add.s32 	%r382, %r448, -512;
	mul.hi.u32 	%r449, %r382, %r413;
	cvt.u64.u32 	%rd38, %r449;
	mul.wide.u32 	%rd39, %r416, %r382;
	add.s64 	%rd40, %rd38, %rd37;
	add.s64 	%rd41, %rd40, %rd39;
	sub.s64 	%rd42, %rd36, %rd41;
	cvt.u32.u64 	%r398, %rd42;
	{ .reg .b32 tmp; mov.b64 {tmp, %r401}, %rd42; }
	setp.gt.s64 	%p25, %rd42, -1;
	selp.b32 	%r407, %r382, 0, %p25;
	shr.u64 	%rd43, %rd42, 63;
	cvt.u32.u64 	%r450, %rd43;
	xor.b32  	%r410, %r450, 1;
	mov.b32 	%r384, -2147483648;
	// begin inline asm
	mad.hi.cc.u32 %r381,%r382,%r398,%r384;
	// end inline asm
	// begin inline asm
	addc.u32 %r385,%r610,%r610;
	// end inline asm
	// begin inline asm
	mad.lo.cc.u32 %r388,%r382,%r401,%r381;
	// end inline asm
	// begin inline asm
	madc.hi.u32 %r392,%r382,%r401,%r385;
	// end inline asm
	// begin inline asm
	add.cc.u32 %r396,%r388,%r398;
	// end inline asm
	// begin inline asm
	addc.cc.u32 %r399,%r392,%r401;
	// end inline asm
	// begin inline asm
	addc.u32 %r402,%r610,%r610;
	// end inline asm
	// begin inline asm
	add.cc.u32 %r405,%r399,%r407;
	// end inline asm
	// begin inline asm
	addc.u32 %r408,%r402,%r410;
	// end inline asm
	setp.eq.s32 	%p26, %r408, 2;
	selp.b32 	%r451, -1, %r405, %p26;
	mul.hi.u32 	%r452, %r451, %r413;
	cvt.u64.u32 	%rd44, %r452;
	mul.wide.u32 	%rd45, %r451, %r416;
	add.s64 	%rd46, %rd45, %rd44;
	cvt.u32.u64 	%r412, %rd46;
	{ .reg .b32 tmp; mov.b64 {tmp, %r415}, %rd46; }
	// begin inline asm
	add.cc.u32 %r411,%r412,%r413;
	// end inline asm
	// begin inline asm
	addc.cc.u32 %r414,%r415,%r416;
	// end inline asm
	// begin inline asm
	addc.u32 %r417,%r610,%r610;
	// end inline asm
	setp.eq.s32 	%p27, %r417, 0;
	min.u32 	%r453, %r451, -2;
	add.s32 	%r454, %r453, 1;
	selp.b32 	%r83, %r454, %r451, %p27;
$L__BB7_12:
	.pragma "nounroll";
	// begin inline asm
	sub.cc.u32 %r455,%r613,%r413;
	// end inline asm
	// begin inline asm
	subc.cc.u32 %r458,%r612,%r416;
	// end inline asm
	mov.b32 	%r463, -2;
	// begin inline asm
	subc.u32 %r461,%r611,%r463;
	// end inline asm
	// begin inline asm
	mad.hi.u32 %r464,%r611,%r83,%r461;
	// end inline asm
	setp.lt.u32 	%p29, %r464, %r611;
	selp.b32 	%r620, -1, %r464, %p29;
	mov.b32 	%r495, 0;
	// begin inline asm
	mad.lo.cc.u32 %r468,%r620,%r413,%r495;
	// end inline asm
	// begin inline asm
	madc.hi.u32 %r472,%r620,%r413,%r495;
	// end inline asm
	// begin inline asm
	mad.lo.cc.u32 %r476,%r620,%r416,%r472;
	// end inline asm
	// begin inline asm
	madc.hi.u32 %r480,%r620,%r416,%r495;
	// end inline asm
	// begin inline asm
	sub.cc.u32 %r621,%r613,%r468;
	// end inline asm
	// begin inline asm
	subc.cc.u32 %r622,%r612,%r476;
	// end inline asm
	// begin inline asm
	subc.cc.u32 %r623,%r611,%r480;
	// end inline asm
	// begin inline asm
	addc.u32 %r493,%r495,%r495;
	// end inline asm
	setp.ne.s32 	%p30, %r493, 0;
	mov.pred 	%p39, 0;
	@%p30 bra 	$L__BB7_14;
	// begin inline asm
	add.cc.u32 %r621,%r621,%r413;
	// end inline asm
	// begin inline asm
	addc.cc.u32 %r622,%r622,%r416;
	// end inline asm
	mov.b32 	%r507, 0;
	// begin inline asm
	addc.cc.u32 %r623,%r623,%r507;
	// end inline asm
	// begin inline asm
	addc.u32 %r505,%r507,%r507;
	// end inline asm
	add.s32 	%r620, %r620, -1;
	setp.eq.s32 	%p39, %r505, 0;
$L__BB7_14:
	not.pred 	%p31, %p39;
	@%p31 bra 	$L__BB7_16;
	// begin inline asm
	add.cc.u32 %r621,%r621,%r413;
	// end inline asm
	// begin inline asm
	addc.cc.u32 %r622,%r622,%r416;
	// end inline asm
	mov.b32 	%r516, 0;
	// begin inline asm
	addc.u32 %r623,%r623,%r516;
	// end inline asm
	add.s32 	%r620, %r620, -1;
$L__BB7_16:
	mov.b32 	%r550, 0;
	// begin inline asm
	mad.lo.cc.u32 %r517,%r620,%r77,%r550;
	// end inline asm
	// begin inline asm
	madc.hi.u32 %r521,%r620,%r77,%r550;
	// end inline asm
	// begin inline asm
	mad.lo.cc.u32 %r525,%r620,%r76,%r521;
	// end inline asm
	// begin inline asm
	madc.hi.u32 %r529,%r620,%r76,%r550;
	// end inline asm
	// begin inline asm
	sub.cc.u32 %r624,%r615,%r517;
	// end inline asm
	// begin inline asm
	subc.cc.u32 %r613,%r614,%r525;
	// end inline asm
	// begin inline asm
	subc.cc.u32 %r612,%r621,%r529;
	// end inline asm
	// begin inline asm
	subc.cc.u32 %r611,%r622,%r550;
	// end inline asm
	// begin inline asm
	subc.cc.u32 %r545,%r623,%r550;
	// end inline asm
	// begin inline asm
	subc.u32 %r548,%r550,%r550;
	// end inline asm
	setp.ne.s32 	%p32, %r548, -1;
	@%p32 bra 	$L__BB7_18;
	// begin inline asm
	add.cc.u32 %r624,%r624,%r77;
	// end inline asm
	// begin inline asm
	addc.cc.u32 %r613,%r613,%r76;
	// end inline asm
	// begin inline asm
	addc.cc.u32 %r612,%r612,%r413;
	// end inline asm
	// begin inline asm
	addc.u32 %r611,%r611,%r416;
	// end inline asm
$L__BB7_18:
	add.s32 	%r610, %r610, 32;
	setp.le.u32 	%p33, %r610, %r73;
	mov.b32 	%r615, 0;
	mov.u32 	%r614, %r624;
	@%p33 bra 	$L__BB7_12;
	shf.r.wrap.b32 	%r564, %r624, %r613, %r72;
	shf.r.wrap.b32 	%r565, %r613, %r612, %r72;
	shf.r.wrap.b32 	%r566, %r612, %r611, %r72;
	mov.b32 	%r567, 0;
	shf.r.wrap.b32 	%r568, %r611, %r567, %r72;
	cvt.u16.u32 	%rs1, %r73;
	and.b16  	%rs2, %rs1, 32;
	setp.eq.s16 	%p34, %rs2, 0;
	selp.b32 	%r569, %r564, %r565, %p34;
	selp.b32 	%r570, %r565, %r566, %p34;
	selp.b32 	%r571, %r566, %r568, %p34;
	selp.b32 	%r572, %r568, 0, %p34;
	and.b16  	%rs3, %rs1, 64;
	setp.eq.s16 	%p35, %rs3, 0;
	selp.b32 	%r123, %r569, %r571, %p35;
	selp.b32 	%r124, %r570, %r572, %p35;
	selp.b32 	%r125, %r571, 0, %p35;
	selp.b32 	%r628, %r572, 0, %p35;
	setp.gt.s64 	%p36, %rd3, -1;
	@%p36 bra 	$L__BB7_21;
	mov.b32 	%r583, 0;
	// begin inline asm
	sub.cc.u32 %r573,%r583,%r123;
	// end inline asm
	// begin inline asm
	subc.cc.u32 %r576,%r583,%r124;
	// end inline asm
	// begin inline asm
	subc.cc.u32 %r579,%r583,%r125;
	// end inline asm
	// begin inline asm
	subc.u32 %r628,%r583,%r628;
	// end inline asm
$L__BB7_21:
	ld.param.u64 	%rd61, [rms_norm_kernel_64_param_3];
	setp.eq.s32 	%p37, %r73, 128;
	selp.b32 	%r585, -2147483648, %r628, %p37;
	cvt.u64.u32 	%rd47, %r585;
	shl.b64 	%rd48, %rd47, 32;
	shr.s64 	%rd49, %rd48, 63;
	cvt.u64.u32 	%rd50, %r71;
	cvt.u64.u32 	%rd51, %r70;
	shl.b64 	%rd52, %rd51, 32;
	or.b64  	%rd53, %rd52, %rd50;
	add.s64 	%rd54, %rd53, %rd49;
	cvta.to.global.u64 	%rd55, %rd61;
	mul.wide.s32 	%rd56, %r1, 8;
	add.s64 	%rd57, %rd55, %rd56;
	st.global.u64 	[%rd57], %rd54;
$L__BB7_22:
	ret;

}
	// .globl	einsum_bshd_hdc_bshc_kernel
.visible .entry einsum_bshd_hdc_bshc_kernel(
	.param .u64 .ptr .align 1 einsum_bshd_hdc_bshc_kernel_param_0,
	.param .u64 .ptr .align 1 einsum_bshd_hdc_bshc_kernel_param_1,
	.param .u64 .ptr .align 1 einsum_bshd_hdc_bshc_kernel_param_2,
	.param .u64 einsum_bshd_hdc_bshc_kernel_param_3,
	.param .u32 einsum_bshd_hdc_bshc_kernel_param_4,
	.param .u32 einsum_bshd_hdc_bshc_kernel_param_5,
	.param .u32 einsum_bshd_hdc_bshc_kernel_param_6,
	.param .u32 einsum_bshd_hdc_bshc_kernel_param_7,
	.param .u32 einsum_bshd_hdc_bshc_kernel_param_8
)
{
	.reg .pred 	%p<12>;
	.reg .b32 	%r<52>;
	.reg .b64 	%rd<183>;

	ld.param.u64 	%rd36, [einsum_bshd_hdc_bshc_kernel_param_0];
	ld.param.u64 	%rd37, [einsum_bshd_hdc_bshc_kernel_param_1];
	ld.param.u64 	%rd35, [einsum_bshd_hdc_bshc_kernel_param_3];
	ld.param.u32 	%r23, [einsum_bshd_hdc_bshc_kernel_param_5];
	ld.param.u32 	%r24, [einsum_bshd_hdc_bshc_kernel_param_6];
	ld.param.u32 	%r25, [einsum_bshd_hdc_bshc_kernel_param_7];
	ld.param.u32 	%r26, [einsum_bshd_hdc_bshc_kernel_param_8];
	cvta.to.global.u64 	%rd1, %rd37;
	cvta.to.global.u64 	%rd2, %rd36;
	mov.u32 	%r1, %tid.x;
	setp.ge.s32 	%p1, %r1, %r26;
	@%p1 bra 	$L__BB8_14;
	mov.u32 	%r2, %ctaid.z;
	mov.u32 	%r27, %ctaid.y;
	mov.u32 	%r28, %ctaid.x;
	shr.u64 	%rd38, %rd35, 63;
	add.s64 	%rd39, %rd35, %rd38;
	shr.s64 	%rd181, %rd39, 1;
	shr.s64 	%rd182, %rd39, 63;
	mad.lo.s32 	%r29, %r23, %r28, %r27;
	mad.lo.s32 	%r3, %r29, %r24, %r2;
	mul.lo.s32 	%r4, %r3, %r25;
	mul.lo.s32 	%r5, %r25, %r2;
	setp.lt.s32 	%p2, %r25, 1;
	@%p2 bra 	$L__BB8_13;
	shr.s64 	%rd182, %rd181, 63;
	and.b32  	%r6, %r25, 7;
	setp.lt.u32 	%p3, %r25, 8;
	mov.b32 	%r50, 0;
	@%p3 bra 	$L__BB8_5;
	shr.s64 	%rd182, %rd181, 63;
	and.b32  	%r50, %r25, 2147483640;
	neg.s32 	%r48, %r50;
	mul.lo.s32 	%r31, %r2, %r26;
	mad.lo.s32 	%r47, %r31, %r25, %r1;
	shl.b32 	%r10, %r26, 3;
	mul.wide.s32 	%rd53, %r26, 4;
	mov.u32 	%r46, %r4;
$L__BB8_4:
	.pragma "nounroll";
	mul.wide.s32 	%rd42, %r46, 8;
	add.s64 	%rd43, %rd2, %rd42;
	ld.global.u64 	%rd44, [%rd43];
	mul.wide.s32 	%rd45, %r47, 4;
	add.s64 	%rd46, %rd1, %rd45;
	ld.global.s32 	%rd47, [%rd46];
	mul.lo.s64 	%rd48, %rd47, %rd44;
	mul.hi.s64 	%rd49, %rd47, %rd44;
	add.cc.s64 	%rd50, %rd48, %rd181;
	addc.cc.s64 	%rd51, %rd49, %rd182;
	ld.global.u64 	%rd52, [%rd43+8];
	add.s64 	%rd54, %rd46, %rd53;
	ld.global.s32 	%rd55, [%rd54];
	mul.lo.s64 	%rd56, %rd55, %rd52;
	mul.hi.s64 	%rd57, %rd55, %rd52;
	add.cc.s64 	%rd58, %rd56, %rd50;
	addc.cc.s64 	%rd59, %rd57, %rd51;
	ld.global.u64 	%rd60, [%rd43+16];
	add.s64 	%rd61, %rd54, %rd53;
	ld.global.s32 	%rd62, [%rd61];
	mul.lo.s64 	%rd63, %rd62, %rd60;
	mul.hi.s64 	%rd64, %rd62, %rd60;
	add.cc.s64 	%rd65, %rd63, %rd58;
	addc.cc.s64 	%rd66, %rd64, %rd59;
	ld.global.u64 	%rd67, [%rd43+24];
	add.s64 	%rd68, %rd61, %rd53;
	ld.global.s32 	%rd69, [%rd68];
	mul.lo.s64 	%rd70, %rd69, %rd67;
	mul.hi.s64 	%rd71, %rd69, %rd67;
	add.cc.s64 	%rd72, %rd70, %rd65;
	addc.cc.s64 	%rd73, %rd71, %rd66;
	ld.global.u64 	%rd74, [%rd43+32];
	add.s64 	%rd75, %rd68, %rd53;
	ld.global.s32 	%rd76, [%rd75];
	mul.lo.s64 	%rd77, %rd76, %rd74;
	mul.hi.s64 	%rd78, %rd76, %rd74;
	add.cc.s64 	%rd79, %rd77, %rd72;
	addc.cc.s64 	%rd80, %rd78, %rd73;
	ld.global.u64 	%rd81, [%rd43+40];
	add.s64 	%rd82, %rd75, %rd53;
	ld.global.s32 	%rd83, [%rd82];
	mul.lo.s64 	%rd84, %rd83, %rd81;
	mul.hi.s64 	%rd85, %rd83, %rd81;
	add.cc.s64 	%rd86, %rd84, %rd79;
	addc.cc.s64 	%rd87, %rd85, %rd80;
	ld.global.u64 	%rd88, [%rd43+48];
	add.s64 	%rd89, %rd82, %rd53;
	ld.global.s32 	%rd90, [%rd89];
	mul.lo.s64 	%rd91, %rd90, %rd88;
	mul.hi.s64 	%rd92, %rd90, %rd88;
	add.cc.s64 	%rd93, %rd91, %rd86;
	addc.cc.s64 	%rd94, %rd92, %rd87;
	ld.global.u64 	%rd95, [%rd43+56];
	add.s64 	%rd96, %rd89, %rd53;
	ld.global.s32 	%rd97, [%rd96];
	mul.lo.s64 	%rd98, %rd97, %rd95;
	mul.hi.s64 	%rd99, %rd97, %rd95;
	add.cc.s64 	%rd181, %rd98, %rd93;
	addc.cc.s64 	%rd182, %rd99, %rd94;
	add.s32 	%r48, %r48, 8;
	add.s32 	%r47, %r47, %r10;
	add.s32 	%r46, %r46, 8;
	setp.ne.s32 	%p4, %r48, 0;
	@%p4 bra 	$L__BB8_4;
$L__BB8_5:
	setp.eq.s32 	%p5, %r6, 0;
	@%p5 bra 	$L__BB8_13;
	and.b32  	%r18, %r25, 3;
	setp.lt.u32 	%p6, %r6, 4;
	@%p6 bra 	$L__BB8_8;
	add.s32 	%r32, %r50, %r4;
	mul.wide.s32 	%rd102, %r32, 8;
	add.s64 	%rd103, %rd2, %rd102;
	ld.global.u64 	%rd104, [%rd103];
	add.s32 	%r33, %r50, %r5;
	mad.lo.s32 	%r34, %r33, %r26, %r1;
	mul.wide.s32 	%rd105, %r34, 4;
	add.s64 	%rd106, %rd1, %rd105;
	ld.global.s32 	%rd107, [%rd106];
	mul.lo.s64 	%rd108, %rd107, %rd104;
	mul.hi.s64 	%rd109, %rd107, %rd104;
	add.cc.s64 	%rd110, %rd108, %rd181;
	addc.cc.s64 	%rd111, %rd109, %rd182;
	ld.global.u64 	%rd112, [%rd103+8];
	mul.wide.s32 	%rd113, %r26, 4;
	add.s64 	%rd114, %rd106, %rd113;
	ld.global.s32 	%rd115, [%rd114];
	mul.lo.s64 	%rd116, %rd115, %rd112;
	mul.hi.s64 	%rd117, %rd115, %rd112;
	add.cc.s64 	%rd118, %rd116, %rd110;
	addc.cc.s64 	%rd119, %rd117, %rd111;
	ld.global.u64 	%rd120, [%rd103+16];
	add.s64 	%rd121, %rd114, %rd113;
	ld.global.s32 	%rd122, [%rd121];
	mul.lo.s64 	%rd123, %rd122, %rd120;
	mul.hi.s64 	%rd124, %rd122, %rd120;
	add.cc.s64 	%rd125, %rd123, %rd118;
	addc.cc.s64 	%rd126, %rd124, %rd119;
	ld.global.u64 	%rd127, [%rd103+24];
	add.s64 	%rd128, %rd121, %rd113;
	ld.global.s32 	%rd129, [%rd128];
	mul.lo.s64 	%rd130, %rd129, %rd127;
	mul.hi.s64 	%rd131, %rd129, %rd127;
	add.cc.s64 	%rd181, %rd130, %rd125;
	addc.cc.s64 	%rd182, %rd131, %rd126;
	add.s32 	%r50, %r50, 4;
$L__BB8_8:
	setp.eq.s32 	%p7, %r18, 0;
	@%p7 bra 	$L__BB8_13;
	setp.eq.s32 	%p8, %r18, 1;
	@%p8 bra 	$L__BB8_11;
	add.s32 	%r35, %r50, %r4;
	mul.wide.s32 	%rd134, %r35, 8;
	add.s64 	%rd135, %rd2, %rd134;
	ld.global.u64 	%rd136, [%rd135];
	add.s32 	%r36, %r50, %r5;
	mad.lo.s32 	%r37, %r36, %r26, %r1;
	mul.wide.s32 	%rd137, %r37, 4;
	add.s64 	%rd138, %rd1, %rd137;
	ld.global.s32 	%rd139, [%rd138];
	mul.lo.s64 	%rd140, %rd139, %rd136;
	mul.hi.s64 	%rd141, %rd139, %rd136;
	add.cc.s64 	%rd142, %rd140, %rd181;
	addc.cc.s64 	%rd143, %rd141, %rd182;
	ld.global.u64 	%rd144, [%rd135+8];
	mul.wide.s32 	%rd145, %r26, 4;
	add.s64 	%rd146, %rd138, %rd145;
	ld.global.s32 	%rd147, [%rd146];
	mul.lo.s64 	%rd148, %rd147, %rd144;
	mul.hi.s64 	%rd149, %rd147, %rd144;
	add.cc.s64 	%rd181, %rd148, %rd142;
	addc.cc.s64 	%rd182, %rd149, %rd143;
	add.s32 	%r50, %r50, 2;
$L__BB8_11:
	and.b32  	%r38, %r25, 1;
	setp.eq.b32 	%p9, %r38, 1;
	not.pred 	%p10, %p9;
	@%p10 bra 	$L__BB8_13;
	add.s32 	%r39, %r50, %r4;
	mul.wide.s32 	%rd150, %r39, 8;
	add.s64 	%rd151, %rd2, %rd150;
	ld.global.u64 	%rd152, [%rd151];
	add.s32 	%r40, %r50, %r5;
	mad.lo.s32 	%r41, %r40, %r26, %r1;
	mul.wide.s32 	%rd153, %r41, 4;
	add.s64 	%rd154, %rd1, %rd153;
	ld.global.s32 	%rd155, [%rd154];
	mul.lo.s64 	%rd156, %rd155, %rd152;
	mul.hi.s64 	%rd157, %rd155, %rd152;
	add.cc.s64 	%rd181, %rd156, %rd181;
	addc.cc.s64 	%rd182, %rd157, %rd182;
$L__BB8_13:
	ld.param.u64 	%rd166, [einsum_bshd_hdc_bshc_kernel_param_2];
	cvt.u32.u64 	%r42, %rd35;
	shr.u64 	%rd158, %rd181, %r42;
	sub.s32 	%r43, 64, %r42;
	shl.b64 	%rd159, %rd182, %r43;
	or.b64  	%rd160, %rd158, %rd159;
	add.s32 	%r44, %r42, -64;
	shr.s64 	%rd161, %rd182, %r44;
	setp.gt.s32 	%p11, %r42, 63;
	selp.b64 	%rd162, %rd161, %rd160, %p11;
	mad.lo.s32 	%r45, %r3, %r26, %r1;
	cvta.to.global.u64 	%rd163, %rd166;
	mul.wide.s32 	%rd164, %r45, 8;
	add.s64 	%rd165, %rd163, %rd164;
	st.global.u64 	[%rd165], %rd162;
$L__BB8_14:
	ret;

}
	// .globl	einsum_bshc_btc_bsht_kernel
.visible .entry einsum_bshc_btc_bsht_kernel(
	.param .u64 .ptr .align 1 einsum_bshc_btc_bsht_kernel_param_0,
	.param .u64 .ptr .align 1 einsum_bshc_btc_bsht_kernel_param_1,
	.param .u64 .ptr .align 1 einsum_bshc_btc_bsht_kernel_param_2,
	.param .u64 einsum_bshc_btc_bsht_kernel_param_3,
	.param .u32 einsum_bshc_btc_bsht_kernel_param_4,
	.param .u32 einsum_bshc_btc_bsht_kernel_param_5,
	.param .u32 einsum_bshc_btc_bsht_kernel_param_6,
	.param .u32 einsum_bshc_btc_bsht_kernel_param_7,
	.param .u32 einsum_bshc_btc_bsht_kernel_param_8
)
{
	.reg .pred 	%p<12>;
	.reg .b32 	%r<47>;
	.reg .b64 	%rd<168>;

	ld.param.u64 	%rd36, [einsum_bshc_btc_bsht_kernel_param_0];
	ld.param.u64 	%rd37, [einsum_bshc_btc_bsht_kernel_param_1];
	ld.param.u64 	%rd34, [einsum_bshc_btc_bsht_kernel_param_2];
	ld.param.u64 	%rd35, [einsum_bshc_btc_bsht_kernel_param_3];
	ld.param.u32 	%r20, [einsum_bshc_btc_bsht_kernel_param_5];
	ld.param.u32 	%r21, [einsum_bshc_btc_bsht_kernel_param_6];
	ld.param.u32 	%r22, [einsum_bshc_btc_bsht_kernel_param_7];
	ld.param.u32 	%r23, [einsum_bshc_btc_bsht_kernel_param_8];
	cvta.to.global.u64 	%rd1, %rd37;
	cvta.to.global.u64 	%rd2, %rd36;
	mov.u32 	%r1, %tid.x;
	setp.ge.s32 	%p1, %r1, %r22;
	@%p1 bra 	$L__BB9_14;
	mov.u32 	%r24, %ctaid.z;
	mov.u32 	%r25, %ctaid.y;
	mov.u32 	%r26, %ctaid.x;
	shr.u64 	%rd38, %rd35, 63;
	add.s64 	%rd39, %rd35, %rd38;
	shr.s64 	%rd166, %rd39, 1;
	shr.s64 	%rd167, %rd39, 63;
	mad.lo.s32 	%r27, %r20, %r26, %r25;
	mad.lo.s32 	%r2, %r27, %r21, %r24;
	mul.lo.s32 	%r3, %r2, %r23;
	mad.lo.s32 	%r28, %r22, %r26, %r1;
	mul.lo.s32 	%r4, %r28, %r23;
	setp.lt.s32 	%p2, %r23, 1;
	@%p2 bra 	$L__BB9_13;
	shr.s64 	%rd167, %rd166, 63;
	and.b32  	%r5, %r23, 7;
	setp.lt.u32 	%p3, %r23, 8;
	mov.b32 	%r45, 0;
	@%p3 bra 	$L__BB9_5;
	shr.s64 	%rd167, %rd166, 63;
	and.b32  	%r45, %r23, 2147483640;
	neg.s32 	%r43, %r45;
	mov.u32 	%r41, %r4;
	mov.u32 	%r42, %r3;
$L__BB9_4:
	.pragma "nounroll";
	mul.wide.s32 	%rd42, %r42, 8;
	add.s64 	%rd43, %rd2, %rd42;
	mul.wide.s32 	%rd44, %r41, 8;
	add.s64 	%rd45, %rd1, %rd44;
	ld.global.nc.u64 	%rd46, [%rd43];
	ld.global.nc.u64 	%rd47, [%rd45];
	mul.lo.s64 	%rd48, %rd47, %rd46;
	mul.hi.s64 	%rd49, %rd47, %rd46;
	add.cc.s64 	%rd50, %rd48, %rd166;
	addc.cc.s64 	%rd51, %rd49, %rd167;
	ld.global.nc.u64 	%rd52, [%rd43+8];
	ld.global.nc.u64 	%rd53, [%rd45+8];
	mul.lo.s64 	%rd54, %rd53, %rd52;
	mul.hi.s64 	%rd55, %rd53, %rd52;
	add.cc.s64 	%rd56, %rd54, %rd50;
	addc.cc.s64 	%rd57, %rd55, %rd51;
	ld.global.nc.u64 	%rd58, [%rd43+16];
	ld.global.nc.u64 	%rd59, [%rd45+16];
	mul.lo.s64 	%rd60, %rd59, %rd58;
	mul.hi.s64 	%rd61, %rd59, %rd58;
	add.cc.s64 	%rd62, %rd60, %rd56;
	addc.cc.s64 	%rd63, %rd61, %rd57;
	ld.global.nc.u64 	%rd64, [%rd43+24];
	ld.global.nc.u64 	%rd65, [%rd45+24];
	mul.lo.s64 	%rd66, %rd65, %rd64;
	mul.hi.s64 	%rd67, %rd65, %rd64;
	add.cc.s64 	%rd68, %rd66, %rd62;
	addc.cc.s64 	%rd69, %rd67, %rd63;
	ld.global.nc.u64 	%rd70, [%rd43+32];
	ld.global.nc.u64 	%rd71, [%rd45+32];
	mul.lo.s64 	%rd72, %rd71, %rd70;
	mul.hi.s64 	%rd73, %rd71, %rd70;
	add.cc.s64 	%rd74, %rd72, %rd68;
	addc.cc.s64 	%rd75, %rd73, %rd69;
	ld.global.nc.u64 	%rd76, [%rd43+40];
	ld.global.nc.u64 	%rd77, [%rd45+40];
	mul.lo.s64 	%rd78, %rd77, %rd76;
	mul.hi.s64 	%rd79, %rd77, %rd76;
	add.cc.s64 	%rd80, %rd78, %rd74;
	addc.cc.s64 	%rd81, %rd79, %rd75;
	ld.global.nc.u64 	%rd82, [%rd43+48];
	ld.global.nc.u64 	%rd83, [%rd45+48];
	mul.lo.s64 	%rd84, %rd83, %rd82;
	mul.hi.s64 	%rd85, %rd83, %rd82;
	add.cc.s64 	%rd86, %rd84, %rd80;
	addc.cc.s64 	%rd87, %rd85, %rd81;
	ld.global.nc.u64 	%rd88, [%rd43+56];
	ld.global.nc.u64 	%rd89, [%rd45+56];
	mul.lo.s64 	%rd90, %rd89, %rd88;
	mul.hi.s64 	%rd91, %rd89, %rd88;
	add.cc.s64 	%rd166, %rd90, %rd86;
	addc.cc.s64 	%rd167, %rd91, %rd87;
	add.s32 	%r43, %r43, 8;
	add.s32 	%r42, %r42, 8;
	add.s32 	%r41, %r41, 8;
	setp.ne.s32 	%p4, %r43, 0;
	@%p4 bra 	$L__BB9_4;
$L__BB9_5:
	setp.eq.s32 	%p5, %r5, 0;
	@%p5 bra 	$L__BB9_13;
	and.b32  	%r15, %r23, 3;
	setp.lt.u32 	%p6, %r5, 4;
	@%p6 bra 	$L__BB9_8;
	add.s32 	%r30, %r45, %r3;
	mul.wide.s32 	%rd94, %r30, 8;
	add.s64 	%rd95, %rd2, %rd94;
	ld.global.nc.u64 	%rd96, [%rd95];
	add.s32 	%r31, %r45, %r4;
	mul.wide.s32 	%rd97, %r31, 8;
	add.s64 	%rd98, %rd1, %rd97;
	ld.global.nc.u64 	%rd99, [%rd98];
	mul.lo.s64 	%rd100, %rd99, %rd96;
	mul.hi.s64 	%rd101, %rd99, %rd96;
	add.cc.s64 	%rd102, %rd100, %rd166;
	addc.cc.s64 	%rd103, %rd101, %rd167;
	ld.global.nc.u64 	%rd104, [%rd95+8];
	ld.global.nc.u64 	%rd105, [%rd98+8];
	mul.lo.s64 	%rd106, %rd105, %rd104;
	mul.hi.s64 	%rd107, %rd105, %rd104;
	add.cc.s64 	%rd108, %rd106, %rd102;
	addc.cc.s64 	%rd109, %rd107, %rd103;
	ld.global.nc.u64 	%rd110, [%rd95+16];
	ld.global.nc.u64 	%rd111, [%rd98+16];
	mul.lo.s64 	%rd112, %rd111, %rd110;
	mul.hi.s64 	%rd113, %rd111, %rd110;
	add.cc.s64 	%rd114, %rd112, %rd108;
	addc.cc.s64 	%rd115, %rd113, %rd109;
	ld.global.nc.u64 	%rd116, [%rd95+24];
	ld.global.nc.u64 	%rd117, [%rd98+24];
	mul.lo.s64 	%rd118, %rd117, %rd116;
	mul.hi.s64 	%rd119, %rd117, %rd116;
	add.cc.s64 	%rd166, %rd118, %rd114;
	addc.cc.s64 	%rd167, %rd119, %rd115;
	add.s32 	%r45, %r45, 4;
$L__BB9_8:
	setp.eq.s32 	%p7, %r15, 0;
	@%p7 bra 	$L__BB9_13;
	setp.eq.s32 	%p8, %r15, 1;
	@%p8 bra 	$L__BB9_11;
	add.s32 	%r32, %r45, %r3;
	mul.wide.s32 	%rd122, %r32, 8;
	add.s64 	%rd123, %rd2, %rd122;
	ld.global.nc.u64 	%rd124, [%rd123];
	add.s32 	%r33, %r45, %r4;
	mul.wide.s32 	%rd125, %r33, 8;
	add.s64 	%rd126, %rd1, %rd125;
	ld.global.nc.u64 	%rd127, [%rd126];
	mul.lo.s64 	%rd128, %rd127, %rd124;
	mul.hi.s64 	%rd129, %rd127, %rd124;
	add.cc.s64 	%rd130, %rd128, %rd166;
	addc.cc.s64 	%rd131, %rd129, %rd167;
	ld.global.nc.u64 	%rd132, [%rd123+8];
	ld.global.nc.u64 	%rd133, [%rd126+8];
	mul.lo.s64 	%rd134, %rd133, %rd132;
	mul.hi.s64 	%rd135, %rd133, %rd132;
	add.cc.s64 	%rd166, %rd134, %rd130;
	addc.cc.s64 	%rd167, %rd135, %rd131;
	add.s32 	%r45, %r45, 2;
$L__BB9_11:
	and.b32  	%r34, %r23, 1;
	setp.eq.b32 	%p9, %r34, 1;
	not.pred 	%p10, %p9;
	@%p10 bra 	$L__BB9_13;
	add.s32 	%r35, %r45, %r3;
	mul.wide.s32 	%rd136, %r35, 8;
	add.s64 	%rd137, %rd2, %rd136;
	ld.global.nc.u64 	%rd138, [%rd137];
	add.s32 	%r36, %r45, %r4;
	mul.wide.s32 	%rd139, %r36, 8;
	add.s64 	%rd140, %rd1, %rd139;
	ld.global.nc.u64 	%rd141, [%rd140];
	mul.lo.s64 	%rd142, %rd141, %rd138;
	mul.hi.s64 	%rd143, %rd141, %rd138;
	add.cc.s64 	%rd166, %rd142, %rd166;
	addc.cc.s64 	%rd167, %rd143, %rd167;
$L__BB9_13:
	cvt.u32.u64 	%r37, %rd35;
	shr.u64 	%rd144, %rd166, %r37;
	sub.s32 	%r38, 64, %r37;
	shl.b64 	%rd145, %rd167, %r38;
	or.b64  	%rd146, %rd144, %rd145;
	add.s32 	%r39, %r37, -64;
	shr.s64 	%rd147, %rd167, %r39;
	setp.gt.s32 	%p11, %r37, 63;
	selp.b64 	%rd148, %rd147, %rd146, %p11;
	mad.lo.s32 	%r40, %r2, %r22, %r1;
	cvta.to.global.u64 	%rd149, %rd34;
	mul.wide.s32 	%rd150, %r40, 8;
	add.s64 	%rd151, %rd149, %rd150;
	st.global.u64 	[%rd151], %rd148;
$L__BB9_14:
	ret;

}
	// .globl	einsum_bsht_btc_bshc_kernel
.visible .entry einsum_bsht_btc_bshc_kernel(
	.param .u64 .ptr .align 1 einsum_bsht_btc_bshc_kernel_param_0,
	.param .u64 .ptr .align 1 einsum_bsht_btc_bshc_kernel_param_1,
	.param .u64 .ptr .align 1 einsum_bsht_btc_bshc_kernel_param_2,
	.param .u64 einsum_bsht_btc_bshc_kernel_param_3,
	.param .u32 einsum_bsht_btc_bshc_kernel_param_4,
	.param .u32 einsum_bsht_btc_bshc_kernel_param_5,
	.param .u32 einsum_bsht_btc_bshc_kernel_param_6,
	.param .u32 einsum_bsht_btc_bshc_kernel_param_7,
	.param .u32 einsum_bsht_btc_bshc_kernel_param_8
)
{
	.reg .pred 	%p<12>;
	.reg .b32 	%r<52>;
	.reg .b64 	%rd<183>;

	ld.param.u64 	%rd36, [einsum_bsht_btc_bshc_kernel_param_0];
	ld.param.u64 	%rd37, [einsum_bsht_btc_bshc_kernel_param_1];
	ld.param.u64 	%rd35, [einsum_bsht_btc_bshc_kernel_param_3];
	ld.param.u32 	%r23, [einsum_bsht_btc_bshc_kernel_param_5];
	ld.param.u32 	%r24, [einsum_bsht_btc_bshc_kernel_param_6];
	ld.param.u32 	%r25, [einsum_bsht_btc_bshc_kernel_param_7];
	ld.param.u32 	%r26, [einsum_bsht_btc_bshc_kernel_param_8];
	cvta.to.global.u64 	%rd1, %rd37;
	cvta.to.global.u64 	%rd2, %rd36;
	mov.u32 	%r1, %tid.x;
	setp.ge.s32 	%p1, %r1, %r26;
	@%p1 bra 	$L__BB10_14;
	mov.u32 	%r27, %ctaid.z;
	mov.u32 	%r28, %ctaid.y;
	mov.u32 	%r2, %ctaid.x;
	shr.u64 	%rd38, %rd35, 63;
	add.s64 	%rd39, %rd35, %rd38;
	shr.s64 	%rd181, %rd39, 1;
	shr.s64 	%rd182, %rd39, 63;
	mad.lo.s32 	%r29, %r23, %r2, %r28;
	mad.lo.s32 	%r3, %r29, %r24, %r27;
	mul.lo.s32 	%r4, %r3, %r25;
	mul.lo.s32 	%r5, %r25, %r2;
	setp.lt.s32 	%p2, %r25, 1;
	@%p2 bra 	$L__BB10_13;
	shr.s64 	%rd182, %rd181, 63;
	and.b32  	%r6, %r25, 7;
	setp.lt.u32 	%p3, %r25, 8;
	mov.b32 	%r50, 0;
	@%p3 bra 	$L__BB10_5;
	shr.s64 	%rd182, %rd181, 63;
	and.b32  	%r50, %r25, 2147483640;
	neg.s32 	%r48, %r50;
	mul.lo.s32 	%r31, %r2, %r26;
	mad.lo.s32 	%r47, %r31, %r25, %r1;
	shl.b32 	%r10, %r26, 3;
	mul.wide.s32 	%rd53, %r26, 8;
	mov.u32 	%r46, %r4;
$L__BB10_4:
	.pragma "nounroll";
	mul.wide.s32 	%rd42, %r46, 8;
	add.s64 	%rd43, %rd2, %rd42;
	ld.global.nc.u64 	%rd44, [%rd43];
	mul.wide.s32 	%rd45, %r47, 8;
	add.s64 	%rd46, %rd1, %rd45;
	ld.global.nc.u64 	%rd47, [%rd46];
	mul.lo.s64 	%rd48, %rd47, %rd44;
	mul.hi.s64 	%rd49, %rd47, %rd44;
	add.cc.s64 	%rd50, %rd48, %rd181;
	addc.cc.s64 	%rd51, %rd49, %rd182;
	ld.global.nc.u64 	%rd52, [%rd43+8];
	add.s64 	%rd54, %rd46, %rd53;
	ld.global.nc.u64 	%rd55, [%rd54];
	mul.lo.s64 	%rd56, %rd55, %rd52;
	mul.hi.s64 	%rd57, %rd55, %rd52;
	add.cc.s64 	%rd58, %rd56, %rd50;
	addc.cc.s64 	%rd59, %rd57, %rd51;
	ld.global.nc.u64 	%rd60, [%rd43+16];
	add.s64 	%rd61, %rd54, %rd53;
	ld.global.nc.u64 	%rd62, [%rd61];
	mul.lo.s64 	%rd63, %rd62, %rd60;
	mul.hi.s64 	%rd64, %rd62, %rd60;
	add.cc.s64 	%rd65, %rd63, %rd58;
	addc.cc.s64 	%rd66, %rd64, %rd59;
	ld.global.nc.u64 	%rd67, [%rd43+24];
	add.s64 	%rd68, %rd61, %rd53;
	ld.global.nc.u64 	%rd69, [%rd68];
	mul.lo.s64 	%rd70, %rd69, %rd67;
	mul.hi.s64 	%rd71, %rd69, %rd67;
	add.cc.s64 	%rd72, %rd70, %rd65;
	addc.cc.s64 	%rd73, %rd71, %rd66;
	ld.global.nc.u64 	%rd74, [%rd43+32];
	add.s64 	%rd75, %rd68, %rd53;
	ld.global.nc.u64 	%rd76, [%rd75];
	mul.lo.s64 	%rd77, %rd76, %rd74;
	mul.hi.s64 	%rd78, %rd76, %rd74;
	add.cc.s64 	%rd79, %rd77, %rd72;
	addc.cc.s64 	%rd80, %rd78, %rd73;
	ld.global.nc.u64 	%rd81, [%rd43+40];
	add.s64 	%rd82, %rd75, %rd53;
	ld.global.nc.u64 	%rd83, [%rd82];
	mul.lo.s64 	%rd84, %rd83, %rd81;
	mul.hi.s64 	%rd85, %rd83, %rd81;
	add.cc.s64 	%rd86, %rd84, %rd79;
	addc.cc.s64 	%rd87, %rd85, %rd80;
	ld.global.nc.u64 	%rd88, [%rd43+48];
	add.s64 	%rd89, %rd82, %rd53;
	ld.global.nc.u64 	%rd90, [%rd89];
	mul.lo.s64 	%rd91, %rd90, %rd88;
	mul.hi.s64 	%rd92, %rd90, %rd88;
	add.cc.s64 	%rd93, %rd91, %rd86;
	addc.cc.s64 	%rd94, %rd92, %rd87;
	ld.global.nc.u64 	%rd95, [%rd43+56];
	add.s64 	%rd96, %rd89, %rd53;
	ld.global.nc.u64 	%rd97, [%rd96];
	mul.lo.s64 	%rd98, %rd97, %rd95;
	mul.hi.s64 	%rd99, %rd97, %rd95;
	add.cc.s64 	%rd181, %rd98, %rd93;
	addc.cc.s64 	%rd182, %rd99, %rd94;
	add.s32 	%r48, %r48, 8;
	add.s32 	%r47, %r47, %r10;
	add.s32 	%r46, %r46, 8;
	setp.ne.s32 	%p4, %r48, 0;
	@%p4 bra 	$L__BB10_4;
$L__BB10_5:
	setp.eq.s32 	%p5, %r6, 0;
	@%p5 bra 	$L__BB10_13;
	and.b32  	%r18, %r25, 3;
	setp.lt.u32 	%p6, %r6, 4;
	@%p6 bra 	$L__BB10_8;
	add.s32 	%r32, %r50, %r4;
	mul.wide.s32 	%rd102, %r32, 8;
	add.s64 	%rd103, %rd2, %rd102;
	ld.global.nc.u64 	%rd104, [%rd103];
	add.s32 	%r33, %r50, %r5;
	mad.lo.s32 	%r34, %r33, %r26, %r1;
	mul.wide.s32 	%rd105, %r34, 8;
	add.s64 	%rd106, %rd1, %rd105;
	ld.global.nc.u64 	%rd107, [%rd106];
	mul.lo.s64 	%rd108, %rd107, %rd104;
	mul.hi.s64 	%rd109, %rd107, %rd104;
	add.cc.s64 	%rd110, %rd108, %rd181;
	addc.cc.s64 	%rd111, %rd109, %rd182;
	ld.global.nc.u64 	%rd112, [%rd103+8];
	mul.wide.s32 	%rd113, %r26, 8;
	add.s64 	%rd114, %rd106, %rd113;
	ld.global.nc.u64 	%rd115, [%rd114];
	mul.lo.s64 	%rd116, %rd115, %rd112;
	mul.hi.s64 	%rd117, %rd115, %rd112;
	add.cc.s64 	%rd118, %rd116, %rd110;
	addc.cc.s64 	%rd119, %rd117, %rd111;
	ld.global.nc.u64 	%rd120, [%rd103+16];
	add.s64 	%rd121, %rd114, %rd113;
	ld.global.nc.u64 	%rd122, [%rd121];
	mul.lo.s64 	%rd123, %rd122, %rd120;
	mul.hi.s64 	%rd124, %rd122, %rd120;
	add.cc.s64 	%rd125, %rd123, %rd118;
	addc.cc.s64 	%rd126, %rd124, %rd119;
	ld.global.nc.u64 	%rd127, [%rd103+24];
	add.s64 	%rd128, %rd121, %rd113;
	ld.global.nc.u64 	%rd129, [%rd128];
	mul.lo.s64 	%rd130, %rd129, %rd127;
	mul.hi.s64 	%rd131, %rd129, %rd127;
	add.cc.s64 	%rd181, %rd130, %rd125;
	addc.cc.s64 	%rd182, %rd131, %rd126;
	add.s32 	%r50, %r50, 4;
$L__BB10_8:
	setp.eq.s32 	%p7, %r18, 0;
	@%p7 bra 	$L__BB10_13;
	setp.eq.s32 	%p8, %r18, 1;
	@%p8 bra 	$L__BB10_11;
	add.s32 	%r35, %r50, %r4;
	mul.wide.s32 	%rd134, %r35, 8;
	add.s64 	%rd135, %rd2, %rd134;
	ld.global.nc.u64 	%rd136, [%rd135];
	add.s32 	%r36, %r50, %r5;
	mad.lo.s32 	%r37, %r36, %r26, %r1;
	mul.wide.s32 	%rd137, %r37, 8;
	add.s64 	%rd138, %rd1, %rd137;
	ld.global.nc.u64 	%rd139, [%rd138];
	mul.lo.s64 	%rd140, %rd139, %rd136;
	mul.hi.s64 	%rd141, %rd139, %rd136;
	add.cc.s64 	%rd142, %rd140, %rd181;
	addc.cc.s64 	%rd143, %rd141, %rd182;
	ld.global.nc.u64 	%rd144, [%rd135+8];
	mul.wide.s32 	%rd145, %r26, 8;
	add.s64 	%rd146, %rd138, %rd145;
	ld.global.nc.u64 	%rd147, [%rd146];
	mul.lo.s64 	%rd148, %rd147, %rd144;
	mul.hi.s64 	%rd149, %rd147, %rd144;
	add.cc.s64 	%rd181, %rd148, %rd142;
	addc.cc.s64 	%rd182, %rd149, %rd143;
	add.s32 	%r50, %r50, 2;
$L__BB10_11:
	and.b32  	%r38, %r25, 1;
	setp.eq.b32 	%p9, %r38, 1;
	not.pred 	%p10, %p9;
	@%p10 bra 	$L__BB10_13;
	add.s32 	%r39, %r50, %r4;
	mul.wide.s32 	%rd150, %r39, 8;
	add.s64 	%rd151, %rd2, %rd150;
	ld.global.nc.u64 	%rd152, [%rd151];
	add.s32 	%r40, %r50, %r5;
	mad.lo.s32 	%r41, %r40, %r26, %r1;
	mul.wide.s32 	%rd153, %r41, 8;
	add.s64 	%rd154, %rd1, %rd153;
	ld.global.nc.u64 	%rd155, [%rd154];
	mul.lo.s64 	%rd156, %rd155, %rd152;
	mul.hi.s64 	%rd157, %rd155, %rd152;
	add.cc.s64 	%rd181, %rd156, %rd181;
	addc.cc.s64 	%rd182, %rd157, %rd182;
$L__BB10_13:
	ld.param.u64 	%rd166, [einsum_bsht_btc_bshc_kernel_param_2];
	cvt.u32.u64 	%r42, %rd35;
	shr.u64 	%rd158, %rd181, %r42;
	sub.s32 	%r43, 64, %r42;
	shl.b64 	%rd159, %rd182, %r43;
	or.b64  	%rd160, %rd158, %rd159;
	add.s32 	%r44, %r42, -64;
	shr.s64 	%rd161, %rd182, %r44;
	setp.gt.s32 	%p11, %r42, 63;
	selp.b64 	%rd162, %rd161, %rd160, %p11;
	mad.lo.s32 	%r45, %r3, %r26, %r1;
	cvta.to.global.u64 	%rd163, %rd166;
	mul.wide.s32 	%rd164, %r45, 8;
	add.s64 	%rd165, %rd163, %rd164;
	st.global.u64 	[%rd165], %rd162;
$L__BB10_14:
	ret;

}
	// .globl	einsum_bshc_hdc_bshd_kernel
.visible .entry einsum_bshc_hdc_bshd_kernel(
	.param .u64 .ptr .align 1 einsum_bshc_hdc_bshd_kernel_param_0,
	.param .u64 .ptr .align 1 einsum_bshc_hdc_bshd_kernel_param_1,
	.param .u64 .ptr .align 1 einsum_bshc_hdc_bshd_kernel_param_2,
	.param .u64 einsum_bshc_hdc_bshd_kernel_param_3,
	.param .u32 einsum_bshc_hdc_bshd_kernel_param_4,
	.param .u32 einsum_bshc_hdc_bshd_kernel_param_5,
	.param .u32 einsum_bshc_hdc_bshd_kernel_param_6,
	.param .u32 einsum_bshc_hdc_bshd_kernel_param_7,
	.param .u32 einsum_bshc_hdc_bshd_kernel_param_8
)
{
	.reg .pred 	%p<12>;
	.reg .b32 	%r<62>;
	.reg .b64 	%rd<165>;

	ld.param.u64 	%rd29, [einsum_bshc_hdc_bshd_kernel_param_0];
	ld.param.u64 	%rd30, [einsum_bshc_hdc_bshd_kernel_param_1];
	ld.param.u64 	%rd27, [einsum_bshc_hdc_bshd_kernel_param_2];
	ld.param.u64 	%rd28, [einsum_bshc_hdc_bshd_kernel_param_3];
	ld.param.u32 	%r20, [einsum_bshc_hdc_bshd_kernel_param_5];
	ld.param.u32 	%r21, [einsum_bshc_hdc_bshd_kernel_param_6];
	ld.param.u32 	%r22, [einsum_bshc_hdc_bshd_kernel_param_7];
	ld.param.u32 	%r23, [einsum_bshc_hdc_bshd_kernel_param_8];
	cvta.to.global.u64 	%rd1, %rd30;
	cvta.to.global.u64 	%rd2, %rd29;
	mov.u32 	%r1, %tid.x;
	setp.ge.s32 	%p1, %r1, %r22;
	@%p1 bra 	$L__BB11_14;
	mov.u32 	%r24, %ctaid.z;
	mov.u32 	%r25, %ctaid.y;
	mov.u32 	%r26, %ctaid.x;
	mad.lo.s32 	%r27, %r20, %r26, %r25;
	mad.lo.s32 	%r2, %r27, %r21, %r24;
	mul.lo.s32 	%r3, %r2, %r23;
	mad.lo.s32 	%r28, %r22, %r24, %r1;
	mul.lo.s32 	%r4, %r28, %r23;
	setp.lt.s32 	%p2, %r23, 1;
	mov.b64 	%rd163, 0;
	mov.u64 	%rd164, %rd163;
	@%p2 bra 	$L__BB11_13;
	and.b32  	%r5, %r23, 7;
	setp.lt.u32 	%p3, %r23, 8;
	mov.b64 	%rd163, 0;
	mov.b32 	%r60, 0;
	@%p3 bra 	$L__BB11_5;
	and.b32  	%r60, %r23, 2147483640;
	neg.s32 	%r58, %r60;
	mov.b64 	%rd163, 0;
	mov.u32 	%r56, %r4;
	mov.u32 	%r57, %r3;
	mov.u64 	%rd164, %rd163;
$L__BB11_4:
	.pragma "nounroll";
	mul.wide.s32 	%rd39, %r57, 8;
	add.s64 	%rd40, %rd2, %rd39;
	mul.wide.s32 	%rd41, %r56, 4;
	add.s64 	%rd42, %rd1, %rd41;
	ld.global.nc.u64 	%rd43, [%rd40];
	ld.global.nc.u32 	%r30, [%rd42];
	cvt.s64.s32 	%rd44, %r30;
	mul.lo.s64 	%rd45, %rd44, %rd43;
	mul.hi.s64 	%rd46, %rd44, %rd43;
	add.cc.s64 	%rd47, %rd45, %rd163;
	addc.cc.s64 	%rd48, %rd46, %rd164;
	ld.global.nc.u64 	%rd49, [%rd40+8];
	ld.global.nc.u32 	%r31, [%rd42+4];
	cvt.s64.s32 	%rd50, %r31;
	mul.lo.s64 	%rd51, %rd50, %rd49;
	mul.hi.s64 	%rd52, %rd50, %rd49;
	add.cc.s64 	%rd53, %rd51, %rd47;
	addc.cc.s64 	%rd54, %rd52, %rd48;
	ld.global.nc.u64 	%rd55, [%rd40+16];
	ld.global.nc.u32 	%r32, [%rd42+8];
	cvt.s64.s32 	%rd56, %r32;
	mul.lo.s64 	%rd57, %rd56, %rd55;
	mul.hi.s64 	%rd58, %rd56, %rd55;
	add.cc.s64 	%rd59, %rd57, %rd53;
	addc.cc.s64 	%rd60, %rd58, %rd54;
	ld.global.nc.u64 	%rd61, [%rd40+24];
	ld.global.nc.u32 	%r33, [%rd42+12];
	cvt.s64.s32 	%rd62, %r33;
	mul.lo.s64 	%rd63, %rd62, %rd61;
	mul.hi.s64 	%rd64, %rd62, %rd61;
	add.cc.s64 	%rd65, %rd63, %rd59;
	addc.cc.s64 	%rd66, %rd64, %rd60;
	ld.global.nc.u64 	%rd67, [%rd40+32];
	ld.global.nc.u32 	%r34, [%rd42+16];
	cvt.s64.s32 	%rd68, %r34;
	mul.lo.s64 	%rd69, %rd68, %rd67;
	mul.hi.s64 	%rd70, %rd68, %rd67;
	add.cc.s64 	%rd71, %rd69, %rd65;
	addc.cc.s64 	%rd72, %rd70, %rd66;
	ld.global.nc.u64 	%rd73, [%rd40+40];
	ld.global.nc.u32 	%r35, [%rd42+20];
	cvt.s64.s32 	%rd74, %r35;
	mul.lo.s64 	%rd75, %rd74, %rd73;
	mul.hi.s64 	%rd76, %rd74, %rd73;
	add.cc.s64 	%rd77, %rd75, %rd71;
	addc.cc.s64 	%rd78, %rd76, %rd72;
	ld.global.nc.u64 	%rd79, [%rd40+48];
	ld.global.nc.u32 	%r36, [%rd42+24];
	cvt.s64.s32 	%rd80, %r36;
	mul.lo.s64 	%rd81, %rd80, %rd79;
	mul.hi.s64 	%rd82, %rd80, %rd79;
	add.cc.s64 	%rd83, %rd81, %rd77;
	addc.cc.s64 	%rd84, %rd82, %rd78;
	ld.global.nc.u64 	%rd85, [%rd40+56];
	ld.global.nc.u32 	%r37, [%rd42+28];
	cvt.s64.s32 	%rd86, %r37;
	mul.lo.s64 	%rd87, %rd86, %rd85;
	mul.hi.s64 	%rd88, %rd86, %rd85;
	add.cc.s64 	%rd163, %rd87, %rd83;
	addc.cc.s64 	%rd164, %rd88, %rd84;
	add.s32 	%r58, %r58, 8;
	add.s32 	%r57, %r57, 8;
	add.s32 	%r56, %r56, 8;
	setp.ne.s32 	%p4, %r58, 0;
	@%p4 bra 	$L__BB11_4;
$L__BB11_5:
	setp.eq.s32 	%p5, %r5, 0;
	@%p5 bra 	$L__BB11_13;
	and.b32  	%r15, %r23, 3;
	setp.lt.u32 	%p6, %r5, 4;
	@%p6 bra 	$L__BB11_8;
	add.s32 	%r38, %r60, %r3;
	mul.wide.s32 	%rd91, %r38, 8;
	add.s64 	%rd92, %rd2, %rd91;
	ld.global.nc.u64 	%rd93, [%rd92];
	add.s32 	%r39, %r60, %r4;
	mul.wide.s32 	%rd94, %r39, 4;
	add.s64 	%rd95, %rd1, %rd94;
	ld.global.nc.u32 	%r40, [%rd95];
	cvt.s64.s32 	%rd96, %r40;
	mul.lo.s64 	%rd97, %rd96, %rd93;
	mul.hi.s64 	%rd98, %rd96, %rd93;
	add.cc.s64 	%rd99, %rd97, %rd163;
	addc.cc.s64 	%rd100, %rd98, %rd164;
	ld.global.nc.u64 	%rd101, [%rd92+8];
	ld.global.nc.u32 	%r41, [%rd95+4];
	cvt.s64.s32 	%rd102, %r41;
	mul.lo.s64 	%rd103, %rd102, %rd101;
	mul.hi.s64 	%rd104, %rd102, %rd101;
	add.cc.s64 	%rd105, %rd103, %rd99;
	addc.cc.s64 	%rd106, %rd104, %rd100;
	ld.global.nc.u64 	%rd107, [%rd92+16];
	ld.global.nc.u32 	%r42, [%rd95+8];
	cvt.s64.s32 	%rd108, %r42;
	mul.lo.s64 	%rd109, %rd108, %rd107;
	mul.hi.s64 	%rd110, %rd108, %rd107;
	add.cc.s64 	%rd111, %rd109, %rd105;
	addc.cc.s64 	%rd112, %rd110, %rd106;
	ld.global.nc.u64 	%rd113, [%rd92+24];
	ld.global.nc.u32 	%r43, [%rd95+12];
	cvt.s64.s32 	%rd114, %r43;
	mul.lo.s64 	%rd115, %rd114, %rd113;
	mul.hi.s64 	%rd116, %rd114, %rd113;
	add.cc.s64 	%rd163, %rd115, %rd111;
	addc.cc.s64 	%rd164, %rd116, %rd112;
	add.s32 	%r60, %r60, 4;
$L__BB11_8:
	setp.eq.s32 	%p7, %r15, 0;
	@%p7 bra 	$L__BB11_13;
	setp.eq.s32 	%p8, %r15, 1;
	@%p8 bra 	$L__BB11_11;
	add.s32 	%r44, %r60, %r3;
	mul.wide.s32 	%rd119, %r44, 8;
	add.s64 	%rd120, %rd2, %rd119;
	ld.global.nc.u64 	%rd121, [%rd120];
	add.s32 	%r45, %r60, %r4;
	mul.wide.s32 	%rd122, %r45, 4;
	add.s64 	%rd123, %rd1, %rd122;
	ld.global.nc.u32 	%r46, [%rd123];
	cvt.s64.s32 	%rd124, %r46;
	mul.lo.s64 	%rd125, %rd124, %rd121;
	mul.hi.s64 	%rd126, %rd124, %rd121;
	add.cc.s64 	%rd127, %rd125, %rd163;
	addc.cc.s64 	%rd128, %rd126, %rd164;
	ld.global.nc.u64 	%rd129, [%rd120+8];
	ld.global.nc.u32 	%r47, [%rd123+4];
	cvt.s64.s32 	%rd130, %r47;
	mul.lo.s64 	%rd131, %rd130, %rd129;
	mul.hi.s64 	%rd132, %rd130, %rd129;
	add.cc.s64 	%rd163, %rd131, %rd127;
	addc.cc.s64 	%rd164, %rd132, %rd128;
	add.s32 	%r60, %r60, 2;
$L__BB11_11:
	and.b32  	%r48, %r23, 1;
	setp.eq.b32 	%p9, %r48, 1;
	not.pred 	%p10, %p9;
	@%p10 bra 	$L__BB11_13;
	add.s32 	%r49, %r60, %r3;
	mul.wide.s32 	%rd133, %r49, 8;
	add.s64 	%rd134, %rd2, %rd133;
	ld.global.nc.u64 	%rd135, [%rd134];
	add.s32 	%r50, %r60, %r4;
	mul.wide.s32 	%rd136, %r50, 4;
	add.s64 	%rd137, %rd1, %rd136;
	ld.global.nc.u32 	%r51, [%rd137];
	cvt.s64.s32 	%rd138, %r51;
	mul.lo.s64 	%rd139, %rd138, %rd135;
	mul.hi.s64 	%rd140, %rd138, %rd135;
	add.cc.s64 	%rd163, %rd139, %rd163;
	addc.cc.s64 	%rd164, %rd140, %rd164;
$L__BB11_13:
	cvt.u32.u64 	%r52, %rd28;
	shr.u64 	%rd141, %rd163, %r52;
	sub.s32 	%r53, 64, %r52;
	shl.b64 	%rd142, %rd164, %r53;
	or.b64  	%rd143, %rd141, %rd142;
	add.s32 	%r54, %r52, -64;
	shr.s64 	%rd144, %rd164, %r54;
	setp.gt.s32 	%p11, %r52, 63;
	selp.b64 	%rd145, %rd144, %rd143, %p11;
	mad.lo.s32 	%r55, %r2, %r22, %r1;
	cvta.to.global.u64 	%rd146, %rd27;
	mul.wide.s32 	%rd147, %r55, 8;
	add.s64 	%rd148, %rd146, %rd147;
	st.global.u64 	[%rd148], %rd145;
$L__BB11_14:
	ret;

}
	// .globl	softmax_kernel_q21
.visible .entry softmax_kernel_q21(
	.param .u64 .ptr .align 1 softmax_kernel_q21_param_0,
	.param .u64 .ptr .align 1 softmax_kernel_q21_param_1,
	.param .u64 softmax_kernel_q21_param_2,
	.param .u64 .ptr .align 1 softmax_kernel_q21_param_3,
	.param .u32 softmax_kernel_q21_param_4,
	.param .u32 softmax_kernel_q21_param_5,
	.param .u32 softmax_kernel_q21_param_6,
	.param .u32 softmax_kernel_q21_param_7
)
{
	.reg .pred 	%p<71>;
	.reg .b32 	%r<129>;
	.reg .b64 	%rd<424>;

	ld.param.u64 	%rd128, [softmax_kernel_q21_param_0];
	ld.param.u64 	%rd130, [softmax_kernel_q21_param_1];
	ld.param.u64 	%rd129, [softmax_kernel_q21_param_2];
	ld.param.u64 	%rd131, [softmax_kernel_q21_param_3];
	ld.param.u32 	%r45, [softmax_kernel_q21_param_5];
	ld.param.u32 	%r46, [softmax_kernel_q21_param_6];
	ld.param.u32 	%r47, [softmax_kernel_q21_param_7];
	cvta.to.global.u64 	%rd1, %rd131;
	cvta.to.global.u64 	%rd2, %rd130;
	mov.u32 	%r1, %tid.x;
	setp.ge.s32 	%p1, %r1, %r46;
	@%p1 bra 	$L__BB12_116;
	cvta.to.global.u64 	%rd3, %rd128;
	mov.u32 	%r48, %ctaid.y;
	mov.u32 	%r49, %ctaid.x;
	mad.lo.s32 	%r50, %r45, %r49, %r48;
	mad.lo.s32 	%r51, %r50, %r46, %r1;
	mul.lo.s32 	%r2, %r51, %r47;
	cvt.s64.s32 	%rd4, %r2;
	mul.wide.s32 	%rd132, %r2, 8;
	add.s64 	%rd5, %rd3, %rd132;
	ld.global.u64 	%rd392, [%rd5];
	setp.lt.s32 	%p2, %r47, 2;
	@%p2 bra 	$L__BB12_15;
	add.s32 	%r3, %r47, -1;
	add.s32 	%r53, %r47, -2;
	and.b32  	%r4, %r3, 15;
	setp.lt.u32 	%p3, %r53, 15;
	mov.b32 	%r115, 1;
	@%p3 bra 	$L__BB12_6;
	and.b32  	%r55, %r3, -16;
	neg.s32 	%r120, %r55;
	shl.b64 	%rd134, %rd4, 3;
	add.s64 	%rd135, %rd134, %rd3;
	add.s64 	%rd393, %rd135, 64;
	mov.b32 	%r119, 0;
$L__BB12_4:
	.pragma "nounroll";
	ld.global.u64 	%rd136, [%rd393+-56];
	max.s64 	%rd137, %rd136, %rd392;
	ld.global.u64 	%rd138, [%rd393+-48];
	max.s64 	%rd139, %rd138, %rd137;
	ld.global.u64 	%rd140, [%rd393+-40];
	max.s64 	%rd141, %rd140, %rd139;
	ld.global.u64 	%rd142, [%rd393+-32];
	max.s64 	%rd143, %rd142, %rd141;
	ld.global.u64 	%rd144, [%rd393+-24];
	max.s64 	%rd145, %rd144, %rd143;
	ld.global.u64 	%rd146, [%rd393+-16];
	max.s64 	%rd147, %rd146, %rd145;
	ld.global.u64 	%rd148, [%rd393+-8];
	max.s64 	%rd149, %rd148, %rd147;
	ld.global.u64 	%rd150, [%rd393];
	max.s64 	%rd151, %rd150, %rd149;
	ld.global.u64 	%rd152, [%rd393+8];
	max.s64 	%rd153, %rd152, %rd151;
	ld.global.u64 	%rd154, [%rd393+16];
	max.s64 	%rd155, %rd154, %rd153;
	ld.global.u64 	%rd156, [%rd393+24];
	max.s64 	%rd157, %rd156, %rd155;
	ld.global.u64 	%rd158, [%rd393+32];
	max.s64 	%rd159, %rd158, %rd157;
	ld.global.u64 	%rd160, [%rd393+40];
	max.s64 	%rd161, %rd160, %rd159;
	ld.global.u64 	%rd162, [%rd393+48];
	max.s64 	%rd163, %rd162, %rd161;
	ld.global.u64 	%rd164, [%rd393+56];
	max.s64 	%rd165, %rd164, %rd163;
	ld.global.u64 	%rd166, [%rd393+64];
	max.s64 	%rd392, %rd166, %rd165;
	add.s32 	%r120, %r120, 16;
	add.s32 	%r119, %r119, 16;
	add.s64 	%rd393, %rd393, 128;
	setp.eq.s32 	%p4, %r120, 0;
	@%p4 bra 	$L__BB12_5;
	bra.uni 	$L__BB12_4;
$L__BB12_5:
	add.s32 	%r115, %r119, 1;
$L__BB12_6:
	setp.eq.s32 	%p5, %r4, 0;
	@%p5 bra 	$L__BB12_15;
	and.b32  	%r8, %r3, 7;
	setp.lt.u32 	%p6, %r4, 8;
	@%p6 bra 	$L__BB12_9;
	mul.wide.s32 	%rd168, %r115, 8;
	add.s64 	%rd169, %rd5, %rd168;
	ld.global.u64 	%rd170, [%rd169];
	max.s64 	%rd171, %rd170, %rd392;
	ld.global.u64 	%rd172, [%rd169+8];
	max.s64 	%rd173, %rd172, %rd171;
	ld.global.u64 	%rd174, [%rd169+16];
	max.s64 	%rd175, %rd174, %rd173;
	ld.global.u64 	%rd176, [%rd169+24];
	max.s64 	%rd177, %rd176, %rd175;
	ld.global.u64 	%rd178, [%rd169+32];
	max.s64 	%rd179, %rd178, %rd177;
	ld.global.u64 	%rd180, [%rd169+40];
	max.s64 	%rd181, %rd180, %rd179;
	ld.global.u64 	%rd182, [%rd169+48];
	max.s64 	%rd183, %rd182, %rd181;
	ld.global.u64 	%rd184, [%rd169+56];
	max.s64 	%rd392, %rd184, %rd183;
	add.s32 	%r115, %r115, 8;
$L__BB12_9:
	setp.eq.s32 	%p7, %r8, 0;
	@%p7 bra 	$L__BB12_15;
	and.b32  	%r11, %r3, 3;
	setp.lt.u32 	%p8, %r8, 4;
	@%p8 bra 	$L__BB12_12;
	mul.wide.s32 	%rd186, %r115, 8;
	add.s64 	%rd187, %rd5, %rd186;
	ld.global.u64 	%rd188, [%rd187];
	max.s64 	%rd189, %rd188, %rd392;
	ld.global.u64 	%rd190, [%rd187+8];
	max.s64 	%rd191, %rd190, %rd189;
	ld.global.u64 	%rd192, [%rd187+16];
	max.s64 	%rd193, %rd192, %rd191;
	ld.global.u64 	%rd194, [%rd187+24];
	max.s64 	%rd392, %rd194, %rd193;
	add.s32 	%r115, %r115, 4;
$L__BB12_12:
	setp.eq.s32 	%p9, %r11, 0;
	@%p9 bra 	$L__BB12_15;
	shl.b64 	%rd195, %rd4, 3;
	add.s64 	%rd16, %rd3, %rd195;
	neg.s32 	%r117, %r11;
$L__BB12_14:
	.pragma "nounroll";
	mul.wide.s32 	%rd196, %r115, 8;
	add.s64 	%rd197, %rd16, %rd196;
	ld.global.u64 	%rd198, [%rd197];
	max.s64 	%rd392, %rd198, %rd392;
	add.s32 	%r115, %r115, 1;
	add.s32 	%r117, %r117, 1;
	setp.ne.s32 	%p10, %r117, 0;
	@%p10 bra 	$L__BB12_14;
$L__BB12_15:
	setp.lt.s32 	%p11, %r47, 1;
	mov.b64 	%rd395, 0;
	@%p11 bra 	$L__BB12_33;
	and.b32  	%r19, %r47, 3;
	setp.lt.u32 	%p12, %r47, 4;
	mov.b64 	%rd395, 0;
	mov.b32 	%r121, 0;
	@%p12 bra 	$L__BB12_20;
	and.b32  	%r121, %r47, 2147483644;
	shl.b64 	%rd203, %rd4, 3;
	add.s64 	%rd204, %rd203, %rd3;
	add.s64 	%rd402, %rd204, 16;
	neg.s32 	%r123, %r121;
	mov.b64 	%rd395, 0;
$L__BB12_18:
	.pragma "nounroll";
	ld.global.u64 	%rd205, [%rd402+-16];
	sub.s64 	%rd45, %rd205, %rd392;
	setp.gt.s64 	%p13, %rd45, -134217729;
	@%p13 bra 	$L__BB12_39;
	mov.b64 	%rd216, 0;
	st.global.u64 	[%rd402+-16], %rd216;
	bra.uni 	$L__BB12_40;
$L__BB12_20:
	setp.eq.s32 	%p22, %r19, 0;
	@%p22 bra 	$L__BB12_33;
	setp.eq.s32 	%p23, %r19, 1;
	@%p23 bra 	$L__BB12_29;
	mul.wide.u32 	%rd254, %r121, 8;
	add.s64 	%rd27, %rd5, %rd254;
	ld.global.u64 	%rd255, [%rd27];
	sub.s64 	%rd28, %rd255, %rd392;
	setp.lt.s64 	%p24, %rd28, -134217728;
	@%p24 bra 	$L__BB12_24;
	mad.lo.s64 	%rd256, %rd28, %rd129, 1048576;
	shr.s64 	%rd257, %rd256, 21;
	neg.s64 	%rd258, %rd257;
	shr.s64 	%rd259, %rd258, 21;
	shr.u64 	%rd260, %rd258, 10;
	and.b64  	%rd261, %rd260, 2040;
	add.s64 	%rd262, %rd1, %rd261;
	ld.global.u64 	%rd263, [%rd262];
	setp.gt.s64 	%p25, %rd259, 63;
	cvt.u32.u64 	%r61, %rd259;
	shr.s64 	%rd264, %rd263, %r61;
	selp.b64 	%rd265, 0, %rd264, %p25;
	st.global.u64 	[%rd27], %rd265;
	add.s64 	%rd395, %rd265, %rd395;
	bra.uni 	$L__BB12_25;
$L__BB12_24:
	mov.b64 	%rd266, 0;
	st.global.u64 	[%rd27], %rd266;
$L__BB12_25:
	ld.global.u64 	%rd267, [%rd27+8];
	sub.s64 	%rd31, %rd267, %rd392;
	setp.lt.s64 	%p26, %rd31, -134217728;
	@%p26 bra 	$L__BB12_27;
	mad.lo.s64 	%rd268, %rd31, %rd129, 1048576;
	shr.s64 	%rd269, %rd268, 21;
	neg.s64 	%rd270, %rd269;
	shr.s64 	%rd271, %rd270, 21;
	shr.u64 	%rd272, %rd270, 10;
	and.b64  	%rd273, %rd272, 2040;
	add.s64 	%rd274, %rd1, %rd273;
	ld.global.u64 	%rd275, [%rd274];
	setp.gt.s64 	%p27, %rd271, 63;
	cvt.u32.u64 	%r62, %rd271;
	shr.s64 	%rd276, %rd275, %r62;
	selp.b64 	%rd277, 0, %rd276, %p27;
	st.global.u64 	[%rd27+8], %rd277;
	add.s64 	%rd395, %rd277, %rd395;
	bra.uni 	$L__BB12_28;
$L__BB12_27:
	mov.b64 	%rd278, 0;
	st.global.u64 	[%rd27+8], %rd278;
$L__BB12_28:
	add.s32 	%r121, %r121, 2;
$L__BB12_29:
	and.b32  	%r63, %r47, 1;
	setp.eq.b32 	%p28, %r63, 1;
	not.pred 	%p29, %p28;
	@%p29 bra 	$L__BB12_33;
	mul.wide.u32 	%rd279, %r121, 8;
	add.s64 	%rd36, %rd5, %rd279;
	ld.global.u64 	%rd280, [%rd36];
	sub.s64 	%rd37, %rd280, %rd392;
	setp.lt.s64 	%p30, %rd37, -134217728;
	@%p30 bra 	$L__BB12_32;
	mad.lo.s64 	%rd281, %rd37, %rd129, 1048576;
	shr.s64 	%rd282, %rd281, 21;
	neg.s64 	%rd283, %rd282;
	shr.s64 	%rd284, %rd283, 21;
	shr.u64 	%rd285, %rd283, 10;
	and.b64  	%rd286, %rd285, 2040;
	add.s64 	%rd287, %rd1, %rd286;
	ld.global.u64 	%rd288, [%rd287];
	setp.gt.s64 	%p31, %rd284, 63;
	cvt.u32.u64 	%r64, %rd284;
	shr.s64 	%rd289, %rd288, %r64;
	selp.b64 	%rd290, 0, %rd289, %p31;
	st.global.u64 	[%rd36], %rd290;
	add.s64 	%rd395, %rd290, %rd395;
	bra.uni 	$L__BB12_33;
$L__BB12_32:
	mov.b64 	%rd291, 0;
	st.global.u64 	[%rd36], %rd291;
$L__BB12_33:
	setp.lt.s32 	%p32, %r47, 1;
	@%p32 bra 	$L__BB12_116;
	shr.u64 	%rd292, %rd395, 63;
	add.s64 	%rd293, %rd395, %rd292;
	shr.s64 	%rd40, %rd293, 1;
	and.b32  	%r29, %r47, 7;
	setp.lt.u32 	%p33, %r47, 8;
	mov.b32 	%r126, 0;
	@%p33 bra 	$L__BB12_80;
	and.b32  	%r126, %r47, 2147483640;
	add.s64 	%rd41, %rd2, 32;
	neg.s32 	%r124, %r126;
	shl.b64 	%rd294, %rd4, 3;
	add.s64 	%rd295, %rd294, %rd3;
	add.s64 	%rd408, %rd295, 32;
	mov.u32 	%r125, %r2;
$L__BB12_36:
	.pragma "nounroll";
	setp.eq.s64 	%p34, %rd395, 0;
	mov.b64 	%rd409, 0;
	@%p34 bra 	$L__BB12_51;
	ld.global.u64 	%rd297, [%rd408+-32];
	shl.b64 	%rd298, %rd297, 21;
	add.s64 	%rd59, %rd298, %rd40;
	or.b64  	%rd299, %rd59, %rd395;
	and.b64  	%rd300, %rd299, -4294967296;
	setp.ne.s64 	%p35, %rd300, 0;
	@%p35 bra 	$L__BB12_50;
	cvt.u32.u64 	%r66, %rd395;
	cvt.u32.u64 	%r67, %rd59;
	div.u32 	%r68, %r67, %r66;
	cvt.u64.u32 	%rd409, %r68;
	bra.uni 	$L__BB12_51;
$L__BB12_39:
	mad.lo.s64 	%rd206, %rd45, %rd129, 1048576;
	shr.s64 	%rd207, %rd206, 21;
	neg.s64 	%rd208, %rd207;
	shr.s64 	%rd209, %rd208, 21;
	shr.u64 	%rd210, %rd208, 10;
	and.b64  	%rd211, %rd210, 2040;
	add.s64 	%rd212, %rd1, %rd211;
	ld.global.u64 	%rd213, [%rd212];
	setp.gt.s64 	%p14, %rd209, 63;
	cvt.u32.u64 	%r57, %rd209;
	shr.s64 	%rd214, %rd213, %r57;
	selp.b64 	%rd215, 0, %rd214, %p14;
	st.global.u64 	[%rd402+-16], %rd215;
	add.s64 	%rd395, %rd215, %rd395;
$L__BB12_40:
	ld.global.u64 	%rd217, [%rd402+-8];
	sub.s64 	%rd48, %rd217, %rd392;
	setp.lt.s64 	%p15, %rd48, -134217728;
	@%p15 bra 	$L__BB12_42;
	mad.lo.s64 	%rd218, %rd48, %rd129, 1048576;
	shr.s64 	%rd219, %rd218, 21;
	neg.s64 	%rd220, %rd219;
	shr.s64 	%rd221, %rd220, 21;
	shr.u64 	%rd222, %rd220, 10;
	and.b64  	%rd223, %rd222, 2040;
	add.s64 	%rd224, %rd1, %rd223;
	ld.global.u64 	%rd225, [%rd224];
	setp.gt.s64 	%p16, %rd221, 63;
	cvt.u32.u64 	%r58, %rd221;
	shr.s64 	%rd226, %rd225, %r58;
	selp.b64 	%rd227, 0, %rd226, %p16;
	st.global.u64 	[%rd402+-8], %rd227;
	add.s64 	%rd395, %rd227, %rd395;
	bra.uni 	$L__BB12_43;
$L__BB12_42:
	mov.b64 	%rd228, 0;
	st.global.u64 	[%rd402+-8], %rd228;
$L__BB12_43:
	ld.global.u64 	%rd229, [%rd402];
	sub.s64 	%rd51, %rd229, %rd392;
	setp.lt.s64 	%p17, %rd51, -134217728;
	@%p17 bra 	$L__BB12_45;
	mad.lo.s64 	%rd230, %rd51, %rd129, 1048576;
	shr.s64 	%rd231, %rd230, 21;
	neg.s64 	%rd232, %rd231;
	shr.s64 	%rd233, %rd232, 21;
	shr.u64 	%rd234, %rd232, 10;
	and.b64  	%rd235, %rd234, 2040;
	add.s64 	%rd236, %rd1, %rd235;
	ld.global.u64 	%rd237, [%rd236];
	setp.gt.s64 	%p18, %rd233, 63;
	cvt.u32.u64 	%r59, %rd233;
	shr.s64 	%rd238, %rd237, %r59;
	selp.b64 	%rd239, 0, %rd238, %p18;
	st.global.u64 	[%rd402], %rd239;
	add.s64 	%rd395, %rd239, %rd395;
	bra.uni 	$L__BB12_46;
$L__BB12_45:
	mov.b64 	%rd240, 0;
	st.global.u64 	[%rd402], %rd240;
$L__BB12_46:
	ld.global.u64 	%rd241, [%rd402+8];
	sub.s64 	%rd54, %rd241, %rd392;
	setp.lt.s64 	%p19, %rd54, -134217728;
	@%p19 bra 	$L__BB12_48;
	mad.lo.s64 	%rd242, %rd54, %rd129, 1048576;
	shr.s64 	%rd243, %rd242, 21;
	neg.s64 	%rd244, %rd243;
	shr.s64 	%rd245, %rd244, 21;
	shr.u64 	%rd246, %rd244, 10;
	and.b64  	%rd247, %rd246, 2040;
	add.s64 	%rd248, %rd1, %rd247;
	ld.global.u64 	%rd249, [%rd248];
	setp.gt.s64 	%p20, %rd245, 63;
	cvt.u32.u64 	%r60, %rd245;
	shr.s64 	%rd250, %rd249, %r60;
	selp.b64 	%rd251, 0, %rd250, %p20;
	st.global.u64 	[%rd402+8], %rd251;
	add.s64 	%rd395, %rd251, %rd395;
	bra.uni 	$L__BB12_49;
$L__BB12_48:
	mov.b64 	%rd252, 0;
	st.global.u64 	[%rd402+8], %rd252;
$L__BB12_49:
	add.s64 	%rd402, %rd402, 32;
	add.s32 	%r123, %r123, 4;
	setp.eq.s32 	%p21, %r123, 0;
	@%p21 bra 	$L__BB12_20;
	bra.uni 	$L__BB12_18;
$L__BB12_50:
	div.s64 	%rd409, %rd59, %rd395;
$L__BB12_51:
	mul.wide.s32 	%rd302, %r125, 8;
	add.s64 	%rd63, %rd41, %rd302;
	setp.eq.s64 	%p36, %rd395, 0;
	st.global.u64 	[%rd63+-32], %rd409;
	mov.b64 	%rd410, 0;
	@%p36 bra 	$L__BB12_55;
	ld.global.u64 	%rd303, [%rd408+-24];
	shl.b64 	%rd304, %rd303, 21;
	add.s64 	%rd64, %rd304, %rd40;
	or.b64  	%rd305, %rd64, %rd395;
	and.b64  	%rd306, %rd305, -4294967296;
	setp.ne.s64 	%p37, %rd306, 0;
	@%p37 bra 	$L__BB12_54;
	cvt.u32.u64 	%r69, %rd395;
	cvt.u32.u64 	%r70, %rd64;
	div.u32 	%r71, %r70, %r69;
	cvt.u64.u32 	%rd410, %r71;
	bra.uni 	$L__BB12_55;
$L__BB12_54:
	div.s64 	%rd410, %rd64, %rd395;
$L__BB12_55:
	setp.eq.s64 	%p38, %rd395, 0;
	st.global.u64 	[%rd63+-24], %rd410;
	mov.b64 	%rd411, 0;
	@%p38 bra 	$L__BB12_59;
	ld.global.u64 	%rd308, [%rd408+-16];
	shl.b64 	%rd309, %rd308, 21;
	add.s64 	%rd68, %rd309, %rd40;
	or.b64  	%rd310, %rd68, %rd395;
	and.b64  	%rd311, %rd310, -4294967296;
	setp.ne.s64 	%p39, %rd311, 0;
	@%p39 bra 	$L__BB12_58;
	cvt.u32.u64 	%r72, %rd395;
	cvt.u32.u64 	%r73, %rd68;
	div.u32 	%r74, %r73, %r72;
	cvt.u64.u32 	%rd411, %r74;
	bra.uni 	$L__BB12_59;
$L__BB12_58:
	div.s64 	%rd411, %rd68, %rd395;
$L__BB12_59:
	setp.eq.s64 	%p40, %rd395, 0;
	st.global.u64 	[%rd63+-16], %rd411;
	mov.b64 	%rd412, 0;
	@%p40 bra 	$L__BB12_63;
	ld.global.u64 	%rd313, [%rd408+-8];
	shl.b64 	%rd314, %rd313, 21;
	add.s64 	%rd72, %rd314, %rd40;
	or.b64  	%rd315, %rd72, %rd395;
	and.b64  	%rd316, %rd315, -4294967296;
	setp.ne.s64 	%p41, %rd316, 0;
	@%p41 bra 	$L__BB12_62;
	cvt.u32.u64 	%r75, %rd395;
	cvt.u32.u64 	%r76, %rd72;
	div.u32 	%r77, %r76, %r75;
	cvt.u64.u32 	%rd412, %r77;
	bra.uni 	$L__BB12_63;
$L__BB12_62:
	div.s64 	%rd412, %rd72, %rd395;
$L__BB12_63:
	setp.eq.s64 	%p42, %rd395, 0;
	st.global.u64 	[%rd63+-8], %rd412;
	mov.b64 	%rd413, 0;
	@%p42 bra 	$L__BB12_67;
	ld.global.u64 	%rd318, [%rd408];
	shl.b64 	%rd319, %rd318, 21;
	add.s64 	%rd76, %rd319, %rd40;
	or.b64  	%rd320, %rd76, %rd395;
	and.b64  	%rd321, %rd320, -4294967296;
	setp.ne.s64 	%p43, %rd321, 0;
	@%p43 bra 	$L__BB12_66;
	cvt.u32.u64 	%r78, %rd395;
	cvt.u32.u64 	%r79, %rd76;
	div.u32 	%r80, %r79, %r78;
	cvt.u64.u32 	%rd413, %r80;
	bra.uni 	$L__BB12_67;
$L__BB12_66:
	div.s64 	%rd413, %rd76, %rd395;
$L__BB12_67:
	setp.eq.s64 	%p44, %rd395, 0;
	st.global.u64 	[%rd63], %rd413;
	mov.b64 	%rd414, 0;
	@%p44 bra 	$L__BB12_71;
	ld.global.u64 	%rd323, [%rd408+8];
	shl.b64 	%rd324, %rd323, 21;
	add.s64 	%rd80, %rd324, %rd40;
	or.b64  	%rd325, %rd80, %rd395;
	and.b64  	%rd326, %rd325, -4294967296;
	setp.ne.s64 	%p45, %rd326, 0;
	@%p45 bra 	$L__BB12_70;
	cvt.u32.u64 	%r81, %rd395;
	cvt.u32.u64 	%r82, %rd80;
	div.u32 	%r83, %r82, %r81;
	cvt.u64.u32 	%rd414, %r83;
	bra.uni 	$L__BB12_71;
$L__BB12_70:
	div.s64 	%rd414, %rd80, %rd395;
$L__BB12_71:
	setp.eq.s64 	%p46, %rd395, 0;
	st.global.u64 	[%rd63+8], %rd414;
	mov.b64 	%rd415, 0;
	@%p46 bra 	$L__BB12_75;
	ld.global.u64 	%rd328, [%rd408+16];
	shl.b64 	%rd329, %rd328, 21;
	add.s64 	%rd84, %rd329, %rd40;
	or.b64  	%rd330, %rd84, %rd395;
	and.b64  	%rd331, %rd330, -4294967296;
	setp.ne.s64 	%p47, %rd331, 0;
	@%p47 bra 	$L__BB12_74;
	cvt.u32.u64 	%r84, %rd395;
	cvt.u32.u64 	%r85, %rd84;
	div.u32 	%r86, %r85, %r84;
	cvt.u64.u32 	%rd415, %r86;
	bra.uni 	$L__BB12_75;
$L__BB12_74:
	div.s64 	%rd415, %rd84, %rd395;
$L__BB12_75:
	setp.eq.s64 	%p48, %rd395, 0;
	st.global.u64 	[%rd63+16], %rd415;
	mov.b64 	%rd416, 0;
	@%p48 bra 	$L__BB12_79;
	ld.global.u64 	%rd333, [%rd408+24];
	shl.b64 	%rd334, %rd333, 21;
	add.s64 	%rd88, %rd334, %rd40;
	or.b64  	%rd335, %rd88, %rd395;
	and.b64  	%rd336, %rd335, -4294967296;
	setp.ne.s64 	%p49, %rd336, 0;
	@%p49 bra 	$L__BB12_78;
	cvt.u32.u64 	%r87, %rd395;
	cvt.u32.u64 	%r88, %rd88;
	div.u32 	%r89, %r88, %r87;
	cvt.u64.u32 	%rd416, %r89;
	bra.uni 	$L__BB12_79;
$L__BB12_78:
	div.s64 	%rd416, %rd88, %rd395;
$L__BB12_79:
	st.global.u64 	[%rd63+24], %rd416;
	add.s32 	%r125, %r125, 8;
	add.s32 	%r124, %r124, 8;
	add.s64 	%rd408, %rd408, 64;
	setp.ne.s32 	%p50, %r124, 0;
	@%p50 bra 	$L__BB12_36;
$L__BB12_80:
	setp.eq.s32 	%p51, %r29, 0;
	@%p51 bra 	$L__BB12_116;
	and.b32  	%r39, %r47, 3;
	setp.lt.u32 	%p52, %r29, 4;
	@%p52 bra 	$L__BB12_99;
	setp.eq.s64 	%p53, %rd395, 0;
	cvt.u64.u32 	%rd93, %r126;
	mul.wide.u32 	%rd338, %r126, 8;
	add.s64 	%rd94, %rd5, %rd338;
	mov.b64 	%rd417, 0;
	@%p53 bra 	$L__BB12_86;
	ld.global.u64 	%rd339, [%rd94];
	shl.b64 	%rd340, %rd339, 21;
	add.s64 	%rd95, %rd340, %rd40;
	or.b64  	%rd341, %rd95, %rd395;
	and.b64  	%rd342, %rd341, -4294967296;
	setp.ne.s64 	%p54, %rd342, 0;
	@%p54 bra 	$L__BB12_85;
	cvt.u32.u64 	%r90, %rd395;
	cvt.u32.u64 	%r91, %rd95;
	div.u32 	%r92, %r91, %r90;
	cvt.u64.u32 	%rd417, %r92;
	bra.uni 	$L__BB12_86;
$L__BB12_85:
	div.s64 	%rd417, %rd95, %rd395;
$L__BB12_86:
	add.s32 	%r93, %r126, %r2;
	setp.eq.s64 	%p55, %rd395, 0;
	mul.wide.s32 	%rd344, %r93, 8;
	add.s64 	%rd345, %rd2, %rd344;
	st.global.u64 	[%rd345], %rd417;
	mov.b64 	%rd418, 0;
	@%p55 bra 	$L__BB12_90;
	ld.global.u64 	%rd346, [%rd94+8];
	shl.b64 	%rd347, %rd346, 21;
	add.s64 	%rd99, %rd347, %rd40;
	or.b64  	%rd348, %rd99, %rd395;
	and.b64  	%rd349, %rd348, -4294967296;
	setp.ne.s64 	%p56, %rd349, 0;
	@%p56 bra 	$L__BB12_89;
	cvt.u32.u64 	%r94, %rd395;
	cvt.u32.u64 	%r95, %rd99;
	div.u32 	%r96, %r95, %r94;
	cvt.u64.u32 	%rd418, %r96;
	bra.uni 	$L__BB12_90;
$L__BB12_89:
	div.s64 	%rd418, %rd99, %rd395;
$L__BB12_90:
	setp.eq.s64 	%p57, %rd395, 0;
	add.s64 	%rd351, %rd93, %rd4;
	shl.b64 	%rd352, %rd351, 3;
	add.s64 	%rd103, %rd2, %rd352;
	st.global.u64 	[%rd103+8], %rd418;
	mov.b64 	%rd419, 0;
	@%p57 bra 	$L__BB12_94;
	ld.global.u64 	%rd353, [%rd94+16];
	shl.b64 	%rd354, %rd353, 21;
	add.s64 	%rd104, %rd354, %rd40;
	or.b64  	%rd355, %rd104, %rd395;
	and.b64  	%rd356, %rd355, -4294967296;
	setp.ne.s64 	%p58, %rd356, 0;
	@%p58 bra 	$L__BB12_93;
	cvt.u32.u64 	%r97, %rd395;
	cvt.u32.u64 	%r98, %rd104;
	div.u32 	%r99, %r98, %r97;
	cvt.u64.u32 	%rd419, %r99;
	bra.uni 	$L__BB12_94;
$L__BB12_93:
	div.s64 	%rd419, %rd104, %rd395;
$L__BB12_94:
	setp.eq.s64 	%p59, %rd395, 0;
	st.global.u64 	[%rd103+16], %rd419;
	mov.b64 	%rd420, 0;
	@%p59 bra 	$L__BB12_98;
	ld.global.u64 	%rd358, [%rd94+24];
	shl.b64 	%rd359, %rd358, 21;
	add.s64 	%rd108, %rd359, %rd40;
	or.b64  	%rd360, %rd108, %rd395;
	and.b64  	%rd361, %rd360, -4294967296;
	setp.ne.s64 	%p60, %rd361, 0;
	@%p60 bra 	$L__BB12_97;
	cvt.u32.u64 	%r100, %rd395;
	cvt.u32.u64 	%r101, %rd108;
	div.u32 	%r102, %r101, %r100;
	cvt.u64.u32 	%rd420, %r102;
	bra.uni 	$L__BB12_98;
$L__BB12_97:
	div.s64 	%rd420, %rd108, %rd395;
$L__BB12_98:
	st.global.u64 	[%rd103+24], %rd420;
	add.s32 	%r126, %r126, 4;
$L__BB12_99:
	setp.eq.s32 	%p61, %r39, 0;
	@%p61 bra 	$L__BB12_116;
	setp.eq.s32 	%p62, %r39, 1;
	@%p62 bra 	$L__BB12_110;
	setp.eq.s64 	%p63, %rd395, 0;
	cvt.u64.u32 	%rd112, %r126;
	mul.wide.u32 	%rd363, %r126, 8;
	add.s64 	%rd113, %rd5, %rd363;
	mov.b64 	%rd421, 0;
	@%p63 bra 	$L__BB12_105;
	ld.global.u64 	%rd364, [%rd113];
	shl.b64 	%rd365, %rd364, 21;
	add.s64 	%rd114, %rd365, %rd40;
	or.b64  	%rd366, %rd114, %rd395;
	and.b64  	%rd367, %rd366, -4294967296;
	setp.ne.s64 	%p64, %rd367, 0;
	@%p64 bra 	$L__BB12_104;
	cvt.u32.u64 	%r103, %rd395;
	cvt.u32.u64 	%r104, %rd114;
	div.u32 	%r105, %r104, %r103;
	cvt.u64.u32 	%rd421, %r105;
	bra.uni 	$L__BB12_105;
$L__BB12_104:
	div.s64 	%rd421, %rd114, %rd395;
$L__BB12_105:
	add.s32 	%r106, %r126, %r2;
	setp.eq.s64 	%p65, %rd395, 0;
	mul.wide.s32 	%rd369, %r106, 8;
	add.s64 	%rd370, %rd2, %rd369;
	st.global.u64 	[%rd370], %rd421;
	add.s64 	%rd118, %rd112, %rd4;
	mov.b64 	%rd422, 0;
	@%p65 bra 	$L__BB12_109;
	ld.global.u64 	%rd371, [%rd113+8];
	shl.b64 	%rd372, %rd371, 21;
	add.s64 	%rd119, %rd372, %rd40;
	or.b64  	%rd373, %rd119, %rd395;
	and.b64  	%rd374, %rd373, -4294967296;
	setp.ne.s64 	%p66, %rd374, 0;
	@%p66 bra 	$L__BB12_108;
	cvt.u32.u64 	%r107, %rd395;
	cvt.u32.u64 	%r108, %rd119;
	div.u32 	%r109, %r108, %r107;
	cvt.u64.u32 	%rd422, %r109;
	bra.uni 	$L__BB12_109;
$L__BB12_108:
	div.s64 	%rd422, %rd119, %rd395;
$L__BB12_109:
	shl.b64 	%rd375, %rd118, 3;
	add.s64 	%rd376, %rd2, %rd375;
	st.global.u64 	[%rd376+8], %rd422;
	add.s32 	%r126, %r126, 2;
$L__BB12_110:
	and.b32  	%r110, %r47, 1;
	setp.eq.b32 	%p67, %r110, 1;
	not.pred 	%p68, %p67;
	@%p68 bra 	$L__BB12_116;
	setp.eq.s64 	%p69, %rd395, 0;
	add.s32 	%r44, %r126, %r2;
	mul.wide.u32 	%rd378, %r126, 8;
	add.s64 	%rd123, %rd5, %rd378;
	mov.b64 	%rd423, 0;
	@%p69 bra 	$L__BB12_115;
	ld.global.u64 	%rd379, [%rd123];
	shl.b64 	%rd380, %rd379, 21;
	add.s64 	%rd124, %rd380, %rd40;
	or.b64  	%rd381, %rd124, %rd395;
	and.b64  	%rd382, %rd381, -4294967296;
	setp.ne.s64 	%p70, %rd382, 0;
	@%p70 bra 	$L__BB12_114;
	cvt.u32.u64 	%r111, %rd395;
	cvt.u32.u64 	%r112, %rd124;
	div.u32 	%r113, %r112, %r111;
	cvt.u64.u32 	%rd423, %r113;
	bra.uni 	$L__BB12_115;
$L__BB12_114:
	div.s64 	%rd423, %rd124, %rd395;
$L__BB12_115:
	mul.wide.s32 	%rd383, %r44, 8;
	add.s64 	%rd384, %rd2, %rd383;
	st.global.u64 	[%rd384], %rd423;
$L__BB12_116:
	ret;

}
	// .globl	softmax_kernel_q19
.visible .entry softmax_kernel_q19(
	.param .u64 .ptr .align 1 softmax_kernel_q19_param_0,
	.param .u64 .ptr .align 1 softmax_kernel_q19_param_1,
	.param .u64 softmax_kernel_q19_param_2,
	.param .u64 .ptr .align 1 softmax_kernel_q19_param_3,
	.param .u32 softmax_kernel_q19_param_4,
	.param .u32 softmax_kernel_q19_param_5,
	.param .u32 softmax_kernel_q19_param_6,
	.param .u32 softmax_kernel_q19_param_7
)
{
	.reg .pred 	%p<71>;
	.reg .b32 	%r<172>;
	.reg .b64 	%rd<421>;

	ld.param.u64 	%rd127, [softmax_kernel_q19_param_0];
	ld.param.u64 	%rd129, [softmax_kernel_q19_param_2];
	ld.param.u64 	%rd130, [softmax_kernel_q19_param_3];
	ld.param.u32 	%r45, [softmax_kernel_q19_param_5];
	ld.param.u32 	%r46, [softmax_kernel_q19_param_6];
	ld.param.u32 	%r47, [softmax_kernel_q19_param_7];
	cvta.to.global.u64 	%rd1, %rd130;
	mov.u32 	%r1, %tid.x;
	setp.ge.s32 	%p1, %r1, %r46;
	@%p1 bra 	$L__BB13_116;
	cvta.to.global.u64 	%rd2, %rd127;
	mov.u32 	%r48, %ctaid.y;
	mov.u32 	%r49, %ctaid.x;
	mad.lo.s32 	%r50, %r45, %r49, %r48;
	mad.lo.s32 	%r51, %r50, %r46, %r1;
	mul.lo.s32 	%r2, %r51, %r47;
	cvt.s64.s32 	%rd3, %r2;
	mul.wide.s32 	%rd131, %r2, 8;
	add.s64 	%rd4, %rd2, %rd131;
	ld.global.u64 	%rd389, [%rd4];
	setp.lt.s32 	%p2, %r47, 2;
	@%p2 bra 	$L__BB13_15;
	add.s32 	%r3, %r47, -1;
	add.s32 	%r53, %r47, -2;
	and.b32  	%r4, %r3, 15;
	setp.lt.u32 	%p3, %r53, 15;
	mov.b32 	%r158, 1;
	@%p3 bra 	$L__BB13_6;
	and.b32  	%r55, %r3, -16;
	neg.s32 	%r163, %r55;
	shl.b64 	%rd133, %rd3, 3;
	add.s64 	%rd134, %rd133, %rd2;
	add.s64 	%rd390, %rd134, 64;
	mov.b32 	%r162, 0;
$L__BB13_4:
	.pragma "nounroll";
	ld.global.u64 	%rd135, [%rd390+-56];
	max.s64 	%rd136, %rd135, %rd389;
	ld.global.u64 	%rd137, [%rd390+-48];
	max.s64 	%rd138, %rd137, %rd136;
	ld.global.u64 	%rd139, [%rd390+-40];
	max.s64 	%rd140, %rd139, %rd138;
	ld.global.u64 	%rd141, [%rd390+-32];
	max.s64 	%rd142, %rd141, %rd140;
	ld.global.u64 	%rd143, [%rd390+-24];
	max.s64 	%rd144, %rd143, %rd142;
	ld.global.u64 	%rd145, [%rd390+-16];
	max.s64 	%rd146, %rd145, %rd144;
	ld.global.u64 	%rd147, [%rd390+-8];
	max.s64 	%rd148, %rd147, %rd146;
	ld.global.u64 	%rd149, [%rd390];
	max.s64 	%rd150, %rd149, %rd148;
	ld.global.u64 	%rd151, [%rd390+8];
	max.s64 	%rd152, %rd151, %rd150;
	ld.global.u64 	%rd153, [%rd390+16];
	max.s64 	%rd154, %rd153, %rd152;
	ld.global.u64 	%rd155, [%rd390+24];
	max.s64 	%rd156, %rd155, %rd154;
	ld.global.u64 	%rd157, [%rd390+32];
	max.s64 	%rd158, %rd157, %rd156;
	ld.global.u64 	%rd159, [%rd390+40];
	max.s64 	%rd160, %rd159, %rd158;
	ld.global.u64 	%rd161, [%rd390+48];
	max.s64 	%rd162, %rd161, %rd160;
	ld.global.u64 	%rd163, [%rd390+56];
	max.s64 	%rd164, %rd163, %rd162;
	ld.global.u64 	%rd165, [%rd390+64];
	max.s64 	%rd389, %rd165, %rd164;
	add.s32 	%r163, %r163, 16;
	add.s32 	%r162, %r162, 16;
	add.s64 	%rd390, %rd390, 128;
	setp.eq.s32 	%p4, %r163, 0;
	@%p4 bra 	$L__BB13_5;
	bra.uni 	$L__BB13_4;
$L__BB13_5:
	add.s32 	%r158, %r162, 1;
$L__BB13_6:
	setp.eq.s32 	%p5, %r4, 0;
	@%p5 bra 	$L__BB13_15;
	and.b32  	%r8, %r3, 7;
	setp.lt.u32 	%p6, %r4, 8;
	@%p6 bra 	$L__BB13_9;
	mul.wide.s32 	%rd167, %r158, 8;
	add.s64 	%rd168, %rd4, %rd167;
	ld.global.u64 	%rd169, [%rd168];
	max.s64 	%rd170, %rd169, %rd389;
	ld.global.u64 	%rd171, [%rd168+8];
	max.s64 	%rd172, %rd171, %rd170;
	ld.global.u64 	%rd173, [%rd168+16];
	max.s64 	%rd174, %rd173, %rd172;
	ld.global.u64 	%rd175, [%rd168+24];
	max.s64 	%rd176, %rd175, %rd174;
	ld.global.u64 	%rd177, [%rd168+32];
	max.s64 	%rd178, %rd177, %rd176;
	ld.global.u64 	%rd179, [%rd168+40];
	max.s64 	%rd180, %rd179, %rd178;
	ld.global.u64 	%rd181, [%rd168+48];
	max.s64 	%rd182, %rd181, %rd180;
	ld.global.u64 	%rd183, [%rd168+56];
	max.s64 	%rd389, %rd183, %rd182;
	add.s32 	%r158, %r158, 8;
$L__BB13_9:
	setp.eq.s32 	%p7, %r8, 0;
	@%p7 bra 	$L__BB13_15;
	and.b32  	%r11, %r3, 3;
	setp.lt.u32 	%p8, %r8, 4;
	@%p8 bra 	$L__BB13_12;
	mul.wide.s32 	%rd185, %r158, 8;
	add.s64 	%rd186, %rd4, %rd185;
	ld.global.u64 	%rd187, [%rd186];
	max.s64 	%rd188, %rd187, %rd389;
	ld.global.u64 	%rd189, [%rd186+8];
	max.s64 	%rd190, %rd189, %rd188;
	ld.global.u64 	%rd191, [%rd186+16];
	max.s64 	%rd192, %rd191, %rd190;
	ld.global.u64 	%rd193, [%rd186+24];
	max.s64 	%rd389, %rd193, %rd192;
	add.s32 	%r158, %r158, 4;
$L__BB13_12:
	setp.eq.s32 	%p9, %r11, 0;
	@%p9 bra 	$L__BB13_15;
	shl.b64 	%rd194, %rd3, 3;
	add.s64 	%rd15, %rd2, %rd194;
	neg.s32 	%r160, %r11;
$L__BB13_14:
	.pragma "nounroll";
	mul.wide.s32 	%rd195, %r158, 8;
	add.s64 	%rd196, %rd15, %rd195;
	ld.global.u64 	%rd197, [%rd196];
	max.s64 	%rd389, %rd197, %rd389;
	add.s32 	%r158, %r158, 1;
	add.s32 	%r160, %r160, 1;
	setp.ne.s32 	%p10, %r160, 0;
	@%p10 bra 	$L__BB13_14;
$L__BB13_15:
	setp.lt.s32 	%p11, %r47, 1;
	mov.b64 	%rd392, 0;
	@%p11 bra 	$L__BB13_33;
	setp.lt.u32 	%p12, %r47, 4;
	mov.b64 	%rd392, 0;
	mov.b32 	%r164, 0;
	@%p12 bra 	$L__BB13_20;
	shl.b64 	%rd202, %rd3, 3;
	add.s64 	%rd203, %rd202, %rd2;
	add.s64 	%rd399, %rd203, 16;
	and.b32  	%r164, %r47, 2147483644;
	neg.s32 	%r166, %r164;
	mov.b64 	%rd392, 0;
$L__BB13_18:
	.pragma "nounroll";
	ld.global.u64 	%rd204, [%rd399+-16];
	sub.s64 	%rd44, %rd389, %rd204;
	setp.lt.u64 	%p13, %rd44, 33554433;
	@%p13 bra 	$L__BB13_39;
	mov.b64 	%rd217, 0;
	st.global.u64 	[%rd399+-16], %rd217;
	bra.uni 	$L__BB13_40;
$L__BB13_20:
	and.b32  	%r25, %r47, 3;
	setp.eq.s32 	%p22, %r25, 0;
	@%p22 bra 	$L__BB13_33;
	setp.eq.s32 	%p23, %r25, 1;
	@%p23 bra 	$L__BB13_29;
	mul.wide.u32 	%rd261, %r164, 8;
	add.s64 	%rd26, %rd4, %rd261;
	ld.global.u64 	%rd262, [%rd26];
	sub.s64 	%rd27, %rd389, %rd262;
	setp.gt.u64 	%p24, %rd27, 33554432;
	@%p24 bra 	$L__BB13_24;
	shr.s64 	%rd263, %rd129, 63;
	mul.hi.u64 	%rd264, %rd27, %rd129;
	mad.lo.s64 	%rd265, %rd27, %rd263, %rd264;
	mul.lo.s64 	%rd266, %rd27, %rd129;
	mov.b64 	{%r86, %r87}, %rd266;
	mov.b64 	{%r88, %r89}, %rd265;
	shf.l.wrap.b32 	%r90, %r87, %r88, 13;
	shf.l.wrap.b32 	%r91, %r86, %r87, 13;
	mov.b64 	%rd267, {%r91, %r90};
	shr.s64 	%rd268, %rd267, 19;
	shr.u64 	%rd269, %rd267, 8;
	and.b64  	%rd270, %rd269, 2040;
	add.s64 	%rd271, %rd1, %rd270;
	ld.global.u64 	%rd272, [%rd271];
	setp.gt.s64 	%p25, %rd268, 63;
	cvt.u32.u64 	%r92, %rd268;
	shr.s64 	%rd273, %rd272, %r92;
	selp.b64 	%rd274, 0, %rd273, %p25;
	st.global.u64 	[%rd26], %rd274;
	add.s64 	%rd392, %rd274, %rd392;
	bra.uni 	$L__BB13_25;
$L__BB13_24:
	mov.b64 	%rd275, 0;
	st.global.u64 	[%rd26], %rd275;
$L__BB13_25:
	ld.global.u64 	%rd276, [%rd26+8];
	sub.s64 	%rd30, %rd389, %rd276;
	setp.gt.u64 	%p26, %rd30, 33554432;
	@%p26 bra 	$L__BB13_27;
	shr.s64 	%rd277, %rd129, 63;
	mul.hi.u64 	%rd278, %rd30, %rd129;
	mad.lo.s64 	%rd279, %rd30, %rd277, %rd278;
	mul.lo.s64 	%rd280, %rd30, %rd129;
	mov.b64 	{%r93, %r94}, %rd280;
	mov.b64 	{%r95, %r96}, %rd279;
	shf.l.wrap.b32 	%r97, %r94, %r95, 13;
	shf.l.wrap.b32 	%r98, %r93, %r94, 13;
	mov.b64 	%rd281, {%r98, %r97};
	shr.s64 	%rd282, %rd281, 19;
	shr.u64 	%rd283, %rd281, 8;
	and.b64  	%rd284, %rd283, 2040;
	add.s64 	%rd285, %rd1, %rd284;
	ld.global.u64 	%rd286, [%rd285];
	setp.gt.s64 	%p27, %rd282, 63;
	cvt.u32.u64 	%r99, %rd282;
	shr.s64 	%rd287, %rd286, %r99;
	selp.b64 	%rd288, 0, %rd287, %p27;
	st.global.u64 	[%rd26+8], %rd288;
	add.s64 	%rd392, %rd288, %rd392;
	bra.uni 	$L__BB13_28;
$L__BB13_27:
	mov.b64 	%rd289, 0;
	st.global.u64 	[%rd26+8], %rd289;
$L__BB13_28:
	add.s32 	%r164, %r164, 2;
$L__BB13_29:
	and.b32  	%r100, %r47, 1;
	setp.eq.b32 	%p28, %r100, 1;
	not.pred 	%p29, %p28;
	@%p29 bra 	$L__BB13_33;
	mul.wide.u32 	%rd290, %r164, 8;
	add.s64 	%rd35, %rd4, %rd290;
	ld.global.u64 	%rd291, [%rd35];
	sub.s64 	%rd36, %rd389, %rd291;
	setp.gt.u64 	%p30, %rd36, 33554432;
	@%p30 bra 	$L__BB13_32;
	shr.s64 	%rd292, %rd129, 63;
	mul.hi.u64 	%rd293, %rd36, %rd129;
	mad.lo.s64 	%rd294, %rd36, %rd292, %rd293;
	mul.lo.s64 	%rd295, %rd36, %rd129;
	mov.b64 	{%r101, %r102}, %rd295;
	mov.b64 	{%r103, %r104}, %rd294;
	shf.l.wrap.b32 	%r105, %r102, %r103, 13;
	shf.l.wrap.b32 	%r106, %r101, %r102, 13;
	mov.b64 	%rd296, {%r106, %r105};
	shr.s64 	%rd297, %rd296, 19;
	shr.u64 	%rd298, %rd296, 8;
	and.b64  	%rd299, %rd298, 2040;
	add.s64 	%rd300, %rd1, %rd299;
	ld.global.u64 	%rd301, [%rd300];
	setp.gt.s64 	%p31, %rd297, 63;
	cvt.u32.u64 	%r107, %rd297;
	shr.s64 	%rd302, %rd301, %r107;
	selp.b64 	%rd303, 0, %rd302, %p31;
	st.global.u64 	[%rd35], %rd303;
	add.s64 	%rd392, %rd303, %rd392;
	bra.uni 	$L__BB13_33;
$L__BB13_32:
	mov.b64 	%rd304, 0;
	st.global.u64 	[%rd35], %rd304;
$L__BB13_33:
	setp.lt.s32 	%p32, %r47, 1;
	@%p32 bra 	$L__BB13_116;
	ld.param.u64 	%rd381, [softmax_kernel_q19_param_1];
	cvta.to.global.u64 	%rd39, %rd381;
	and.b32  	%r28, %r47, 7;
	setp.lt.u32 	%p33, %r47, 8;
	mov.b32 	%r169, 0;
	@%p33 bra 	$L__BB13_80;
	and.b32  	%r169, %r47, 2147483640;
	add.s64 	%rd40, %rd39, 32;
	neg.s32 	%r167, %r169;
	shl.b64 	%rd305, %rd3, 3;
	add.s64 	%rd306, %rd305, %rd2;
	add.s64 	%rd405, %rd306, 32;
	mov.u32 	%r168, %r2;
$L__BB13_36:
	.pragma "nounroll";
	setp.eq.s64 	%p34, %rd392, 0;
	mov.b64 	%rd406, 0;
	@%p34 bra 	$L__BB13_51;
	ld.global.u64 	%rd308, [%rd405+-32];
	shl.b64 	%rd58, %rd308, 19;
	or.b64  	%rd309, %rd58, %rd392;
	and.b64  	%rd310, %rd309, -4294967296;
	setp.ne.s64 	%p35, %rd310, 0;
	@%p35 bra 	$L__BB13_50;
	cvt.u32.u64 	%r109, %rd392;
	cvt.u32.u64 	%r110, %rd58;
	div.u32 	%r111, %r110, %r109;
	cvt.u64.u32 	%rd406, %r111;
	bra.uni 	$L__BB13_51;
$L__BB13_39:
	shr.s64 	%rd205, %rd129, 63;
	mul.hi.u64 	%rd206, %rd44, %rd129;
	mad.lo.s64 	%rd207, %rd44, %rd205, %rd206;
	mul.lo.s64 	%rd208, %rd44, %rd129;
	mov.b64 	{%r58, %r59}, %rd208;
	mov.b64 	{%r60, %r61}, %rd207;
	shf.l.wrap.b32 	%r62, %r59, %r60, 13;
	shf.l.wrap.b32 	%r63, %r58, %r59, 13;
	mov.b64 	%rd209, {%r63, %r62};
	shr.s64 	%rd210, %rd209, 19;
	shr.u64 	%rd211, %rd209, 8;
	and.b64  	%rd212, %rd211, 2040;
	add.s64 	%rd213, %rd1, %rd212;
	ld.global.u64 	%rd214, [%rd213];
	setp.gt.s64 	%p14, %rd210, 63;
	cvt.u32.u64 	%r64, %rd210;
	shr.s64 	%rd215, %rd214, %r64;
	selp.b64 	%rd216, 0, %rd215, %p14;
	st.global.u64 	[%rd399+-16], %rd216;
	add.s64 	%rd392, %rd216, %rd392;
$L__BB13_40:
	ld.global.u64 	%rd218, [%rd399+-8];
	sub.s64 	%rd47, %rd389, %rd218;
	setp.gt.u64 	%p15, %rd47, 33554432;
	@%p15 bra 	$L__BB13_42;
	shr.s64 	%rd219, %rd129, 63;
	mul.hi.u64 	%rd220, %rd47, %rd129;
	mad.lo.s64 	%rd221, %rd47, %rd219, %rd220;
	mul.lo.s64 	%rd222, %rd47, %rd129;
	mov.b64 	{%r65, %r66}, %rd222;
	mov.b64 	{%r67, %r68}, %rd221;
	shf.l.wrap.b32 	%r69, %r66, %r67, 13;
	shf.l.wrap.b32 	%r70, %r65, %r66, 13;
	mov.b64 	%rd223, {%r70, %r69};
	shr.s64 	%rd224, %rd223, 19;
	shr.u64 	%rd225, %rd223, 8;
	and.b64  	%rd226, %rd225, 2040;
	add.s64 	%rd227, %rd1, %rd226;
	ld.global.u64 	%rd228, [%rd227];
	setp.gt.s64 	%p16, %rd224, 63;
	cvt.u32.u64 	%r71, %rd224;
	shr.s64 	%rd229, %rd228, %r71;
	selp.b64 	%rd230, 0, %rd229, %p16;
	st.global.u64 	[%rd399+-8], %rd230;
	add.s64 	%rd392, %rd230, %rd392;
	bra.uni 	$L__BB13_43;
$L__BB13_42:
	mov.b64 	%rd231, 0;
	st.global.u64 	[%rd399+-8], %rd231;
$L__BB13_43:
	ld.global.u64 	%rd232, [%rd399];
	sub.s64 	%rd50, %rd389, %rd232;
	setp.gt.u64 	%p17, %rd50, 33554432;
	@%p17 bra 	$L__BB13_45;
	shr.s64 	%rd233, %rd129, 63;
	mul.hi.u64 	%rd234, %rd50, %rd129;
	mad.lo.s64 	%rd235, %rd50, %rd233, %rd234;
	mul.lo.s64 	%rd236, %rd50, %rd129;
	mov.b64 	{%r72, %r73}, %rd236;
	mov.b64 	{%r74, %r75}, %rd235;
	shf.l.wrap.b32 	%r76, %r73, %r74, 13;
	shf.l.wrap.b32 	%r77, %r72, %r73, 13;
	mov.b64 	%rd237, {%r77, %r76};
	shr.s64 	%rd238, %rd237, 19;
	shr.u64 	%rd239, %rd237, 8;
	and.b64  	%rd240, %rd239, 2040;
	add.s64 	%rd241, %rd1, %rd240;
	ld.global.u64 	%rd242, [%rd241];
	setp.gt.s64 	%p18, %rd238, 63;
	cvt.u32.u64 	%r78, %rd238;
	shr.s64 	%rd243, %rd242, %r78;
	selp.b64 	%rd244, 0, %rd243, %p18;
	st.global.u64 	[%rd399], %rd244;
	add.s64 	%rd392, %rd244, %rd392;
	bra.uni 	$L__BB13_46;
$L__BB13_45:
	mov.b64 	%rd245, 0;
	st.global.u64 	[%rd399], %rd245;
$L__BB13_46:
	ld.global.u64 	%rd246, [%rd399+8];
	sub.s64 	%rd53, %rd389, %rd246;
	setp.gt.u64 	%p19, %rd53, 33554432;
	@%p19 bra 	$L__BB13_48;
	shr.s64 	%rd247, %rd129, 63;
	mul.hi.u64 	%rd248, %rd53, %rd129;
	mad.lo.s64 	%rd249, %rd53, %rd247, %rd248;
	mul.lo.s64 	%rd250, %rd53, %rd129;
	mov.b64 	{%r79, %r80}, %rd250;
	mov.b64 	{%r81, %r82}, %rd249;
	shf.l.wrap.b32 	%r83, %r80, %r81, 13;
	shf.l.wrap.b32 	%r84, %r79, %r80, 13;
	mov.b64 	%rd251, {%r84, %r83};
	shr.s64 	%rd252, %rd251, 19;
	shr.u64 	%rd253, %rd251, 8;
	and.b64  	%rd254, %rd253, 2040;
	add.s64 	%rd255, %rd1, %rd254;
	ld.global.u64 	%rd256, [%rd255];
	setp.gt.s64 	%p20, %rd252, 63;
	cvt.u32.u64 	%r85, %rd252;
	shr.s64 	%rd257, %rd256, %r85;
	selp.b64 	%rd258, 0, %rd257, %p20;
	st.global.u64 	[%rd399+8], %rd258;
	add.s64 	%rd392, %rd258, %rd392;
	bra.uni 	$L__BB13_49;
$L__BB13_48:
	mov.b64 	%rd259, 0;
	st.global.u64 	[%rd399+8], %rd259;
$L__BB13_49:
	add.s64 	%rd399, %rd399, 32;
	add.s32 	%r166, %r166, 4;
	setp.eq.s32 	%p21, %r166, 0;
	@%p21 bra 	$L__BB13_20;
	bra.uni 	$L__BB13_18;
$L__BB13_50:
	div.s64 	%rd406, %rd58, %rd392;
$L__BB13_51:
	mul.wide.s32 	%rd312, %r168, 8;
	add.s64 	%rd62, %rd40, %rd312;
	setp.eq.s64 	%p36, %rd392, 0;
	st.global.u64 	[%rd62+-32], %rd406;
	mov.b64 	%rd407, 0;
	@%p36 bra 	$L__BB13_55;
	ld.global.u64 	%rd313, [%rd405+-24];
	shl.b64 	%rd63, %rd313, 19;
	or.b64  	%rd314, %rd63, %rd392;
	and.b64  	%rd315, %rd314, -4294967296;
	setp.ne.s64 	%p37, %rd315, 0;
	@%p37 bra 	$L__BB13_54;
	cvt.u32.u64 	%r112, %rd392;
	cvt.u32.u64 	%r113, %rd63;
	div.u32 	%r114, %r113, %r112;
	cvt.u64.u32 	%rd407, %r114;
	bra.uni 	$L__BB13_55;
$L__BB13_54:
	div.s64 	%rd407, %rd63, %rd392;
$L__BB13_55:
	setp.eq.s64 	%p38, %rd392, 0;
	st.global.u64 	[%rd62+-24], %rd407;
	mov.b64 	%rd408, 0;
	@%p38 bra 	$L__BB13_59;
	ld.global.u64 	%rd317, [%rd405+-16];
	shl.b64 	%rd67, %rd317, 19;
	or.b64  	%rd318, %rd67, %rd392;
	and.b64  	%rd319, %rd318, -4294967296;
	setp.ne.s64 	%p39, %rd319, 0;
	@%p39 bra 	$L__BB13_58;
	cvt.u32.u64 	%r115, %rd392;
	cvt.u32.u64 	%r116, %rd67;
	div.u32 	%r117, %r116, %r115;
	cvt.u64.u32 	%rd408, %r117;
	bra.uni 	$L__BB13_59;
$L__BB13_58:
	div.s64 	%rd408, %rd67, %rd392;
$L__BB13_59:
	setp.eq.s64 	%p40, %rd392, 0;
	st.global.u64 	[%rd62+-16], %rd408;
	mov.b64 	%rd409, 0;
	@%p40 bra 	$L__BB13_63;
	ld.global.u64 	%rd321, [%rd405+-8];
	shl.b64 	%rd71, %rd321, 19;
	or.b64  	%rd322, %rd71, %rd392;
	and.b64  	%rd323, %rd322, -4294967296;
	setp.ne.s64 	%p41, %rd323, 0;
	@%p41 bra 	$L__BB13_62;
	cvt.u32.u64 	%r118, %rd392;
	cvt.u32.u64 	%r119, %rd71;
	div.u32 	%r120, %r119, %r118;
	cvt.u64.u32 	%rd409, %r120;
	bra.uni 	$L__BB13_63;
$L__BB13_62:
	div.s64 	%rd409, %rd71, %rd392;
$L__BB13_63:
	setp.eq.s64 	%p42, %rd392, 0;
	st.global.u64 	[%rd62+-8], %rd409;
	mov.b64 	%rd410, 0;
	@%p42 bra 	$L__BB13_67;
	ld.global.u64 	%rd325, [%rd405];
	shl.b64 	%rd75, %rd325, 19;
	or.b64  	%rd326, %rd75, %rd392;
	and.b64  	%rd327, %rd326, -4294967296;
	setp.ne.s64 	%p43, %rd327, 0;
	@%p43 bra 	$L__BB13_66;
	cvt.u32.u64 	%r121, %rd392;
	cvt.u32.u64 	%r122, %rd75;
	div.u32 	%r123, %r122, %r121;
	cvt.u64.u32 	%rd410, %r123;
	bra.uni 	$L__BB13_67;
$L__BB13_66:
	div.s64 	%rd410, %rd75, %rd392;
$L__BB13_67:
	setp.eq.s64 	%p44, %rd392, 0;
	st.global.u64 	[%rd62], %rd410;
	mov.b64 	%rd411, 0;
	@%p44 bra 	$L__BB13_71;
	ld.global.u64 	%rd329, [%rd405+8];
	shl.b64 	%rd79, %rd329, 19;
	or.b64  	%rd330, %rd79, %rd392;
	and.b64  	%rd331, %rd330, -4294967296;
	setp.ne.s64 	%p45, %rd331, 0;
	@%p45 bra 	$L__BB13_70;
	cvt.u32.u64 	%r124, %rd392;
	cvt.u32.u64 	%r125, %rd79;
	div.u32 	%r126, %r125, %r124;
	cvt.u64.u32 	%rd411, %r126;
	bra.uni 	$L__BB13_71;
$L__BB13_70:
	div.s64 	%rd411, %rd79, %rd392;
$L__BB13_71:
	setp.eq.s64 	%p46, %rd392, 0;
	st.global.u64 	[%rd62+8], %rd411;
	mov.b64 	%rd412, 0;
	@%p46 bra 	$L__BB13_75;
	ld.global.u64 	%rd333, [%rd405+16];
	shl.b64 	%rd83, %rd333, 19;
	or.b64  	%rd334, %rd83, %rd392;
	and.b64  	%rd335, %rd334, -4294967296;
	setp.ne.s64 	%p47, %rd335, 0;
	@%p47 bra 	$L__BB13_74;
	cvt.u32.u64 	%r127, %rd392;
	cvt.u32.u64 	%r128, %rd83;
	div.u32 	%r129, %r128, %r127;
	cvt.u64.u32 	%rd412, %r129;
	bra.uni 	$L__BB13_75;
$L__BB13_74:
	div.s64 	%rd412, %rd83, %rd392;
$L__BB13_75:
	setp.eq.s64 	%p48, %rd392, 0;
	st.global.u64 	[%rd62+16], %rd412;
	mov.b64 	%rd413, 0;
	@%p48 bra 	$L__BB13_79;
	ld.global.u64 	%rd337, [%rd405+24];
	shl.b64 	%rd87, %rd337, 19;
	or.b64  	%rd338, %rd87, %rd392;
	and.b64  	%rd339, %rd338, -4294967296;
	setp.ne.s64 	%p49, %rd339, 0;
	@%p49 bra 	$L__BB13_78;
	cvt.u32.u64 	%r130, %rd392;
	cvt.u32.u64 	%r131, %rd87;
	div.u32 	%r132, %r131, %r130;
	cvt.u64.u32 	%rd413, %r132;
	bra.uni 	$L__BB13_79;
$L__BB13_78:
	div.s64 	%rd413, %rd87, %rd392;
$L__BB13_79:
	st.global.u64 	[%rd62+24], %rd413;
	add.s32 	%r168, %r168, 8;
	add.s32 	%r167, %r167, 8;
	add.s64 	%rd405, %rd405, 64;
	setp.ne.s32 	%p50, %r167, 0;
	@%p50 bra 	$L__BB13_36;
$L__BB13_80:
	setp.eq.s32 	%p51, %r28, 0;
	@%p51 bra 	$L__BB13_116;
	and.b32  	%r39, %r47, 3;
	setp.lt.u32 	%p52, %r28, 4;
	@%p52 bra 	$L__BB13_99;
	setp.eq.s64 	%p53, %rd392, 0;
	cvt.u64.u32 	%rd92, %r169;
	mul.wide.u32 	%rd341, %r169, 8;
	add.s64 	%rd93, %rd4, %rd341;
	mov.b64 	%rd414, 0;
	@%p53 bra 	$L__BB13_86;
	ld.global.u64 	%rd342, [%rd93];
	shl.b64 	%rd94, %rd342, 19;
	or.b64  	%rd343, %rd94, %rd392;
	and.b64  	%rd344, %rd343, -4294967296;
	setp.ne.s64 	%p54, %rd344, 0;
	@%p54 bra 	$L__BB13_85;
	cvt.u32.u64 	%r133, %rd392;
	cvt.u32.u64 	%r134, %rd94;
	div.u32 	%r135, %r134, %r133;
	cvt.u64.u32 	%rd414, %r135;
	bra.uni 	$L__BB13_86;
$L__BB13_85:
	div.s64 	%rd414, %rd94, %rd392;
$L__BB13_86:
	add.s32 	%r136, %r169, %r2;
	setp.eq.s64 	%p55, %rd392, 0;
	mul.wide.s32 	%rd346, %r136, 8;
	add.s64 	%rd347, %rd39, %rd346;
	st.global.u64 	[%rd347], %rd414;
	mov.b64 	%rd415, 0;
	@%p55 bra 	$L__BB13_90;
	ld.global.u64 	%rd348, [%rd93+8];
	shl.b64 	%rd98, %rd348, 19;
	or.b64  	%rd349, %rd98, %rd392;
	and.b64  	%rd350, %rd349, -4294967296;
	setp.ne.s64 	%p56, %rd350, 0;
	@%p56 bra 	$L__BB13_89;
	cvt.u32.u64 	%r137, %rd392;
	cvt.u32.u64 	%r138, %rd98;
	div.u32 	%r139, %r138, %r137;
	cvt.u64.u32 	%rd415, %r139;
	bra.uni 	$L__BB13_90;
$L__BB13_89:
	div.s64 	%rd415, %rd98, %rd392;
$L__BB13_90:
	setp.eq.s64 	%p57, %rd392, 0;
	add.s64 	%rd352, %rd92, %rd3;
	shl.b64 	%rd353, %rd352, 3;
	add.s64 	%rd102, %rd39, %rd353;
	st.global.u64 	[%rd102+8], %rd415;
	mov.b64 	%rd416, 0;
	@%p57 bra 	$L__BB13_94;
	ld.global.u64 	%rd354, [%rd93+16];
	shl.b64 	%rd103, %rd354, 19;
	or.b64  	%rd355, %rd103, %rd392;
	and.b64  	%rd356, %rd355, -4294967296;
	setp.ne.s64 	%p58, %rd356, 0;
	@%p58 bra 	$L__BB13_93;
	cvt.u32.u64 	%r140, %rd392;
	cvt.u32.u64 	%r141, %rd103;
	div.u32 	%r142, %r141, %r140;
	cvt.u64.u32 	%rd416, %r142;
	bra.uni 	$L__BB13_94;
$L__BB13_93:
	div.s64 	%rd416, %rd103, %rd392;
$L__BB13_94:
	setp.eq.s64 	%p59, %rd392, 0;
	st.global.u64 	[%rd102+16], %rd416;
	mov.b64 	%rd417, 0;
	@%p59 bra 	$L__BB13_98;
	ld.global.u64 	%rd358, [%rd93+24];
	shl.b64 	%rd107, %rd358, 19;
	or.b64  	%rd359, %rd107, %rd392;
	and.b64  	%rd360, %rd359, -4294967296;
	setp.ne.s64 	%p60, %rd360, 0;
	@%p60 bra 	$L__BB13_97;
	cvt.u32.u64 	%r143, %rd392;
	cvt.u32.u64 	%r144, %rd107;
	div.u32 	%r145, %r144, %r143;
	cvt.u64.u32 	%rd417, %r145;
	bra.uni 	$L__BB13_98;
$L__BB13_97:
	div.s64 	%rd417, %rd107, %rd392;
$L__BB13_98:
	st.global.u64 	[%rd102+24], %rd417;
	add.s32 	%r169, %r169, 4;
$L__BB13_99:
	setp.eq.s32 	%p61, %r39, 0;
	@%p61 bra 	$L__BB13_116;
	setp.eq.s32 	%p62, %r39, 1;
	@%p62 bra 	$L__BB13_110;
	setp.eq.s64 	%p63, %rd392, 0;
	cvt.u64.u32 	%rd111, %r169;
	mul.wide.u32 	%rd362, %r169, 8;
	add.s64 	%rd112, %rd4, %rd362;
	mov.b64 	%rd418, 0;
	@%p63 bra 	$L__BB13_105;
	ld.global.u64 	%rd363, [%rd112];
	shl.b64 	%rd113, %rd363, 19;
	or.b64  	%rd364, %rd113, %rd392;
	and.b64  	%rd365, %rd364, -4294967296;
	setp.ne.s64 	%p64, %rd365, 0;
	@%p64 bra 	$L__BB13_104;
	cvt.u32.u64 	%r146, %rd392;
	cvt.u32.u64 	%r147, %rd113;
	div.u32 	%r148, %r147, %r146;
	cvt.u64.u32 	%rd418, %r148;
	bra.uni 	$L__BB13_105;
$L__BB13_104:
	div.s64 	%rd418, %rd113, %rd392;
$L__BB13_105:
	add.s32 	%r149, %r169, %r2;
	setp.eq.s64 	%p65, %rd392, 0;
	mul.wide.s32 	%rd367, %r149, 8;
	add.s64 	%rd368, %rd39, %rd367;
	st.global.u64 	[%rd368], %rd418;
	add.s64 	%rd117, %rd111, %rd3;
	mov.b64 	%rd419, 0;
	@%p65 bra 	$L__BB13_109;
	ld.global.u64 	%rd369, [%rd112+8];
	shl.b64 	%rd118, %rd369, 19;
	or.b64  	%rd370, %rd118, %rd392;
	and.b64  	%rd371, %rd370, -4294967296;
	setp.ne.s64 	%p66, %rd371, 0;
	@%p66 bra 	$L__BB13_108;
	cvt.u32.u64 	%r150, %rd392;
	cvt.u32.u64 	%r151, %rd118;
	div.u32 	%r152, %r151, %r150;
	cvt.u64.u32 	%rd419, %r152;
	bra.uni 	$L__BB13_109;
$L__BB13_108:
	div.s64 	%rd419, %rd118, %rd392;
$L__BB13_109:
	shl.b64 	%rd372, %rd117, 3;
	add.s64 	%rd373, %rd39, %rd372;
	st.global.u64 	[%rd373+8], %rd419;
	add.s32 	%r169, %r169, 2;
$L__BB13_110:
	and.b32  	%r153, %r47, 1;
	setp.eq.b32 	%p67, %r153, 1;
	not.pred 	%p68, %p67;
	@%p68 bra 	$L__BB13_116;
	setp.eq.s64 	%p69, %rd392, 0;
	add.s32 	%r44, %r169, %r2;
	mul.wide.u32 	%rd375, %r169, 8;
	add.s64 	%rd122, %rd4, %rd375;
	mov.b64 	%rd420, 0;
	@%p69 bra 	$L__BB13_115;
	ld.global.u64 	%rd376, [%rd122];
	shl.b64 	%rd123, %rd376, 19;
	or.b64  	%rd377, %rd123, %rd392;
	and.b64  	%rd378, %rd377, -4294967296;
	setp.ne.s64 	%p70, %rd378, 0;
	@%p70 bra 	$L__BB13_114;
	cvt.u32.u64 	%r154, %rd392;
	cvt.u32.u64 	%r155, %rd123;
	div.u32 	%r156, %r155, %r154;
	cvt.u64.u32 	%rd420, %r156;
	bra.uni 	$L__BB13_115;
$L__BB13_114:
	div.s64 	%rd420, %rd123, %rd392;
$L__BB13_115:
	mul.wide.s32 	%rd379, %r44, 8;
	add.s64 	%rd380, %rd39, %rd379;
	st.global.u64 	[%rd380], %rd420;
$L__BB13_116:
	ret;

}
	// .globl	silu_kernel_q25
.visible .entry silu_kernel_q25(
	.param .u64 .ptr .align 1 silu_kernel_q25_param_0,
	.param .u64 .ptr .align 1 silu_kernel_q25_param_1,
	.param .u64 silu_kernel_q25_param_2,
	.param .u64 .ptr .align 1 silu_kernel_q25_param_3,
	.param .u32 silu_kernel_q25_param_4,
	.param .u32 silu_kernel_q25_param_5,
	.param .u32 silu_kernel_q25_param_6
)
{
	.reg .pred 	%p<6>;
	.reg .b32 	%r<19>;
	.reg .b64 	%rd<37>;

	ld.param.u64 	%rd7, [silu_kernel_q25_param_0];
	ld.param.u64 	%rd10, [silu_kernel_q25_param_1];
	ld.param.u64 	%rd8, [silu_kernel_q25_param_2];
	ld.param.u64 	%rd9, [silu_kernel_q25_param_3];
	ld.param.u32 	%r3, [silu_kernel_q25_param_5];
	ld.param.u32 	%r4, [silu_kernel_q25_param_6];
	cvta.to.global.u64 	%rd1, %rd10;
	mov.u32 	%r5, %ctaid.z;
	mov.u32 	%r6, %ntid.x;
	mov.u32 	%r7, %tid.x;
	mad.lo.s32 	%r1, %r5, %r6, %r7;
	setp.ge.s32 	%p1, %r1, %r4;
	@%p1 bra 	$L__BB14_8;
	cvta.to.global.u64 	%rd11, %rd7;
	mov.u32 	%r8, %ctaid.y;
	mov.u32 	%r9, %ctaid.x;
	mad.lo.s32 	%r10, %r3, %r9, %r8;
	mad.lo.s32 	%r2, %r10, %r4, %r1;
	mul.wide.s32 	%rd12, %r2, 8;
	add.s64 	%rd13, %rd11, %rd12;
	ld.global.u64 	%rd2, [%rd13];
	setp.lt.s64 	%p2, %rd2, 2147483648;
	@%p2 bra 	$L__BB14_3;
	add.s64 	%rd35, %rd1, %rd12;
	st.global.u64 	[%rd35], %rd2;
	bra.uni 	$L__BB14_8;
$L__BB14_3:
	setp.gt.s64 	%p3, %rd2, -2147483648;
	@%p3 bra 	$L__BB14_5;
	add.s64 	%rd32, %rd1, %rd12;
	mov.b64 	%rd33, 0;
	st.global.u64 	[%rd32], %rd33;
	bra.uni 	$L__BB14_8;
$L__BB14_5:
	mul.lo.s64 	%rd15, %rd2, %rd8;
	mul.hi.s64 	%rd16, %rd2, %rd8;
	mov.b64 	{%r11, %r12}, %rd16;
	mov.b64 	{%r13, %r14}, %rd15;
	shf.l.wrap.b32 	%r15, %r14, %r11, 7;
	shf.l.wrap.b32 	%r16, %r13, %r14, 7;
	mov.b64 	%rd17, {%r16, %r15};
	neg.s64 	%rd18, %rd17;
	shr.s64 	%rd3, %rd18, 25;
	cvta.to.global.u64 	%rd19, %rd9;
	shr.u64 	%rd20, %rd18, 14;
	and.b64  	%rd21, %rd20, 2040;
	add.s64 	%rd4, %rd19, %rd21;
	setp.lt.s64 	%p4, %rd3, -62;
	mov.b64 	%rd36, 33554432;
	@%p4 bra 	$L__BB14_7;
	ld.global.u64 	%rd22, [%rd4];
	setp.lt.s64 	%p5, %rd3, 0;
	cvt.u32.u64 	%r17, %rd3;
	neg.s32 	%r18, %r17;
	shr.s64 	%rd23, %rd22, %r18;
	shl.b64 	%rd24, %rd22, %r17;
	selp.b64 	%rd25, %rd23, %rd24, %p5;
	add.s64 	%rd36, %rd25, 33554432;
$L__BB14_7:
	div.s64 	%rd26, 1125899906842624, %rd36;
	mul.lo.s64 	%rd27, %rd26, %rd2;
	shr.s64 	%rd28, %rd27, 25;
	add.s64 	%rd30, %rd1, %rd12;
	st.global.u64 	[%rd30], %rd28;
$L__BB14_8:
	ret;

}
	// .globl	sigmoid_kernel_q25
.visible .entry sigmoid_kernel_q25(
	.param .u64 .ptr .align 1 sigmoid_kernel_q25_param_0,
	.param .u64 .ptr .align 1 sigmoid_kernel_q25_param_1,
	.param .u64 sigmoid_kernel_q25_param_2,
	.param .u64 .ptr .align 1 sigmoid_kernel_q25_param_3,
	.param .u32 sigmoid_kernel_q25_param_4,
	.param .u32 sigmoid_kernel_q25_param_5,
	.param .u32 sigmoid_kernel_q25_param_6
)
{
	.reg .pred 	%p<6>;
	.reg .b32 	%r<19>;
	.reg .b64 	%rd<35>;

	ld.param.u64 	%rd7, [sigmoid_kernel_q25_param_0];
	ld.param.u64 	%rd10, [sigmoid_kernel_q25_param_1];
	ld.param.u64 	%rd8, [sigmoid_kernel_q25_param_2];
	ld.param.u64 	%rd9, [sigmoid_kernel_q25_param_3];
	ld.param.u32 	%r3, [sigmoid_kernel_q25_param_5];
	ld.param.u32 	%r4, [sigmoid_kernel_q25_param_6];
	cvta.to.global.u64 	%rd1, %rd10;
	mov.u32 	%r5, %ctaid.z;
	mov.u32 	%r6, %ntid.x;
	mov.u32 	%r7, %tid.x;
	mad.lo.s32 	%r1, %r5, %r6, %r7;
	setp.ge.s32 	%p1, %r1, %r4;
	@%p1 bra 	$L__BB15_8;
	cvta.to.global.u64 	%rd11, %rd7;
	mov.u32 	%r8, %ctaid.y;
	mov.u32 	%r9, %ctaid.x;
	mad.lo.s32 	%r10, %r3, %r9, %r8;
	mad.lo.s32 	%r2, %r10, %r4, %r1;
	mul.wide.s32 	%rd12, %r2, 8;
	add.s64 	%rd13, %rd11, %rd12;
	ld.global.u64 	%rd2, [%rd13];
	setp.lt.s64 	%p2, %rd2, 2147483648;
	@%p2 bra 	$L__BB15_3;
	add.s64 	%rd33, %rd1, %rd12;
	st.global.u64 	[%rd33], %rd2;
	bra.uni 	$L__BB15_8;
$L__BB15_3:
	setp.gt.s64 	%p3, %rd2, -2147483648;
	@%p3 bra 	$L__BB15_5;
	add.s64 	%rd30, %rd1, %rd12;
	mov.b64 	%rd31, 0;
	st.global.u64 	[%rd30], %rd31;
	bra.uni 	$L__BB15_8;
$L__BB15_5:
	mul.lo.s64 	%rd15, %rd2, %rd8;
	mul.hi.s64 	%rd16, %rd2, %rd8;
	mov.b64 	{%r11, %r12}, %rd16;
	mov.b64 	{%r13, %r14}, %rd15;
	shf.l.wrap.b32 	%r15, %r14, %r11, 7;
	shf.l.wrap.b32 	%r16, %r13, %r14, 7;
	mov.b64 	%rd17, {%r16, %r15};
	neg.s64 	%rd18, %rd17;
	shr.s64 	%rd3, %rd18, 25;
	cvta.to.global.u64 	%rd19, %rd9;
	shr.u64 	%rd20, %rd18, 14;
	and.b64  	%rd21, %rd20, 2040;
	add.s64 	%rd4, %rd19, %rd21;
	setp.lt.s64 	%p4, %rd3, -62;
	mov.b64 	%rd34, 33554432;
	@%p4 bra 	$L__BB15_7;
	ld.global.u64 	%rd22, [%rd4];
	setp.lt.s64 	%p5, %rd3, 0;
	cvt.u32.u64 	%r17, %rd3;
	neg.s32 	%r18, %r17;
	shr.s64 	%rd23, %rd22, %r18;
	shl.b64 	%rd24, %rd22, %r17;
	selp.b64 	%rd25, %rd23, %rd24, %p5;
	add.s64 	%rd34, %rd25, 33554432;
$L__BB15_7:
	div.s64 	%rd26, 1125899906842624, %rd34;
	add.s64 	%rd28, %rd1, %rd12;
	st.global.u64 	[%rd28], %rd26;
$L__BB15_8:
	ret;

}
	// .globl	silu_kernel_q23
.visible .entry silu_kernel_q23(
	.param .u64 .ptr .align 1 silu_kernel_q23_param_0,
	.param .u64 .ptr .align 1 silu_kernel_q23_param_1,
	.param .u64 silu_kernel_q23_param_2,
	.param .u64 .ptr .align 1 silu_kernel_q23_param_3,
	.param .u32 silu_kernel_q23_param_4,
	.param .u32 silu_kernel_q23_param_5,
	.param .u32 silu_kernel_q23_param_6
)
{
	.reg .pred 	%p<6>;
	.reg .b32 	%r<19>;
	.reg .b64 	%rd<37>;

	ld.param.u64 	%rd7, [silu_kernel_q23_param_0];
	ld.param.u64 	%rd10, [silu_kernel_q23_param_1];
	ld.param.u64 	%rd8, [silu_kernel_q23_param_2];
	ld.param.u64 	%rd9, [silu_kernel_q23_param_3];
	ld.param.u32 	%r3, [silu_kernel_q23_param_5];
	ld.param.u32 	%r4, [silu_kernel_q23_param_6];
	cvta.to.global.u64 	%rd1, %rd10;
	mov.u32 	%r5, %ctaid.z;
	mov.u32 	%r6, %ntid.x;
	mov.u32 	%r7, %tid.x;
	mad.lo.s32 	%r1, %r5, %r6, %r7;
	setp.ge.s32 	%p1, %r1, %r4;
	@%p1 bra 	$L__BB16_8;
	cvta.to.global.u64 	%rd11, %rd7;
	mov.u32 	%r8, %ctaid.y;
	mov.u32 	%r9, %ctaid.x;
	mad.lo.s32 	%r10, %r3, %r9, %r8;
	mad.lo.s32 	%r2, %r10, %r4, %r1;
	mul.wide.s32 	%rd12, %r2, 8;
	add.s64 	%rd13, %rd11, %rd12;
	ld.global.u64 	%rd2, [%rd13];
	setp.lt.s64 	%p2, %rd2, 536870912;
	@%p2 bra 	$L__BB16_3;
	add.s64 	%rd35, %rd1, %rd12;
	st.global.u64 	[%rd35], %rd2;
	bra.uni 	$L__BB16_8;
$L__BB16_3:
	setp.gt.s64 	%p3, %rd2, -536870912;
	@%p3 bra 	$L__BB16_5;
	add.s64 	%rd32, %rd1, %rd12;
	mov.b64 	%rd33, 0;
	st.global.u64 	[%rd32], %rd33;
	bra.uni 	$L__BB16_8;
$L__BB16_5:
	neg.s64 	%rd15, %rd2;
	mul.lo.s64 	%rd16, %rd15, %rd8;
	mul.hi.s64 	%rd17, %rd15, %rd8;
	mov.b64 	{%r11, %r12}, %rd17;
	mov.b64 	{%r13, %r14}, %rd16;
	shf.l.wrap.b32 	%r15, %r14, %r11, 9;
	shf.l.wrap.b32 	%r16, %r13, %r14, 9;
	mov.b64 	%rd18, {%r16, %r15};
	shr.s64 	%rd3, %rd18, 23;
	cvta.to.global.u64 	%rd19, %rd9;
	shr.u64 	%rd20, %rd18, 12;
	and.b64  	%rd21, %rd20, 2040;
	add.s64 	%rd4, %rd19, %rd21;
	setp.lt.s64 	%p4, %rd3, -62;
	mov.b64 	%rd36, 8388608;
	@%p4 bra 	$L__BB16_7;
	ld.global.u64 	%rd22, [%rd4];
	setp.lt.s64 	%p5, %rd3, 0;
	cvt.u32.u64 	%r17, %rd3;
	neg.s32 	%r18, %r17;
	shr.s64 	%rd23, %rd22, %r18;
	shl.b64 	%rd24, %rd22, %r17;
	selp.b64 	%rd25, %rd23, %rd24, %p5;
	add.s64 	%rd36, %rd25, 8388608;
$L__BB16_7:
	div.s64 	%rd26, 70368744177664, %rd36;
	mul.lo.s64 	%rd27, %rd26, %rd2;
	shr.s64 	%rd28, %rd27, 23;
	add.s64 	%rd30, %rd1, %rd12;
	st.global.u64 	[%rd30], %rd28;
$L__BB16_8:
	ret;

}
	// .globl	sigmoid_kernel_q23
.visible .entry sigmoid_kernel_q23(
	.param .u64 .ptr .align 1 sigmoid_kernel_q23_param_0,
	.param .u64 .ptr .align 1 sigmoid_kernel_q23_param_1,
	.param .u64 sigmoid_kernel_q23_param_2,
	.param .u64 .ptr .align 1 sigmoid_kernel_q23_param_3,
	.param .u32 sigmoid_kernel_q23_param_4,
	.param .u32 sigmoid_kernel_q23_param_5,
	.param .u32 sigmoid_kernel_q23_param_6
)
{
	.local .align 8 .b8 	__local_depot17[8];
	.reg .b64 	%SP;
	.reg .b64 	%SPL;
	.reg .pred 	%p<6>;
	.reg .b32 	%r<23>;
	.reg .b64 	%rd<43>;

	mov.u64 	%SPL, __local_depot17;
	cvta.local.u64 	%SP, %SPL;
	ld.param.u64 	%rd8, [sigmoid_kernel_q23_param_0];
	ld.param.u64 	%rd11, [sigmoid_kernel_q23_param_1];
	ld.param.u64 	%rd9, [sigmoid_kernel_q23_param_2];
	ld.param.u64 	%rd10, [sigmoid_kernel_q23_param_3];
	ld.param.u32 	%r3, [sigmoid_kernel_q23_param_5];
	ld.param.u32 	%r4, [sigmoid_kernel_q23_param_6];
	cvta.to.global.u64 	%rd1, %rd11;
	add.u64 	%rd12, %SP, 0;
	add.u64 	%rd2, %SPL, 0;
	mov.u32 	%r5, %ctaid.z;
	mov.u32 	%r6, %ntid.x;
	mov.u32 	%r7, %tid.x;
	mad.lo.s32 	%r1, %r5, %r6, %r7;
	setp.ge.s32 	%p1, %r1, %r4;
	@%p1 bra 	$L__BB17_8;
	cvta.to.global.u64 	%rd13, %rd8;
	mov.u32 	%r8, %ctaid.y;
	mov.u32 	%r9, %ctaid.x;
	mad.lo.s32 	%r10, %r3, %r9, %r8;
	mad.lo.s32 	%r2, %r10, %r4, %r1;
	mul.wide.s32 	%rd14, %r2, 8;
	add.s64 	%rd15, %rd13, %rd14;
	ld.global.u64 	%rd3, [%rd15];
	setp.lt.s64 	%p2, %rd3, 536870912;
	@%p2 bra 	$L__BB17_3;
	st.local.u64 	[%rd2], %rd3;
	mov.u64 	%rd37, $str;
	cvta.global.u64 	%rd38, %rd37;
	{ // callseq 1, 0
	.param .b64 param0;
	st.param.b64 	[param0], %rd38;
	.param .b64 param1;
	st.param.b64 	[param1], %rd12;
	.param .b32 retval0;
	call.uni (retval0), 
	vprintf, 
	(
	param0, 
	param1
	);
	ld.param.b32 	%r21, [retval0];
	} // callseq 1
	add.s64 	%rd41, %rd1, %rd14;
	st.global.u64 	[%rd41], %rd3;
	bra.uni 	$L__BB17_8;
$L__BB17_3:
	setp.gt.s64 	%p3, %rd3, -536870912;
	@%p3 bra 	$L__BB17_5;
	st.local.u64 	[%rd2], %rd3;
	mov.u64 	%rd31, $str$1;
	cvta.global.u64 	%rd32, %rd31;
	{ // callseq 0, 0
	.param .b64 param0;
	st.param.b64 	[param0], %rd32;
	.param .b64 param1;
	st.param.b64 	[param1], %rd12;
	.param .b32 retval0;
	call.uni (retval0), 
	vprintf, 
	(
	param0, 
	param1
	);
	ld.param.b32 	%r19, [retval0];
	} // callseq 0
	add.s64 	%rd35, %rd1, %rd14;
	mov.b64 	%rd36, 0;
	st.global.u64 	[%rd35], %rd36;
	bra.uni 	$L__BB17_8;
$L__BB17_5:
	neg.s64 	%rd17, %rd3;
	mul.lo.s64 	%rd18, %rd17, %rd9;
	mul.hi.s64 	%rd19, %rd17, %rd9;
	mov.b64 	{%r11, %r12}, %rd19;
	mov.b64 	{%r13, %r14}, %rd18;
	shf.l.wrap.b32 	%r15, %r14, %r11, 9;
	shf.l.wrap.b32 	%r16, %r13, %r14, 9;
	mov.b64 	%rd20, {%r16, %r15};
	shr.s64 	%rd4, %rd20, 23;
	cvta.to.global.u64 	%rd21, %rd10;
	shr.u64 	%rd22, %rd20, 12;
	and.b64  	%rd23, %rd22, 2040;
	add.s64 	%rd5, %rd21, %rd23;
	setp.lt.s64 	%p4, %rd4, -62;
	mov.b64 	%rd42, 8388608;
	@%p4 bra 	$L__BB17_7;
	ld.global.u64 	%rd24, [%rd5];
	setp.lt.s64 	%p5, %rd4, 0;
	cvt.u32.u64 	%r17, %rd4;
	neg.s32 	%r18, %r17;
	shr.s64 	%rd25, %rd24, %r18;
	shl.b64 	%rd26, %rd24, %r17;
	selp.b64 	%rd27, %rd25, %rd26, %p5;
	add.s64 	%rd42, %rd27, 8388608;
$L__BB17_7:
	div.s64 	%rd28, 70368744177664, %rd42;
	add.s64 	%rd30, %rd1, %rd14;
	st.global.u64 	[%rd30], %rd28;
$L__BB17_8:
	ret;

}


// ===== COMPILED SASS (sm_100) =====

	.target	sm_100

	.elftype	@"ET_EXEC"


//--------------------- .note.nv.tkinfo           --------------------------
	.section	.note.nv.tkinfo,"",@"SHT_NOTE"
	.sectionflags	@"SHF_NOTE_NV_TKINFO"
	.tkinfo
        /*0018*/ 	.word	0x00000002
        /*0030*/ 	.string	""
        /*0030*/ 	.string	"ptxas"
        /*0030*/ 	.string	"Cuda compilation tools, release 13.0, V13.0.88"
        /*0030*/ 	.string	"Build cuda_13.0.r13.0/compiler.36424714_0"
        /*0030*/ 	.string	"-arch sm_100 -m 64 "



//--------------------- .note.nv.cuinfo           --------------------------
	.section	.note.nv.cuinfo,"",@"SHT_NOTE"
	.sectionflags	@"SHF_NOTE_NV_CUINFO"
        /*0018*/ 	.short	0x0002
        /*001a*/ 	.short	0x0064
        /*001c*/ 	.short	0x0082
	.zero		2


//--------------------- .nv.info                  --------------------------
	.section	.nv.info,"",@"SHT_CUDA_INFO"
	.align	4


	//----- nvinfo : EIATTR_REGCOUNT
	.align		4
        /*0000*/ 	.byte	0x04, 0x2f
        /*0002*/ 	.short	(.L_3 - .L_2)
	.align		4
.L_2:
        /*0004*/ 	.word	index@(int64_32_bmm_broadcast_kernel)
        /*0008*/ 	.word	0x00000026


	//----- nvinfo : EIATTR_FRAME_SIZE
	.align		4
.L_3:
        /*000c*/ 	.byte	0x04, 0x11
        /*000e*/ 	.short	(.L_5 - .L_4)
	.align		4
.L_4:
        /*0010*/ 	.word	index@($__internal_7_$__cuda_sm20_div_s64)
        /*0014*/ 	.word	0x00000000


	//----- nvinfo : EIATTR_FRAME_SIZE
	.align		4
.L_5:
        /*0018*/ 	.byte	0x04, 0x11
        /*001a*/ 	.short	(.L_7 - .L_6)
	.align		4
.L_6:
        /*001c*/ 	.word	index@(int64_32_bmm_broadcast_kernel)
        /*0020*/ 	.word	0x00000000


	//----- nvinfo : EIATTR_REGCOUNT
	.align		4
.L_7:
        /*0024*/ 	.byte	0x04, 0x2f
        /*0026*/ 	.short	(.L_9 - .L_8)
	.align		4
.L_8:
        /*0028*/ 	.word	index@(int64_64_bmm_broadcast_kernel)
        /*002c*/ 	.word	0x00000028


	//----- nvinfo : EIATTR_FRAME_SIZE
	.align		4
.L_9:
        /*0030*/ 	.byte	0x04, 0x11
        /*0032*/ 	.short	(.L_11 - .L_10)
	.align		4
.L_10:
        /*0034*/ 	.word	index@($__internal_6_$__cuda_sm20_div_s64)
        /*0038*/ 	.word	0x00000000


	//----- nvinfo : EIATTR_FRAME_SIZE
	.align		4
.L_11:
        /*003c*/ 	.byte	0x04, 0x11
        /*003e*/ 	.short	(.L_13 - .L_12)
	.align		4
.L_12:
        /*0040*/ 	.word	index@(int64_64_bmm_broadcast_kernel)
        /*0044*/ 	.word	0x00000000


	//----- nvinfo : EIATTR_REGCOUNT
	.align		4
.L_13:
        /*0048*/ 	.byte	0x04, 0x2f
        /*004a*/ 	.short	(.L_15 - .L_14)
	.align		4
.L_14:
        /*004c*/ 	.word	index@(bf16_to_int32_2d_kernel)
        /*0050*/ 	.word	0x0000000c


	//----- nvinfo : EIATTR_FRAME_SIZE
	.align		4
.L_15:
        /*0054*/ 	.byte	0x04, 0x11
        /*0056*/ 	.short	(.L_17 - .L_16)
	.align		4
.L_16:
        /*0058*/ 	.word	index@(bf16_to_int32_2d_kernel)
        /*005c*/ 	.word	0x00000000


	//----- nvinfo : EIATTR_REGCOUNT
	.align		4
.L_17:
        /*0060*/ 	.byte	0x04, 0x2f
        /*0062*/ 	.short	(.L_19 - .L_18)
	.align		4
.L_18:
        /*0064*/ 	.word	index@(wkv_b_bf16_to_int32_kernel)
        /*0068*/ 	.word	0x0000000c


	//----- nvinfo : EIATTR_FRAME_SIZE
	.align		4
.L_19:
        /*006c*/ 	.byte	0x04, 0x11
        /*006e*/ 	.short	(.L_21 - .L_20)
	.align		4
.L_20:
        /*0070*/ 	.word	index@(wkv_b_bf16_to_int32_kernel)
        /*0074*/ 	.word	0x00000000


	//----- nvinfo : EIATTR_REGCOUNT
	.align		4
.L_21:
        /*0078*/ 	.byte	0x04, 0x2f
        /*007a*/ 	.short	(.L_23 - .L_22)
	.align		4
.L_22:
        /*007c*/ 	.word	index@(float32_to_int64_2d_kernel)
        /*0080*/ 	.word	0x0000000c


	//----- nvinfo : EIATTR_FRAME_SIZE
	.align		4
.L_23:
        /*0084*/ 	.byte	0x04, 0x11
        /*0086*/ 	.short	(.L_25 - .L_24)
	.align		4
.L_24:
        /*0088*/ 	.word	index@(float32_to_int64_2d_kernel)
        /*008c*/ 	.word	0x00000000


	//----- nvinfo : EIATTR_REGCOUNT
	.align		4
.L_25:
        /*0090*/ 	.byte	0x04, 0x2f
        /*0092*/ 	.short	(.L_27 - .L_26)
	.align		4
.L_26:
        /*0094*/ 	.word	index@(complex_int64_mul_kernel)
        /*0098*/ 	.word	0x0000001c


	//----- nvinfo : EIATTR_FRAME_SIZE
	.align		4
.L_27:
        /*009c*/ 	.byte	0x04, 0x11
        /*009e*/ 	.short	(.L_29 - .L_28)
	.align		4
.L_28:
        /*00a0*/ 	.word	index@(complex_int64_mul_kernel)
        /*00a4*/ 	.word	0x00000000


	//----- nvinfo : EIATTR_REGCOUNT
	.align		4
.L_29:
        /*00a8*/ 	.byte	0x04, 0x2f
        /*00aa*/ 	.short	(.L_31 - .L_30)
	.align		4
.L_30:
        /*00ac*/ 	.word	index@(rms_norm_kernel_32)
        /*00b0*/ 	.word	0x00000020


	//----- nvinfo : EIATTR_FRAME_SIZE
	.align		4
.L_31:
        /*00b4*/ 	.byte	0x04, 0x11
        /*00b6*/ 	.short	(.L_33 - .L_32)
	.align		4
.L_32:
        /*00b8*/ 	.word	index@(rms_norm_kernel_32)
        /*00bc*/ 	.word	0x00000000


	//----- nvinfo : EIATTR_REGCOUNT
	.align		4
.L_33:
        /*00c0*/ 	.byte	0x04, 0x2f
        /*00c2*/ 	.short	(.L_35 - .L_34)
	.align		4
.L_34:
        /*00c4*/ 	.word	index@(rms_norm_kernel_64)
        /*00c8*/ 	.word	0x00000020


	//----- nvinfo : EIATTR_FRAME_SIZE
	.align		4
.L_35:
        /*00cc*/ 	.byte	0x04, 0x11
        /*00ce*/ 	.short	(.L_37 - .L_36)
	.align		4
.L_36:
        /*00d0*/ 	.word	index@(rms_norm_kernel_64)
        /*00d4*/ 	.word	0x00000000


	//----- nvinfo : EIATTR_REGCOUNT
	.align		4
.L_37:
        /*00d8*/ 	.byte	0x04, 0x2f
        /*00da*/ 	.short	(.L_39 - .L_38)
	.align		4
.L_38:
        /*00dc*/ 	.word	index@(einsum_bshd_hdc_bshc_kernel)
        /*00e0*/ 	.word	0x00000020


	//----- nvinfo : EIATTR_FRAME_SIZE
	.align		4
.L_39:
        /*00e4*/ 	.byte	0x04, 0x11
        /*00e6*/ 	.short	(.L_41 - .L_40)
	.align		4
.L_40:
        /*00e8*/ 	.word	index@(einsum_bshd_hdc_bshc_kernel)
        /*00ec*/ 	.word	0x00000000


	//----- nvinfo : EIATTR_REGCOUNT
	.align		4
.L_41:
        /*00f0*/ 	.byte	0x04, 0x2f
        /*00f2*/ 	.short	(.L_43 - .L_42)
	.align		4
.L_42:
        /*00f4*/ 	.word	index@(einsum_bshc_btc_bsht_kernel)
        /*00f8*/ 	.word	0x00000020


	//----- nvinfo : EIATTR_FRAME_SIZE
	.align		4
.L_43:
        /*00fc*/ 	.byte	0x04, 0x11
        /*00fe*/ 	.short	(.L_45 - .L_44)
	.align		4
.L_44:
        /*0100*/ 	.word	index@(einsum_bshc_btc_bsht_kernel)
        /*0104*/ 	.word	0x00000000


	//----- nvinfo : EIATTR_REGCOUNT
	.align		4
.L_45:
        /*0108*/ 	.byte	0x04, 0x2f
        /*010a*/ 	.short	(.L_47 - .L_46)
	.align		4
.L_46:
        /*010c*/ 	.word	index@(einsum_bsht_btc_bshc_kernel)
        /*0110*/ 	.word	0x00000028


	//----- nvinfo : EIATTR_FRAME_SIZE
	.align		4
.L_47:
        /*0114*/ 	.byte	0x04, 0x11
        /*0116*/ 	.short	(.L_49 - .L_48)
	.align		4
.L_48:
        /*0118*/ 	.word	index@(einsum_bsht_btc_bshc_kernel)
        /*011c*/ 	.word	0x00000000


	//----- nvinfo : EIATTR_REGCOUNT
	.align		4
.L_49:
        /*0120*/ 	.byte	0x04, 0x2f
        /*0122*/ 	.short	(.L_51 - .L_50)
	.align		4
.L_50:
        /*0124*/ 	.word	index@(einsum_bshc_hdc_bshd_kernel)
        /*0128*/ 	.word	0x00000020


	//----- nvinfo : EIATTR_FRAME_SIZE
	.align		4
.L_51:
        /*012c*/ 	.byte	0x04, 0x11
        /*012e*/ 	.short	(.L_53 - .L_52)
	.align		4
.L_52:
        /*0130*/ 	.word	index@(einsum_bshc_hdc_bshd_kernel)
        /*0134*/ 	.word	0x00000000


	//----- nvinfo : EIATTR_REGCOUNT
	.align		4
.L_53:
        /*0138*/ 	.byte	0x04, 0x2f
        /*013a*/ 	.short	(.L_55 - .L_54)
	.align		4
.L_54:
        /*013c*/ 	.word	index@(softmax_kernel_q21)
        /*0140*/ 	.word	0x00000020


	//----- nvinfo : EIATTR_FRAME_SIZE
	.align		4
.L_55:
        /*0144*/ 	.byte	0x04, 0x11
        /*0146*/ 	.short	(.L_57 - .L_56)
	.align		4
.L_56:
        /*0148*/ 	.word	index@($__internal_5_$__cuda_sm20_div_s64)
        /*014c*/ 	.word	0x00000000


	//----- nvinfo : EIATTR_FRAME_SIZE
	.align		4
.L_57:
        /*0150*/ 	.byte	0x04, 0x11
        /*0152*/ 	.short	(.L_59 - .L_58)
	.align		4
.L_58:
        /*0154*/ 	.word	index@(softmax_kernel_q21)
        /*0158*/ 	.word	0x00000000


	//----- nvinfo : EIATTR_REGCOUNT
	.align		4
.L_59:
        /*015c*/ 	.byte	0x04, 0x2f
        /*015e*/ 	.short	(.L_61 - .L_60)
	.align		4
.L_60:
        /*0160*/ 	.word	index@(softmax_kernel_q19)
        /*0164*/ 	.word	0x00000020


	//----- nvinfo : EIATTR_FRAME_SIZE
	.align		4
.L_61:
        /*0168*/ 	.byte	0x04, 0x11
        /*016a*/ 	.short	(.L_63 - .L_62)
	.align		4
.L_62:
        /*016c*/ 	.word	index@($__internal_4_$__cuda_sm20_div_s64)
        /*0170*/ 	.word	0x00000000


	//----- nvinfo : EIATTR_FRAME_SIZE
	.align		4
.L_63:
        /*0174*/ 	.byte	0x04, 0x11
        /*0176*/ 	.short	(.L_65 - .L_64)
	.align		4
.L_64:
        /*0178*/ 	.word	index@(softmax_kernel_q19)
        /*017c*/ 	.word	0x00000000


	//----- nvinfo : EIATTR_REGCOUNT
	.align		4
.L_65:
        /*0180*/ 	.byte	0x04, 0x2f
        /*0182*/ 	.short	(.L_67 - .L_66)
	.align		4
.L_66:
        /*0184*/ 	.word	index@(silu_kernel_q25)
        /*0188*/ 	.word	0x00000016


	//----- nvinfo : EIATTR_FRAME_SIZE
	.align		4
.L_67:
        /*018c*/ 	.byte	0x04, 0x11
        /*018e*/ 	.short	(.L_69 - .L_68)
	.align		4
.L_68:
        /*0190*/ 	.word	index@($__internal_3_$__cuda_sm20_div_s64)
        /*0194*/ 	.word	0x00000000


	//----- nvinfo : EIATTR_FRAME_SIZE
	.align		4
.L_69:
        /*0198*/ 	.byte	0x04, 0x11
        /*019a*/ 	.short	(.L_71 - .L_70)
	.align		4
.L_70:
        /*019c*/ 	.word	index@(silu_kernel_q25)
        /*01a0*/ 	.word	0x00000000


	//----- nvinfo : EIATTR_REGCOUNT
	.align		4
.L_71:
        /*01a4*/ 	.byte	0x04, 0x2f
        /*01a6*/ 	.short	(.L_73 - .L_72)
	.align		4
.L_72:
        /*01a8*/ 	.word	index@(sigmoid_kernel_q25)
        /*01ac*/ 	.word	0x00000014


	//----- nvinfo : EIATTR_FRAME_SIZE
	.align		4
.L_73:
        /*01b0*/ 	.byte	0x04, 0x11
        /*01b2*/ 	.short	(.L_75 - .L_74)
	.align		4
.L_74:
        /*01b4*/ 	.word	index@($__internal_2_$__cuda_sm20_div_s64)
        /*01b8*/ 	.word	0x00000000


	//----- nvinfo : EIATTR_FRAME_SIZE
	.align		4
.L_75:
        /*01bc*/ 	.byte	0x04, 0x11
        /*01be*/ 	.short	(.L_77 - .L_76)
	.align		4
.L_76:
        /*01c0*/ 	.word	index@(sigmoid_kernel_q25)
        /*01c4*/ 	.word	0x00000000


	//----- nvinfo : EIATTR_REGCOUNT
	.align		4
.L_77:
        /*01c8*/ 	.byte	0x04, 0x2f
        /*01ca*/ 	.short	(.L_79 - .L_78)
	.align		4
.L_78:
        /*01cc*/ 	.word	index@(silu_kernel_q23)
        /*01d0*/ 	.word	0x00000016


	//----- nvinfo : EIATTR_FRAME_SIZE
	.align		4
.L_79:
        /*01d4*/ 	.byte	0x04, 0x11
        /*01d6*/ 	.short	(.L_81 - .L_80)
	.align		4
.L_80:
        /*01d8*/ 	.word	index@($__internal_1_$__cuda_sm20_div_s64)
        /*01dc*/ 	.word	0x00000000


	//----- nvinfo : EIATTR_FRAME_SIZE
	.align		4
.L_81:
        /*01e0*/ 	.byte	0x04, 0x11
        /*01e2*/ 	.short	(.L_83 - .L_82)
	.align		4
.L_82:
        /*01e4*/ 	.word	index@(silu_kernel_q23)
        /*01e8*/ 	.word	0x00000000


	//----- nvinfo : EIATTR_REGCOUNT
	.align		4
.L_83:
        /*01ec*/ 	.byte	0x04, 0x2f
        /*01ee*/ 	.short	(.L_85 - .L_84)
	.align		4
.L_84:
        /*01f0*/ 	.word	index@(sigmoid_kernel_q23)
        /*01f4*/ 	.word	0x00000018


	//----- nvinfo : EIATTR_FRAME_SIZE
	.align		4
.L_85:
        /*01f8*/ 	.byte	0x04, 0x11
        /*01fa*/ 	.short	(.L_87 - .L_86)
	.align		4
.L_86:
        /*01fc*/ 	.word	index@($__internal_0_$__cuda_sm20_div_s64)
        /*0200*/ 	.word	0x00000008


	//----- nvinfo : EIATTR_FRAME_SIZE
	.align		4
.L_87:
        /*0204*/ 	.byte	0x04, 0x11
        /*0206*/ 	.short	(.L_89 - .L_88)
	.align		4
.L_88:
        /*0208*/ 	.word	index@(sigmoid_kernel_q23)
        /*020c*/ 	.word	0x00000008


	//----- nvinfo : EIATTR_MIN_STACK_SIZE
	.align		4
.L_89:
        /*0210*/ 	.byte	0x04, 0x12
        /*0212*/ 	.short	(.L_91 - .L_90)
	.align		4
.L_90:
        /*0214*/ 	.word	index@(sigmoid_kernel_q23)
        /*0218*/ 	.word	0x00000008


	//----- nvinfo : EIATTR_MIN_STACK_SIZE
	.align		4
.L_91:
        /*021c*/ 	.byte	0x04, 0x12
        /*021e*/ 	.short	(.L_93 - .L_92)
	.align		4
.L_92:
        /*0220*/ 	.word	index@(silu_kernel_q23)
        /*0224*/ 	.word	0x00000000


	//----- nvinfo : EIATTR_MIN_STACK_SIZE
	.align		4
.L_93:
        /*0228*/ 	.byte	0x04, 0x12
        /*022a*/ 	.short	(.L_95 - .L_94)
	.align		4
.L_94:
        /*022c*/ 	.word	index@(sigmoid_kernel_q25)
        /*0230*/ 	.word	0x00000000


	//----- nvinfo : EIATTR_MIN_STACK_SIZE
	.align		4
.L_95:
        /*0234*/ 	.byte	0x04, 0x12
        /*0236*/ 	.short	(.L_97 - .L_96)
	.align		4
.L_96:
        /*0238*/ 	.word	index@(silu_kernel_q25)
        /*023c*/ 	.word	0x00000000


	//----- nvinfo : EIATTR_MIN_STACK_SIZE
	.align		4
.L_97:
        /*0240*/ 	.byte	0x04, 0x12
        /*0242*/ 	.short	(.L_99 - .L_98)
	.align		4
.L_98:
        /*0244*/ 	.word	index@(softmax_kernel_q19)
        /*0248*/ 	.word	0x00000000


	//----- nvinfo : EIATTR_MIN_STACK_SIZE
	.align		4
.L_99:
        /*024c*/ 	.byte	0x04, 0x12
        /*024e*/ 	.short	(.L_101 - .L_100)
	.align		4
.L_100:
        /*0250*/ 	.word	index@(softmax_kernel_q21)
        /*0254*/ 	.word	0x00000000


	//----- nvinfo : EIATTR_MIN_STACK_SIZE
	.align		4
.L_101:
        /*0258*/ 	.byte	0x04, 0x12
        /*025a*/ 	.short	(.L_103 - .L_102)
	.align		4
.L_102:
        /*025c*/ 	.word	index@(einsum_bshc_hdc_bshd_kernel)
        /*0260*/ 	.word	0x00000000


	//----- nvinfo : EIATTR_MIN_STACK_SIZE
	.align		4
.L_103:
        /*0264*/ 	.byte	0x04, 0x12
        /*0266*/ 	.short	(.L_105 - .L_104)
	.align		4
.L_104:
        /*0268*/ 	.word	index@(einsum_bsht_btc_bshc_kernel)
        /*026c*/ 	.word	0x00000000


	//----- nvinfo : EIATTR_MIN_STACK_SIZE
	.align		4
.L_105:
        /*0270*/ 	.byte	0x04, 0x12
        /*0272*/ 	.short	(.L_107 - .L_106)
	.align		4
.L_106:
        /*0274*/ 	.word	index@(einsum_bshc_btc_bsht_kernel)
        /*0278*/ 	.word	0x00000000


	//----- nvinfo : EIATTR_MIN_STACK_SIZE
	.align		4
.L_107:
        /*027c*/ 	.byte	0x04, 0x12
        /*027e*/ 	.short	(.L_109 - .L_108)
	.align		4
.L_108:
        /*0280*/ 	.word	index@(einsum_bshd_hdc_bshc_kernel)
        /*0284*/ 	.word	0x00000000


	//----- nvinfo : EIATTR_MIN_STACK_SIZE
	.align		4
.L_109:
        /*0288*/ 	.byte	0x04, 0x12
        /*028a*/ 	.short	(.L_111 - .L_110)
	.align		4
.L_110:
        /*028c*/ 	.word	index@(rms_norm_kernel_64)
        /*0290*/ 	.word	0x00000000


	//----- nvinfo : EIATTR_MIN_STACK_SIZE
	.align		4
.L_111:
        /*0294*/ 	.byte	0x04, 0x12
        /*0296*/ 	.short	(.L_113 - .L_112)
	.align		4
.L_112:
        /*0298*/ 	.word	index@(rms_norm_kernel_32)
        /*029c*/ 	.word	0x00000000


	//----- nvinfo : EIATTR_MIN_STACK_SIZE
	.align		4
.L_113:
        /*02a0*/ 	.byte	0x04, 0x12
        /*02a2*/ 	.short	(.L_115 - .L_114)
	.align		4
.L_114:
        /*02a4*/ 	.word	index@(complex_int64_mul_kernel)
        /*02a8*/ 	.word	0x00000000


	//----- nvinfo : EIATTR_MIN_STACK_SIZE
	.align		4
.L_115:
        /*02ac*/ 	.byte	0x04, 0x12
        /*02ae*/ 	.short	(.L_117 - .L_116)
	.align		4
.L_116:
        /*02b0*/ 	.word	index@(float32_to_int64_2d_kernel)
        /*02b4*/ 	.word	0x00000000


	//----- nvinfo : EIATTR_MIN_STACK_SIZE
	.align		4
.L_117:
        /*02b8*/ 	.byte	0x04, 0x12
        /*02ba*/ 	.short	(.L_119 - .L_118)
	.align		4
.L_118:
        /*02bc*/ 	.word	index@(wkv_b_bf16_to_int32_kernel)
        /*02c0*/ 	.word	0x00000000


	//----- nvinfo : EIATTR_MIN_STACK_SIZE
	.align		4
.L_119:
        /*02c4*/ 	.byte	0x04, 0x12
        /*02c6*/ 	.short	(.L_121 - .L_120)
	.align		4
.L_120:
        /*02c8*/ 	.word	index@(bf16_to_int32_2d_kernel)
        /*02cc*/ 	.word	0x00000000


	//----- nvinfo : EIATTR_MIN_STACK_SIZE
	.align		4
.L_121:
        /*02d0*/ 	.byte	0x04, 0x12
        /*02d2*/ 	.short	(.L_123 - .L_122)
	.align		4
.L_122:
        /*02d4*/ 	.word	index@(int64_64_bmm_broadcast_kernel)
        /*02d8*/ 	.word	0x00000000


	//----- nvinfo : EIATTR_MIN_STACK_SIZE
	.align		4
.L_123:
        /*02dc*/ 	.byte	0x04, 0x12
        /*02de*/ 	.short	(.L_125 - .L_124)
	.align		4
.L_124:
        /*02e0*/ 	.word	index@(int64_32_bmm_broadcast_kernel)
        /*02e4*/ 	.word	0x00000000
.L_125:


//--------------------- .nv.compat                --------------------------
	.section	.nv.compat,"",@"SHT_CUDA_COMPAT_INFO"
	.align	4
        /*0000*/ 	.byte	0x02, 0x09, 0x00, 0x00, 0x02, 0x02, 0x01, 0x00, 0x02, 0x05, 0x05, 0x00, 0x03, 0x07, 0x01, 0x01
        /*0010*/ 	.byte	0x02, 0x03, 0x00, 0x00, 0x02, 0x06, 0x01, 0x00, 0x04, 0x0b, 0x08, 0x00, 0x01, 0x00, 0x00, 0x00
        /*0020*/ 	.byte	0x00, 0x00, 0x00, 0x00


//--------------------- .nv.info.sigmoid_kernel_q23 --------------------------
	.section	.nv.info.sigmoid_kernel_q23,"",@"SHT_CUDA_INFO"
	.sectionflags	@""
	.align	4


	//----- nvinfo : EIATTR_CUDA_API_VERSION
	.align		4
        /*0000*/ 	.byte	0x04, 0x37
        /*0002*/ 	.short	(.L_127 - .L_126)
.L_126:
        /*0004*/ 	.word	0x00000082


	//----- nvinfo : EIATTR_KPARAM_INFO
	.align		4
.L_127:
        /*0008*/ 	.byte	0x04, 0x17
        /*000a*/ 	.short	(.L_129 - .L_128)
.L_128:
        /*000c*/ 	.word	0x00000000
        /*0010*/ 	.short	0x0006
        /*0012*/ 	.short	0x0028
        /*0014*/ 	.byte	0x00, 0xf0, 0x11, 0x00


	//----- nvinfo : EIATTR_KPARAM_INFO
	.align		4
.L_129:
        /*0018*/ 	.byte	0x04, 0x17
        /*001a*/ 	.short	(.L_131 - .L_130)
.L_130:
        /*001c*/ 	.word	0x00000000
        /*0020*/ 	.short	0x0005
        /*0022*/ 	.short	0x0024
        /*0024*/ 	.byte	0x00, 0xf0, 0x11, 0x00


	//----- nvinfo : EIATTR_KPARAM_INFO
	.align		4
.L_131:
        /*0028*/ 	.byte	0x04, 0x17
        /*002a*/ 	.short	(.L_133 - .L_132)
.L_132:
        /*002c*/ 	.word	0x00000000
        /*0030*/ 	.short	0x0004
        /*0032*/ 	.short	0x0020
        /*0034*/ 	.byte	0x00, 0xf0, 0x11, 0x00


	//----- nvinfo : EIATTR_KPARAM_INFO
	.align		4
.L_133:
        /*0038*/ 	.byte	0x04, 0x17
        /*003a*/ 	.short	(.L_135 - .L_134)
.L_134:
        /*003c*/ 	.word	0x00000000
        /*0040*/ 	.short	0x0003
        /*0042*/ 	.short	0x0018
        /*0044*/ 	.byte	0x00, 0xf5, 0x21, 0x00


	//----- nvinfo : EIATTR_KPARAM_INFO
	.align		4
.L_135:
        /*0048*/ 	.byte	0x04, 0x17
        /*004a*/ 	.short	(.L_137 - .L_136)
.L_136:
        /*004c*/ 	.word	0x00000000
        /*0050*/ 	.short	0x0002
        /*0052*/ 	.short	0x0010
        /*0054*/ 	.byte	0x00, 0xf0, 0x21, 0x00


	//----- nvinfo : EIATTR_KPARAM_INFO
	.align		4
.L_137:
        /*0058*/ 	.byte	0x04, 0x17
        /*005a*/ 	.short	(.L_139 - .L_138)
.L_138:
        /*005c*/ 	.word	0x00000000
        /*0060*/ 	.short	0x0001
        /*0062*/ 	.short	0x0008
        /*0064*/ 	.byte	0x00, 0xf5, 0x21, 0x00


	//----- nvinfo : EIATTR_KPARAM_INFO
	.align		4
.L_139:
        /*0068*/ 	.byte	0x04, 0x17
        /*006a*/ 	.short	(.L_141 - .L_140)
.L_140:
        /*006c*/ 	.word	0x00000000
        /*0070*/ 	.short	0x0000
        /*0072*/ 	.short	0x0000
        /*0074*/ 	.byte	0x00, 0xf5, 0x21, 0x00


	//----- nvinfo : EIATTR_SPARSE_MMA_MASK
	.align		4
.L_141:
        /*0078*/ 	.byte	0x03, 0x50
        /*007a*/ 	.short	0x0000


	//----- nvinfo : EIATTR_MAXREG_COUNT
	.align		4
        /*007c*/ 	.byte	0x03, 0x1b
        /*007e*/ 	.short	0x00ff


	//----- nvinfo : EIATTR_EXTERNS
	.align		4
        /*0080*/ 	.byte	0x04, 0x0f
        /*0082*/ 	.short	(.L_143 - .L_142)


	//   ....[0]....
	.align		4
.L_142:
        /*0084*/ 	.word	index@(vprintf)


	//----- nvinfo : EIATTR_MERCURY_ISA_VERSION
	.align		4
.L_143:
        /*0088*/ 	.byte	0x03, 0x5f
        /*008a*/ 	.short	0x0101


	//----- nvinfo : EIATTR_VRC_CTA_INIT_COUNT
	.align		4
        /*008c*/ 	.byte	0x02, 0x4a
	.zero		1
	.zero		1


	//----- nvinfo : EIATTR_SYSCALL_OFFSETS
	.align		4
        /*0090*/ 	.byte	0x04, 0x46
        /*0092*/ 	.short	(.L_145 - .L_144)


	//   ....[0]....
.L_144:
        /*0094*/ 	.word	0x00000200


	//   ....[1]....
        /*0098*/ 	.word	0x000002f0


	//----- nvinfo : EIATTR_EXIT_INSTR_OFFSETS
	.align		4
.L_145:
        /*009c*/ 	.byte	0x04, 0x1c
        /*009e*/ 	.short	(.L_147 - .L_146)


	//   ....[0]....
.L_146:
        /*00a0*/ 	.word	0x000000c0


	//   ....[1]....
        /*00a4*/ 	.word	0x00000240


	//   ....[2]....
        /*00a8*/ 	.word	0x00000330


	//   ....[3]....
        /*00ac*/ 	.word	0x000005f0


	//----- nvinfo : EIATTR_CRS_STACK_SIZE
	.align		4
.L_147:
        /*00b0*/ 	.byte	0x04, 0x1e
        /*00b2*/ 	.short	(.L_149 - .L_148)
.L_148:
        /*00b4*/ 	.word	0x00000000


	//----- nvinfo : EIATTR_CBANK_PARAM_SIZE
	.align		4
.L_149:
        /*00b8*/ 	.byte	0x03, 0x19
        /*00ba*/ 	.short	0x002c


	//----- nvinfo : EIATTR_PARAM_CBANK
	.align		4
        /*00bc*/ 	.byte	0x04, 0x0a
        /*00be*/ 	.short	(.L_151 - .L_150)
	.align		4
.L_150:
        /*00c0*/ 	.word	index@(.nv.constant0.sigmoid_kernel_q23)
        /*00c4*/ 	.short	0x0380
        /*00c6*/ 	.short	0x002c


	//----- nvinfo : EIATTR_SW_WAR
	.align		4
.L_151:
        /*00c8*/ 	.byte	0x04, 0x36
        /*00ca*/ 	.short	(.L_153 - .L_152)
.L_152:
        /*00cc*/ 	.word	0x00000008
.L_153:


//--------------------- .nv.info.silu_kernel_q23  --------------------------
	.section	.nv.info.silu_kernel_q23,"",@"SHT_CUDA_INFO"
	.sectionflags	@""
	.align	4


	//----- nvinfo : EIATTR_CUDA_API_VERSION
	.align		4
        /*0000*/ 	.byte	0x04, 0x37
        /*0002*/ 	.short	(.L_155 - .L_154)
.L_154:
        /*0004*/ 	.word	0x00000082


	//----- nvinfo : EIATTR_KPARAM_INFO
	.align		4
.L_155:
        /*0008*/ 	.byte	0x04, 0x17
        /*000a*/ 	.short	(.L_157 - .L_156)
.L_156:
        /*000c*/ 	.word	0x00000000
        /*0010*/ 	.short	0x0006
        /*0012*/ 	.short	0x0028
        /*0014*/ 	.byte	0x00, 0xf0, 0x11, 0x00


	//----- nvinfo : EIATTR_KPARAM_INFO
	.align		4
.L_157:
        /*0018*/ 	.byte	0x04, 0x17
        /*001a*/ 	.short	(.L_159 - .L_158)
.L_158:
        /*001c*/ 	.word	0x00000000
        /*0020*/ 	.short	0x0005
        /*0022*/ 	.short	0x0024
        /*0024*/ 	.byte	0x00, 0xf0, 0x11, 0x00


	//----- nvinfo : EIATTR_KPARAM_INFO
	.align		4
.L_159:
        /*0028*/ 	.byte	0x04, 0x17
        /*002a*/ 	.short	(.L_161 - .L_160)
.L_160:
        /*002c*/ 	.word	0x00000000
        /*0030*/ 	.short	0x0004
        /*0032*/ 	.short	0x0020
        /*0034*/ 	.byte	0x00, 0xf0, 0x11, 0x00


	//----- nvinfo : EIATTR_KPARAM_INFO
	.align		4
.L_161:
        /*0038*/ 	.byte	0x04, 0x17
        /*003a*/ 	.short	(.L_163 - .L_162)
.L_162:
        /*003c*/ 	.word	0x00000000
        /*0040*/ 	.short	0x0003
        /*0042*/ 	.short	0x0018
        /*0044*/ 	.byte	0x00, 0xf5, 0x21, 0x00


	//----- nvinfo : EIATTR_KPARAM_INFO
	.align		4
.L_163:
        /*0048*/ 	.byte	0x04, 0x17
        /*004a*/ 	.short	(.L_165 - .L_164)
.L_164:
        /*004c*/ 	.word	0x00000000
        /*0050*/ 	.short	0x0002
        /*0052*/ 	.short	0x0010
        /*0054*/ 	.byte	0x00, 0xf0, 0x21, 0x00


	//----- nvinfo : EIATTR_KPARAM_INFO
	.align		4
.L_165:
        /*0058*/ 	.byte	0x04, 0x17
        /*005a*/ 	.short	(.L_167 - .L_166)
.L_166:
        /*005c*/ 	.word	0x00000000
        /*0060*/ 	.short	0x0001
        /*0062*/ 	.short	0x0008
        /*0064*/ 	.byte	0x00, 0xf5, 0x21, 0x00


	//----- nvinfo : EIATTR_KPARAM_INFO
	.align		4
.L_167:
        /*0068*/ 	.byte	0x04, 0x17
        /*006a*/ 	.short	(.L_169 - .L_168)
.L_168:
        /*006c*/ 	.word	0x00000000
        /*0070*/ 	.short	0x0000
        /*0072*/ 	.short	0x0000
        /*0074*/ 	.byte	0x00, 0xf5, 0x21, 0x00


	//----- nvinfo : EIATTR_SPARSE_MMA_MASK
	.align		4
.L_169:
        /*0078*/ 	.byte	0x03, 0x50
        /*007a*/ 	.short	0x0000


	//----- nvinfo : EIATTR_MAXREG_COUNT
	.align		4
        /*007c*/ 	.byte	0x03, 0x1b
        /*007e*/ 	.short	0x00ff


	//----- nvinfo : EIATTR_MERCURY_ISA_VERSION
	.align		4
        /*0080*/ 	.byte	0x03, 0x5f
        /*0082*/ 	.short	0x0101


	//----- nvinfo : EIATTR_VRC_CTA_INIT_COUNT
	.align		4
        /*0084*/ 	.byte	0x02, 0x4a
	.zero		1
	.zero		1


	//----- nvinfo : EIATTR_EXIT_INSTR_OFFSETS
	.align		4
        /*0088*/ 	.byte	0x04, 0x1c
        /*008a*/ 	.short	(.L_171 - .L_170)


	//   ....[0]....
.L_170:
        /*008c*/ 	.word	0x00000070


	//   ....[1]....
        /*0090*/ 	.word	0x00000160


	//   ....[2]....
        /*0094*/ 	.word	0x000001c0


	//   ....[3]....
        /*0098*/ 	.word	0x000004c0


	//----- nvinfo : EIATTR_CRS_STACK_SIZE
	.align		4
.L_171:
        /*009c*/ 	.byte	0x04, 0x1e
        /*009e*/ 	.short	(.L_173 - .L_172)
.L_172:
        /*00a0*/ 	.word	0x00000000


	//----- nvinfo : EIATTR_CBANK_PARAM_SIZE
	.align		4
.L_173:
        /*00a4*/ 	.byte	0x03, 0x19
        /*00a6*/ 	.short	0x002c


	//----- nvinfo : EIATTR_PARAM_CBANK
	.align		4
        /*00a8*/ 	.byte	0x04, 0x0a
        /*00aa*/ 	.short	(.L_175 - .L_174)
	.align		4
.L_174:
        /*00ac*/ 	.word	index@(.nv.constant0.silu_kernel_q23)
        /*00b0*/ 	.short	0x0380
        /*00b2*/ 	.short	0x002c


	//----- nvinfo : EIATTR_SW_WAR
	.align		4
.L_175:
        /*00b4*/ 	.byte	0x04, 0x36
        /*00b6*/ 	.short	(.L_177 - .L_176)
.L_176:
        /*00b8*/ 	.word	0x00000008
.L_177:


//--------------------- .nv.info.sigmoid_kernel_q25 --------------------------
	.section	.nv.info.sigmoid_kernel_q25,"",@"SHT_CUDA_INFO"
	.sectionflags	@""
	.align	4


	//----- nvinfo : EIATTR_CUDA_API_VERSION
	.align		4
        /*0000*/ 	.byte	0x04, 0x37
        /*0002*/ 	.short	(.L_179 - .L_178)
.L_178:
        /*0004*/ 	.word	0x00000082


	//----- nvinfo : EIATTR_KPARAM_INFO
	.align		4
.L_179:
        /*0008*/ 	.byte	0x04, 0x17
        /*000a*/ 	.short	(.L_181 - .L_180)
.L_180:
        /*000c*/ 	.word	0x00000000
        /*0010*/ 	.short	0x0006
        /*0012*/ 	.short	0x0028
        /*0014*/ 	.byte	0x00, 0xf0, 0x11, 0x00


	//----- nvinfo : EIATTR_KPARAM_INFO
	.align		4
.L_181:
        /*0018*/ 	.byte	0x04, 0x17
        /*001a*/ 	.short	(.L_183 - .L_182)
.L_182:
        /*001c*/ 	.word	0x00000000
        /*0020*/ 	.short	0x0005
        /*0022*/ 	.short	0x0024
        /*0024*/ 	.byte	0x00, 0xf0, 0x11, 0x00


	//----- nvinfo : EIATTR_KPARAM_INFO
	.align		4
.L_183:
        /*0028*/ 	.byte	0x04, 0x17
        /*002a*/ 	.short	(.L_185 - .L_184)
.L_184:
        /*002c*/ 	.word	0x00000000
        /*0030*/ 	.short	0x0004
        /*0032*/ 	.short	0x0020
        /*0034*/ 	.byte	0x00, 0xf0, 0x11, 0x00


	//----- nvinfo : EIATTR_KPARAM_INFO
	.align		4
.L_185:
        /*0038*/ 	.byte	0x04, 0x17
        /*003a*/ 	.short	(.L_187 - .L_186)
.L_186:
        /*003c*/ 	.word	0x00000000
        /*0040*/ 	.short	0x0003
        /*0042*/ 	.short	0x0018
        /*0044*/ 	.byte	0x00, 0xf5, 0x21, 0x00


	//----- nvinfo : EIATTR_KPARAM_INFO
	.align		4
.L_187:
        /*0048*/ 	.byte	0x04, 0x17
        /*004a*/ 	.short	(.L_189 - .L_188)
.L_188:
        /*004c*/ 	.word	0x00000000
        /*0050*/ 	.short	0x0002
        /*0052*/ 	.short	0x0010
        /*0054*/ 	.byte	0x00, 0xf0, 0x21, 0x00


	//----- nvinfo : EIATTR_KPARAM_INFO
	.align		4
.L_189:
        /*0058*/ 	.byte	0x04, 0x17
        /*005a*/ 	.short	(.L_191 - .L_190)
.L_190:
        /*005c*/ 	.word	0x00000000
        /*0060*/ 	.short	0x0001
        /*0062*/ 	.short	0x0008
        /*0064*/ 	.byte	0x00, 0xf5, 0x21, 0x00


	//----- nvinfo : EIATTR_KPARAM_INFO
	.align		4
.L_191:
        /*0068*/ 	.byte	0x04, 0x17
        /*006a*/ 	.short	(.L_193 - .L_192)
.L_192:
        /*006c*/ 	.word	0x00000000
        /*0070*/ 	.short	0x0000
        /*0072*/ 	.short	0x0000
        /*0074*/ 	.byte	0x00, 0xf5, 0x21, 0x00


	//----- nvinfo : EIATTR_SPARSE_MMA_MASK
	.align		4
.L_193:
        /*0078*/ 	.byte	0x03, 0x50
        /*007a*/ 	.short	0x0000


	//----- nvinfo : EIATTR_MAXREG_COUNT
	.align		4
        /*007c*/ 	.byte	0x03, 0x1b
        /*007e*/ 	.short	0x00ff


	//----- nvinfo : EIATTR_MERCURY_ISA_VERSION
	.align		4
        /*0080*/ 	.byte	0x03, 0x5f
        /*0082*/ 	.short	0x0101


	//----- nvinfo : EIATTR_VRC_CTA_INIT_COUNT
	.align		4
        /*0084*/ 	.byte	0x02, 0x4a
	.zero		1
	.zero		1


	//----- nvinfo : EIATTR_EXIT_INSTR_OFFSETS
	.align		4
        /*0088*/ 	.byte	0x04, 0x1c
        /*008a*/ 	.short	(.L_195 - .L_194)


	//   ....[0]....
.L_194:
        /*008c*/ 	.word	0x00000070


	//   ....[1]....
        /*0090*/ 	.word	0x00000160


	//   ....[2]....
        /*0094*/ 	.word	0x000001c0


	//   ....[3]....
        /*0098*/ 	.word	0x00000480


	//----- nvinfo : EIATTR_CRS_STACK_SIZE
	.align		4
.L_195:
        /*009c*/ 	.byte	0x04, 0x1e
        /*009e*/ 	.short	(.L_197 - .L_196)
.L_196:
        /*00a0*/ 	.word	0x00000000


	//----- nvinfo : EIATTR_CBANK_PARAM_SIZE
	.align		4
.L_197:
        /*00a4*/ 	.byte	0x03, 0x19
        /*00a6*/ 	.short	0x002c


	//----- nvinfo : EIATTR_PARAM_CBANK
	.align		4
        /*00a8*/ 	.byte	0x04, 0x0a
        /*00aa*/ 	.short	(.L_199 - .L_198)
	.align		4
.L_198:
        /*00ac*/ 	.word	index@(.nv.constant0.sigmoid_kernel_q25)
        /*00b0*/ 	.short	0x0380
        /*00b2*/ 	.short	0x002c


	//----- nvinfo : EIATTR_SW_WAR
	.align		4
.L_199:
        /*00b4*/ 	.byte	0x04, 0x36
        /*00b6*/ 	.short	(.L_201 - .L_200)
.L_200:
        /*00b8*/ 	.word	0x00000008
.L_201:


//--------------------- .nv.info.silu_kernel_q25  --------------------------
	.section	.nv.info.silu_kernel_q25,"",@"SHT_CUDA_INFO"
	.sectionflags	@""
	.align	4


	//----- nvinfo : EIATTR_CUDA_API_VERSION
	.align		4
        /*0000*/ 	.byte	0x04, 0x37
        /*0002*/ 	.short	(.L_203 - .L_202)
.L_202:
        /*0004*/ 	.word	0x00000082


	//----- nvinfo : EIATTR_KPARAM_INFO
	.align		4
.L_203:
        /*0008*/ 	.byte	0x04, 0x17
        /*000a*/ 	.short	(.L_205 - .L_204)
.L_204:
        /*000c*/ 	.word	0x00000000
        /*0010*/ 	.short	0x0006
        /*0012*/ 	.short	0x0028
        /*0014*/ 	.byte	0x00, 0xf0, 0x11, 0x00


	//----- nvinfo : EIATTR_KPARAM_INFO
	.align		4
.L_205:
        /*0018*/ 	.byte	0x04, 0x17
        /*001a*/ 	.short	(.L_207 - .L_206)
.L_206:
        /*001c*/ 	.word	0x00000000
        /*0020*/ 	.short	0x0005
        /*0022*/ 	.short	0x0024
        /*0024*/ 	.byte	0x00, 0xf0, 0x11, 0x00


	//----- nvinfo : EIATTR_KPARAM_INFO
	.align		4
.L_207:
        /*0028*/ 	.byte	0x04, 0x17
        /*002a*/ 	.short	(.L_209 - .L_208)
.L_208:
        /*002c*/ 	.word	0x00000000
        /*0030*/ 	.short	0x0004
        /*0032*/ 	.short	0x0020
        /*0034*/ 	.byte	0x00, 0xf0, 0x11, 0x00


	//----- nvinfo : EIATTR_KPARAM_INFO
	.align		4
.L_209:
        /*0038*/ 	.byte	0x04, 0x17
        /*003a*/ 	.short	(.L_211 - .L_210)
.L_210:
        /*003c*/ 	.word	0x00000000
        /*0040*/ 	.short	0x0003
        /*0042*/ 	.short	0x0018
        /*0044*/ 	.byte	0x00, 0xf5, 0x21, 0x00


	//----- nvinfo : EIATTR_KPARAM_INFO
	.align		4
.L_211:
        /*0048*/ 	.byte	0x04, 0x17
        /*004a*/ 	.short	(.L_213 - .L_212)
.L_212:
        /*004c*/ 	.word	0x00000000
        /*0050*/ 	.short	0x0002
        /*0052*/ 	.short	0x0010
        /*0054*/ 	.byte	0x00, 0xf0, 0x21, 0x00


	//----- nvinfo : EIATTR_KPARAM_INFO
	.align		4
.L_213:
        /*0058*/ 	.byte	0x04, 0x17
        /*005a*/ 	.short	(.L_215 - .L_214)
.L_214:
        /*005c*/ 	.word	0x00000000
        /*0060*/ 	.short	0x0001
        /*0062*/ 	.short	0x0008
        /*0064*/ 	.byte	0x00, 0xf5, 0x21, 0x00


	//----- nvinfo : EIATTR_KPARAM_INFO
	.align		4
.L_215:
        /*0068*/ 	.byte	0x04, 0x17
        /*006a*/ 	.short	(.L_217 - .L_216)
.L_216:
        /*006c*/ 	.word	0x00000000
        /*0070*/ 	.short	0x0000
        /*0072*/ 	.short	0x0000
        /*0074*/ 	.byte	0x00, 0xf5, 0x21, 0x00


	//----- nvinfo : EIATTR_SPARSE_MMA_MASK
	.align		4
.L_217:
        /*0078*/ 	.byte	0x03, 0x50
        /*007a*/ 	.short	0x0000


	//----- nvinfo : EIATTR_MAXREG_COUNT
	.align		4
        /*007c*/ 	.byte	0x03, 0x1b
        /*007e*/ 	.short	0x00ff


	//----- nvinfo : EIATTR_MERCURY_ISA_VERSION
	.align		4
        /*0080*/ 	.byte	0x03, 0x5f
        /*0082*/ 	.short	0x0101


	//----- nvinfo : EIATTR_VRC_CTA_INIT_COUNT
	.align		4
        /*0084*/ 	.byte	0x02, 0x4a
	.zero		1
	.zero		1


	//----- nvinfo : EIATTR_EXIT_INSTR_OFFSETS
	.align		4
        /*0088*/ 	.byte	0x04, 0x1c
        /*008a*/ 	.short	(.L_219 - .L_218)


	//   ....[0]....
.L_218:
        /*008c*/ 	.word	0x00000070


	//   ....[1]....
        /*0090*/ 	.word	0x00000160


	//   ....[2]....
        /*0094*/ 	.word	0x000001c0


	//   ....[3]....
        /*0098*/ 	.word	0x000004c0


	//----- nvinfo : EIATTR_CRS_STACK_SIZE
	.align		4
.L_219:
        /*009c*/ 	.byte	0x04, 0x1e
        /*009e*/ 	.short	(.L_221 - .L_220)
.L_220:
        /*00a0*/ 	.word	0x00000000


	//----- nvinfo : EIATTR_CBANK_PARAM_SIZE
	.align		4
.L_221:
        /*00a4*/ 	.byte	0x03, 0x19
        /*00a6*/ 	.short	0x002c


	//----- nvinfo : EIATTR_PARAM_CBANK
	.align		4
        /*00a8*/ 	.byte	0x04, 0x0a
        /*00aa*/ 	.short	(.L_223 - .L_222)
	.align		4
.L_222:
        /*00ac*/ 	.word	index@(.nv.constant0.silu_kernel_q25)
        /*00b0*/ 	.short	0x0380
        /*00b2*/ 	.short	0x002c


	//----- nvinfo : EIATTR_SW_WAR
	.align		4
.L_223:
        /*00b4*/ 	.byte	0x04, 0x36
        /*00b6*/ 	.short	(.L_225 - .L_224)
.L_224:
        /*00b8*/ 	.word	0x00000008
.L_225:


//--------------------- .nv.info.softmax_kernel_q19 --------------------------
	.section	.nv.info.softmax_kernel_q19,"",@"SHT_CUDA_INFO"
	.sectionflags	@""
	.align	4


	//----- nvinfo : EIATTR_CUDA_API_VERSION
	.align		4
        /*0000*/ 	.byte	0x04, 0x37
        /*0002*/ 	.short	(.L_227 - .L_226)
.L_226:
        /*0004*/ 	.word	0x00000082


	//----- nvinfo : EIATTR_KPARAM_INFO
	.align		4
.L_227:
        /*0008*/ 	.byte	0x04, 0x17
        /*000a*/ 	.short	(.L_229 - .L_228)
.L_228:
        /*000c*/ 	.word	0x00000000
        /*0010*/ 	.short	0x0007
        /*0012*/ 	.short	0x002c
        /*0014*/ 	.byte	0x00, 0xf0, 0x11, 0x00


	//----- nvinfo : EIATTR_KPARAM_INFO
	.align		4
.L_229:
        /*0018*/ 	.byte	0x04, 0x17
        /*001a*/ 	.short	(.L_231 - .L_230)
.L_230:
        /*001c*/ 	.word	0x00000000
        /*0020*/ 	.short	0x0006
        /*0022*/ 	.short	0x0028
        /*0024*/ 	.byte	0x00, 0xf0, 0x11, 0x00


	//----- nvinfo : EIATTR_KPARAM_INFO
	.align		4
.L_231:
        /*0028*/ 	.byte	0x04, 0x17
        /*002a*/ 	.short	(.L_233 - .L_232)
.L_232:
        /*002c*/ 	.word	0x00000000
        /*0030*/ 	.short	0x0005
        /*0032*/ 	.short	0x0024
        /*0034*/ 	.byte	0x00, 0xf0, 0x11, 0x00


	//----- nvinfo : EIATTR_KPARAM_INFO
	.align		4
.L_233:
        /*0038*/ 	.byte	0x04, 0x17
        /*003a*/ 	.short	(.L_235 - .L_234)
.L_234:
        /*003c*/ 	.word	0x00000000
        /*0040*/ 	.short	0x0004
        /*0042*/ 	.short	0x0020
        /*0044*/ 	.byte	0x00, 0xf0, 0x11, 0x00


	//----- nvinfo : EIATTR_KPARAM_INFO
	.align		4
.L_235:
        /*0048*/ 	.byte	0x04, 0x17
        /*004a*/ 	.short	(.L_237 - .L_236)
.L_236:
        /*004c*/ 	.word	0x00000000
        /*0050*/ 	.short	0x0003
        /*0052*/ 	.short	0x0018
        /*0054*/ 	.byte	0x00, 0xf5, 0x21, 0x00


	//----- nvinfo : EIATTR_KPARAM_INFO
	.align		4
.L_237:
        /*0058*/ 	.byte	0x04, 0x17
        /*005a*/ 	.short	(.L_239 - .L_238)
.L_238:
        /*005c*/ 	.word	0x00000000
        /*0060*/ 	.short	0x0002
        /*0062*/ 	.short	0x0010
        /*0064*/ 	.byte	0x00, 0xf0, 0x21, 0x00


	//----- nvinfo : EIATTR_KPARAM_INFO
	.align		4
.L_239:
        /*0068*/ 	.byte	0x04, 0x17
        /*006a*/ 	.short	(.L_241 - .L_240)
.L_240:
        /*006c*/ 	.word	0x00000000
        /*0070*/ 	.short	0x0001
        /*0072*/ 	.short	0x0008
        /*0074*/ 	.byte	0x00, 0xf5, 0x21, 0x00


	//----- nvinfo : EIATTR_KPARAM_INFO
	.align		4
.L_241:
        /*0078*/ 	.byte	0x04, 0x17
        /*007a*/ 	.short	(.L_243 - .L_242)
.L_242:
        /*007c*/ 	.word	0x00000000
        /*0080*/ 	.short	0x0000
        /*0082*/ 	.short	0x0000
        /*0084*/ 	.byte	0x00, 0xf5, 0x21, 0x00


	//----- nvinfo : EIATTR_SPARSE_MMA_MASK
	.align		4
.L_243:
        /*0088*/ 	.byte	0x03, 0x50
        /*008a*/ 	.short	0x0000


	//----- nvinfo : EIATTR_MAXREG_COUNT
	.align		4
        /*008c*/ 	.byte	0x03, 0x1b
        /*008e*/ 	.short	0x00ff


	//----- nvinfo : EIATTR_MERCURY_ISA_VERSION
	.align		4
        /*0090*/ 	.byte	0x03, 0x5f
        /*0092*/ 	.short	0x0101


	//----- nvinfo : EIATTR_VRC_CTA_INIT_COUNT
	.align		4
        /*0094*/ 	.byte	0x02, 0x4a
	.zero		1
	.zero		1


	//----- nvinfo : EIATTR_EXIT_INSTR_OFFSETS
	.align		4
        /*0098*/ 	.byte	0x04, 0x1c
        /*009a*/ 	.short	(.L_245 - .L_244)


	//   ....[0]....
.L_244:
        /*009c*/ 	.word	0x00000040


	//   ....[1]....
        /*00a0*/ 	.word	0x00001eb0


	//   ....[2]....
        /*00a4*/ 	.word	0x00003240


	//   ....[3]....
        /*00a8*/ 	.word	0x00003c60


	//   ....[4]....
        /*00ac*/ 	.word	0x000041e0


	//   ....[5]....
        /*00b0*/ 	.word	0x00004480


	//----- nvinfo : EIATTR_CRS_STACK_SIZE
	.align		4
.L_245:
        /*00b4*/ 	.byte	0x04, 0x1e
        /*00b6*/ 	.short	(.L_247 - .L_246)
.L_246:
        /*00b8*/ 	.word	0x00000000


	//----- nvinfo : EIATTR_CBANK_PARAM_SIZE
	.align		4
.L_247:
        /*00bc*/ 	.byte	0x03, 0x19
        /*00be*/ 	.short	0x0030


	//----- nvinfo : EIATTR_PARAM_CBANK
	.align		4
        /*00c0*/ 	.byte	0x04, 0x0a
        /*00c2*/ 	.short	(.L_249 - .L_248)
	.align		4
.L_248:
        /*00c4*/ 	.word	index@(.nv.constant0.softmax_kernel_q19)
        /*00c8*/ 	.short	0x0380
        /*00ca*/ 	.short	0x0030


	//----- nvinfo : EIATTR_SW_WAR
	.align		4
.L_249:
        /*00cc*/ 	.byte	0x04, 0x36
        /*00ce*/ 	.short	(.L_251 - .L_250)
.L_250:
        /*00d0*/ 	.word	0x00000008
.L_251:


//--------------------- .nv.info.softmax_kernel_q21 --------------------------
	.section	.nv.info.softmax_kernel_q21,"",@"SHT_CUDA_INFO"
	.sectionflags	@""
	.align	4


	//----- nvinfo : EIATTR_CUDA_API_VERSION
	.align		4
        /*0000*/ 	.byte	0x04, 0x37
        /*0002*/ 	.short	(.L_253 - .L_252)
.L_252:
        /*0004*/ 	.word	0x00000082


	//----- nvinfo : EIATTR_KPARAM_INFO
	.align		4
.L_253:
        /*0008*/ 	.byte	0x04, 0x17
        /*000a*/ 	.short	(.L_255 - .L_254)
.L_254:
        /*000c*/ 	.word	0x00000000
        /*0010*/ 	.short	0x0007
        /*0012*/ 	.short	0x002c
        /*0014*/ 	.byte	0x00, 0xf0, 0x11, 0x00


	//----- nvinfo : EIATTR_KPARAM_INFO
	.align		4
.L_255:
        /*0018*/ 	.byte	0x04, 0x17
        /*001a*/ 	.short	(.L_257 - .L_256)
.L_256:
        /*001c*/ 	.word	0x00000000
        /*0020*/ 	.short	0x0006
        /*0022*/ 	.short	0x0028
        /*0024*/ 	.byte	0x00, 0xf0, 0x11, 0x00


	//----- nvinfo : EIATTR_KPARAM_INFO
	.align		4
.L_257:
        /*0028*/ 	.byte	0x04, 0x17
        /*002a*/ 	.short	(.L_259 - .L_258)
.L_258:
        /*002c*/ 	.word	0x00000000
        /*0030*/ 	.short	0x0005
        /*0032*/ 	.short	0x0024
        /*0034*/ 	.byte	0x00, 0xf0, 0x11, 0x00


	//----- nvinfo : EIATTR_KPARAM_INFO
	.align		4
.L_259:
        /*0038*/ 	.byte	0x04, 0x17
        /*003a*/ 	.short	(.L_261 - .L_260)
.L_260:
        /*003c*/ 	.word	0x00000000
        /*0040*/ 	.short	0x0004
        /*0042*/ 	.short	0x0020
        /*0044*/ 	.byte	0x00, 0xf0, 0x11, 0x00


	//----- nvinfo : EIATTR_KPARAM_INFO
	.align		4
.L_261:
        /*0048*/ 	.byte	0x04, 0x17
        /*004a*/ 	.short	(.L_263 - .L_262)
.L_262:
        /*004c*/ 	.word	0x00000000
        /*0050*/ 	.short	0x0003
        /*0052*/ 	.short	0x0018
        /*0054*/ 	.byte	0x00, 0xf5, 0x21, 0x00


	//----- nvinfo : EIATTR_KPARAM_INFO
	.align		4
.L_263:
        /*0058*/ 	.byte	0x04, 0x17
        /*005a*/ 	.short	(.L_265 - .L_264)
.L_264:
        /*005c*/ 	.word	0x00000000
        /*0060*/ 	.short	0x0002
        /*0062*/ 	.short	0x0010
        /*0064*/ 	.byte	0x00, 0xf0, 0x21, 0x00


	//----- nvinfo : EIATTR_KPARAM_INFO
	.align		4
.L_265:
        /*0068*/ 	.byte	0x04, 0x17
        /*006a*/ 	.short	(.L_267 - .L_266)
.L_266:
        /*006c*/ 	.word	0x00000000
        /*0070*/ 	.short	0x0001
        /*0072*/ 	.short	0x0008
        /*0074*/ 	.byte	0x00, 0xf5, 0x21, 0x00


	//----- nvinfo : EIATTR_KPARAM_INFO
	.align		4
.L_267:
        /*0078*/ 	.byte	0x04, 0x17
        /*007a*/ 	.short	(.L_269 - .L_268)
.L_268:
        /*007c*/ 	.word	0x00000000
        /*0080*/ 	.short	0x0000
        /*0082*/ 	.short	0x0000
        /*0084*/ 	.byte	0x00, 0xf5, 0x21, 0x00


	//----- nvinfo : EIATTR_SPARSE_MMA_MASK
	.align		4
.L_269:
        /*0088*/ 	.byte	0x03, 0x50
        /*008a*/ 	.short	0x0000


	//----- nvinfo : EIATTR_MAXREG_COUNT
	.align		4
        /*008c*/ 	.byte	0x03, 0x1b
        /*008e*/ 	.short	0x00ff


	//----- nvinfo : EIATTR_MERCURY_ISA_VERSION
	.align		4
        /*0090*/ 	.byte	0x03, 0x5f
        /*0092*/ 	.short	0x0101


	//----- nvinfo : EIATTR_VRC_CTA_INIT_COUNT
	.align		4
        /*0094*/ 	.byte	0x02, 0x4a
	.zero		1
	.zero		1


	//----- nvinfo : EIATTR_EXIT_INSTR_OFFSETS
	.align		4
        /*0098*/ 	.byte	0x04, 0x1c
        /*009a*/ 	.short	(.L_271 - .L_270)


	//   ....[0]....
.L_270:
        /*009c*/ 	.word	0x00000040


	//   ....[1]....
        /*00a0*/ 	.word	0x00001f70


	//   ....[2]....
        /*00a4*/ 	.word	0x00003340


	//   ....[3]....
        /*00a8*/ 	.word	0x00003d00


	//   ....[4]....
        /*00ac*/ 	.word	0x00004260


	//   ....[5]....
        /*00b0*/ 	.word	0x000044e0


	//----- nvinfo : EIATTR_CRS_STACK_SIZE
	.align		4
.L_271:
        /*00b4*/ 	.byte	0x04, 0x1e
        /*00b6*/ 	.short	(.L_273 - .L_272)
.L_272:
        /*00b8*/ 	.word	0x00000000


	//----- nvinfo : EIATTR_CBANK_PARAM_SIZE
	.align		4
.L_273:
        /*00bc*/ 	.byte	0x03, 0x19
        /*00be*/ 	.short	0x0030


	//----- nvinfo : EIATTR_PARAM_CBANK
	.align		4
        /*00c0*/ 	.byte	0x04, 0x0a
        /*00c2*/ 	.short	(.L_275 - .L_274)
	.align		4
.L_274:
        /*00c4*/ 	.word	index@(.nv.constant0.softmax_kernel_q21)
        /*00c8*/ 	.short	0x0380
        /*00ca*/ 	.short	0x0030


	//----- nvinfo : EIATTR_SW_WAR
	.align		4
.L_275:
        /*00cc*/ 	.byte	0x04, 0x36
        /*00ce*/ 	.short	(.L_277 - .L_276)
.L_276:
        /*00d0*/ 	.word	0x00000008
.L_277:


//--------------------- .nv.info.einsum_bshc_hdc_bshd_kernel --------------------------
	.section	.nv.info.einsum_bshc_hdc_bshd_kernel,"",@"SHT_CUDA_INFO"
	.sectionflags	@""
	.align	4


	//----- nvinfo : EIATTR_CUDA_API_VERSION
	.align		4
        /*0000*/ 	.byte	0x04, 0x37
        /*0002*/ 	.short	(.L_279 - .L_278)
.L_278:
        /*0004*/ 	.word	0x00000082


	//----- nvinfo : EIATTR_KPARAM_INFO
	.align		4
.L_279:
        /*0008*/ 	.byte	0x04, 0x17
        /*000a*/ 	.short	(.L_281 - .L_280)
.L_280:
        /*000c*/ 	.word	0x00000000
        /*0010*/ 	.short	0x0008
        /*0012*/ 	.short	0x0030
        /*0014*/ 	.byte	0x00, 0xf0, 0x11, 0x00


	//----- nvinfo : EIATTR_KPARAM_INFO
	.align		4
.L_281:
        /*0018*/ 	.byte	0x04, 0x17
        /*001a*/ 	.short	(.L_283 - .L_282)
.L_282:
        /*001c*/ 	.word	0x00000000
        /*0020*/ 	.short	0x0007
        /*0022*/ 	.short	0x002c
        /*0024*/ 	.byte	0x00, 0xf0, 0x11, 0x00


	//----- nvinfo : EIATTR_KPARAM_INFO
	.align		4
.L_283:
        /*0028*/ 	.byte	0x04, 0x17
        /*002a*/ 	.short	(.L_285 - .L_284)
.L_284:
        /*002c*/ 	.word	0x00000000
        /*0030*/ 	.short	0x0006
        /*0032*/ 	.short	0x0028
        /*0034*/ 	.byte	0x00, 0xf0, 0x11, 0x00


	//----- nvinfo : EIATTR_KPARAM_INFO
	.align		4
.L_285:
        /*0038*/ 	.byte	0x04, 0x17
        /*003a*/ 	.short	(.L_287 - .L_286)
.L_286:
        /*003c*/ 	.word	0x00000000
        /*0040*/ 	.short	0x0005
        /*0042*/ 	.short	0x0024
        /*0044*/ 	.byte	0x00, 0xf0, 0x11, 0x00


	//----- nvinfo : EIATTR_KPARAM_INFO
	.align		4
.L_287:
        /*0048*/ 	.byte	0x04, 0x17
        /*004a*/ 	.short	(.L_289 - .L_288)
.L_288:
        /*004c*/ 	.word	0x00000000
        /*0050*/ 	.short	0x0004
        /*0052*/ 	.short	0x0020
        /*0054*/ 	.byte	0x00, 0xf0, 0x11, 0x00


	//----- nvinfo : EIATTR_KPARAM_INFO
	.align		4
.L_289:
        /*0058*/ 	.byte	0x04, 0x17
        /*005a*/ 	.short	(.L_291 - .L_290)
.L_290:
        /*005c*/ 	.word	0x00000000
        /*0060*/ 	.short	0x0003
        /*0062*/ 	.short	0x0018
        /*0064*/ 	.byte	0x00, 0xf0, 0x21, 0x00


	//----- nvinfo : EIATTR_KPARAM_INFO
	.align		4
.L_291:
        /*0068*/ 	.byte	0x04, 0x17
        /*006a*/ 	.short	(.L_293 - .L_292)
.L_292:
        /*006c*/ 	.word	0x00000000
        /*0070*/ 	.short	0x0002
        /*0072*/ 	.short	0x0010
        /*0074*/ 	.byte	0x00, 0xf5, 0x21, 0x00


	//----- nvinfo : EIATTR_KPARAM_INFO
	.align		4
.L_293:
        /*0078*/ 	.byte	0x04, 0x17
        /*007a*/ 	.short	(.L_295 - .L_294)
.L_294:
        /*007c*/ 	.word	0x00000000
        /*0080*/ 	.short	0x0001
        /*0082*/ 	.short	0x0008
        /*0084*/ 	.byte	0x00, 0xf5, 0x21, 0x00


	//----- nvinfo : EIATTR_KPARAM_INFO
	.align		4
.L_295:
        /*0088*/ 	.byte	0x04, 0x17
        /*008a*/ 	.short	(.L_297 - .L_296)
.L_296:
        /*008c*/ 	.word	0x00000000
        /*0090*/ 	.short	0x0000
        /*0092*/ 	.short	0x0000
        /*0094*/ 	.byte	0x00, 0xf5, 0x21, 0x00


	//----- nvinfo : EIATTR_SPARSE_MMA_MASK
	.align		4
.L_297:
        /*0098*/ 	.byte	0x03, 0x50
        /*009a*/ 	.short	0x0000


	//----- nvinfo : EIATTR_MAXREG_COUNT
	.align		4
        /*009c*/ 	.byte	0x03, 0x1b
        /*009e*/ 	.short	0x00ff


	//----- nvinfo : EIATTR_MERCURY_ISA_VERSION
	.align		4
        /*00a0*/ 	.byte	0x03, 0x5f
        /*00a2*/ 	.short	0x0101


	//----- nvinfo : EIATTR_VRC_CTA_INIT_COUNT
	.align		4
        /*00a4*/ 	.byte	0x02, 0x4a
	.zero		1
	.zero		1


	//----- nvinfo : EIATTR_EXIT_INSTR_OFFSETS
	.align		4
        /*00a8*/ 	.byte	0x04, 0x1c
        /*00aa*/ 	.short	(.L_299 - .L_298)


	//   ....[0]....
.L_298:
        /*00ac*/ 	.word	0x00000040


	//   ....[1]....
        /*00b0*/ 	.word	0x00001c20


	//----- nvinfo : EIATTR_CBANK_PARAM_SIZE
	.align		4
.L_299:
        /*00b4*/ 	.byte	0x03, 0x19
        /*00b6*/ 	.short	0x0034


	//----- nvinfo : EIATTR_PARAM_CBANK
	.align		4
        /*00b8*/ 	.byte	0x04, 0x0a
        /*00ba*/ 	.short	(.L_301 - .L_300)
	.align		4
.L_300:
        /*00bc*/ 	.word	index@(.nv.constant0.einsum_bshc_hdc_bshd_kernel)
        /*00c0*/ 	.short	0x0380
        /*00c2*/ 	.short	0x0034


	//----- nvinfo : EIATTR_SW_WAR
	.align		4
.L_301:
        /*00c4*/ 	.byte	0x04, 0x36
        /*00c6*/ 	.short	(.L_303 - .L_302)
.L_302:
        /*00c8*/ 	.word	0x00000008
.L_303:


//--------------------- .nv.info.einsum_bsht_btc_bshc_kernel --------------------------
	.section	.nv.info.einsum_bsht_btc_bshc_kernel,"",@"SHT_CUDA_INFO"
	.sectionflags	@""
	.align	4


	//----- nvinfo : EIATTR_CUDA_API_VERSION
	.align		4
        /*0000*/ 	.byte	0x04, 0x37
        /*0002*/ 	.short	(.L_305 - .L_304)
.L_304:
        /*0004*/ 	.word	0x00000082


	//----- nvinfo : EIATTR_KPARAM_INFO
	.align		4
.L_305:
        /*0008*/ 	.byte	0x04, 0x17
        /*000a*/ 	.short	(.L_307 - .L_306)
.L_306:
        /*000c*/ 	.word	0x00000000
        /*0010*/ 	.short	0x0008
        /*0012*/ 	.short	0x0030
        /*0014*/ 	.byte	0x00, 0xf0, 0x11, 0x00


	//----- nvinfo : EIATTR_KPARAM_INFO
	.align		4
.L_307:
        /*0018*/ 	.byte	0x04, 0x17
        /*001a*/ 	.short	(.L_309 - .L_308)
.L_308:
        /*001c*/ 	.word	0x00000000
        /*0020*/ 	.short	0x0007
        /*0022*/ 	.short	0x002c
        /*0024*/ 	.byte	0x00, 0xf0, 0x11, 0x00


	//----- nvinfo : EIATTR_KPARAM_INFO
	.align		4
.L_309:
        /*0028*/ 	.byte	0x04, 0x17
        /*002a*/ 	.short	(.L_311 - .L_310)
.L_310:
        /*002c*/ 	.word	0x00000000
        /*0030*/ 	.short	0x0006
        /*0032*/ 	.short	0x0028
        /*0034*/ 	.byte	0x00, 0xf0, 0x11, 0x00


	//----- nvinfo : EIATTR_KPARAM_INFO
	.align		4
.L_311:
        /*0038*/ 	.byte	0x04, 0x17
        /*003a*/ 	.short	(.L_313 - .L_312)
.L_312:
        /*003c*/ 	.word	0x00000000
        /*0040*/ 	.short	0x0005
        /*0042*/ 	.short	0x0024
        /*0044*/ 	.byte	0x00, 0xf0, 0x11, 0x00


	//----- nvinfo : EIATTR_KPARAM_INFO
	.align		4
.L_313:
        /*0048*/ 	.byte	0x04, 0x17
        /*004a*/ 	.short	(.L_315 - .L_314)
.L_314:
        /*004c*/ 	.word	0x00000000
        /*0050*/ 	.short	0x0004
        /*0052*/ 	.short	0x0020
        /*0054*/ 	.byte	0x00, 0xf0, 0x11, 0x00


	//----- nvinfo : EIATTR_KPARAM_INFO
	.align		4
.L_315:
        /*0058*/ 	.byte	0x04, 0x17
        /*005a*/ 	.short	(.L_317 - .L_316)
.L_316:
        /*005c*/ 	.word	0x00000000
        /*0060*/ 	.short	0x0003
        /*0062*/ 	.short	0x0018
        /*0064*/ 	.byte	0x00, 0xf0, 0x21, 0x00


	//----- nvinfo : EIATTR_KPARAM_INFO
	.align		4
.L_317:
        /*0068*/ 	.byte	0x04, 0x17
        /*006a*/ 	.short	(.L_319 - .L_318)
.L_318:
        /*006c*/ 	.word	0x00000000
        /*0070*/ 	.short	0x0002
        /*0072*/ 	.short	0x0010
        /*0074*/ 	.byte	0x00, 0xf5, 0x21, 0x00


	//----- nvinfo : EIATTR_KPARAM_INFO
	.align		4
.L_319:
        /*0078*/ 	.byte	0x04, 0x17
        /*007a*/ 	.short	(.L_321 - .L_320)
.L_320:
        /*007c*/ 	.word	0x00000000
        /*0080*/ 	.short	0x0001
        /*0082*/ 	.short	0x0008
        /*0084*/ 	.byte	0x00, 0xf5, 0x21, 0x00


	//----- nvinfo : EIATTR_KPARAM_INFO
	.align		4
.L_321:
        /*0088*/ 	.byte	0x04, 0x17
        /*008a*/ 	.short	(.L_323 - .L_322)
.L_322:
        /*008c*/ 	.word	0x00000000
        /*0090*/ 	.short	0x0000
        /*0092*/ 	.short	0x0000
        /*0094*/ 	.byte	0x00, 0xf5, 0x21, 0x00


	//----- nvinfo : EIATTR_SPARSE_MMA_MASK
	.align		4
.L_323:
        /*0098*/ 	.byte	0x03, 0x50
        /*009a*/ 	.short	0x0000


	//----- nvinfo : EIATTR_MAXREG_COUNT
	.align		4
        /*009c*/ 	.byte	0x03, 0x1b
        /*009e*/ 	.short	0x00ff


	//----- nvinfo : EIATTR_MERCURY_ISA_VERSION
	.align		4
        /*00a0*/ 	.byte	0x03, 0x5f
        /*00a2*/ 	.short	0x0101


	//----- nvinfo : EIATTR_VRC_CTA_INIT_COUNT
	.align		4
        /*00a4*/ 	.byte	0x02, 0x4a
	.zero		1
	.zero		1


	//----- nvinfo : EIATTR_EXIT_INSTR_OFFSETS
	.align		4
        /*00a8*/ 	.byte	0x04, 0x1c
        /*00aa*/ 	.short	(.L_325 - .L_324)


	//   ....[0]....
.L_324:
        /*00ac*/ 	.word	0x00000040


	//   ....[1]....
        /*00b0*/ 	.word	0x00001c70


	//----- nvinfo : EIATTR_CBANK_PARAM_SIZE
	.align		4
.L_325:
        /*00b4*/ 	.byte	0x03, 0x19
        /*00b6*/ 	.short	0x0034


	//----- nvinfo : EIATTR_PARAM_CBANK
	.align		4
        /*00b8*/ 	.byte	0x04, 0x0a
        /*00ba*/ 	.short	(.L_327 - .L_326)
	.align		4
.L_326:
        /*00bc*/ 	.word	index@(.nv.constant0.einsum_bsht_btc_bshc_kernel)
        /*00c0*/ 	.short	0x0380
        /*00c2*/ 	.short	0x0034


	//----- nvinfo : EIATTR_SW_WAR
	.align		4
.L_327:
        /*00c4*/ 	.byte	0x04, 0x36
        /*00c6*/ 	.short	(.L_329 - .L_328)
.L_328:
        /*00c8*/ 	.word	0x00000008
.L_329:


//--------------------- .nv.info.einsum_bshc_btc_bsht_kernel --------------------------
	.section	.nv.info.einsum_bshc_btc_bsht_kernel,"",@"SHT_CUDA_INFO"
	.sectionflags	@""
	.align	4


	//----- nvinfo : EIATTR_CUDA_API_VERSION
	.align		4
        /*0000*/ 	.byte	0x04, 0x37
        /*0002*/ 	.short	(.L_331 - .L_330)
.L_330:
        /*0004*/ 	.word	0x00000082


	//----- nvinfo : EIATTR_KPARAM_INFO
	.align		4
.L_331:
        /*0008*/ 	.byte	0x04, 0x17
        /*000a*/ 	.short	(.L_333 - .L_332)
.L_332:
        /*000c*/ 	.word	0x00000000
        /*0010*/ 	.short	0x0008
        /*0012*/ 	.short	0x0030
        /*0014*/ 	.byte	0x00, 0xf0, 0x11, 0x00


	//----- nvinfo : EIATTR_KPARAM_INFO
	.align		4
.L_333:
        /*0018*/ 	.byte	0x04, 0x17
        /*001a*/ 	.short	(.L_335 - .L_334)
.L_334:
        /*001c*/ 	.word	0x00000000
        /*0020*/ 	.short	0x0007
        /*0022*/ 	.short	0x002c
        /*0024*/ 	.byte	0x00, 0xf0, 0x11, 0x00


	//----- nvinfo : EIATTR_KPARAM_INFO
	.align		4
.L_335:
        /*0028*/ 	.byte	0x04, 0x17
        /*002a*/ 	.short	(.L_337 - .L_336)
.L_336:
        /*002c*/ 	.word	0x00000000
        /*0030*/ 	.short	0x0006
        /*0032*/ 	.short	0x0028
        /*0034*/ 	.byte	0x00, 0xf0, 0x11, 0x00


	//----- nvinfo : EIATTR_KPARAM_INFO
	.align		4
.L_337:
        /*0038*/ 	.byte	0x04, 0x17
        /*003a*/ 	.short	(.L_339 - .L_338)
.L_338:
        /*003c*/ 	.word	0x00000000
        /*0040*/ 	.short	0x0005
        /*0042*/ 	.short	0x0024
        /*0044*/ 	.byte	0x00, 0xf0, 0x11, 0x00


	//----- nvinfo : EIATTR_KPARAM_INFO
	.align		4
.L_339:
        /*0048*/ 	.byte	0x04, 0x17
        /*004a*/ 	.short	(.L_341 - .L_340)
.L_340:
        /*004c*/ 	.word	0x00000000
        /*0050*/ 	.short	0x0004
        /*0052*/ 	.short	0x0020
        /*0054*/ 	.byte	0x00, 0xf0, 0x11, 0x00


	//----- nvinfo : EIATTR_KPARAM_INFO
	.align		4
.L_341:
        /*0058*/ 	.byte	0x04, 0x17
        /*005a*/ 	.short	(.L_343 - .L_342)
.L_342:
        /*005c*/ 	.word	0x00000000
        /*0060*/ 	.short	0x0003
        /*0062*/ 	.short	0x0018
        /*0064*/ 	.byte	0x00, 0xf0, 0x21, 0x00


	//----- nvinfo : EIATTR_KPARAM_INFO
	.align		4
.L_343:
        /*0068*/ 	.byte	0x04, 0x17
        /*006a*/ 	.short	(.L_345 - .L_344)
.L_344:
        /*006c*/ 	.word	0x00000000
        /*0070*/ 	.short	0x0002
        /*0072*/ 	.short	0x0010
        /*0074*/ 	.byte	0x00, 0xf5, 0x21, 0x00


	//----- nvinfo : EIATTR_KPARAM_INFO
	.align		4
.L_345:
        /*0078*/ 	.byte	0x04, 0x17
        /*007a*/ 	.short	(.L_347 - .L_346)
.L_346:
        /*007c*/ 	.word	0x00000000
        /*0080*/ 	.short	0x0001
        /*0082*/ 	.short	0x0008
        /*0084*/ 	.byte	0x00, 0xf5, 0x21, 0x00


	//----- nvinfo : EIATTR_KPARAM_INFO
	.align		4
.L_347:
        /*0088*/ 	.byte	0x04, 0x17
        /*008a*/ 	.short	(.L_349 - .L_348)
.L_348:
        /*008c*/ 	.word	0x00000000
        /*0090*/ 	.short	0x0000
        /*0092*/ 	.short	0x0000
        /*0094*/ 	.byte	0x00, 0xf5, 0x21, 0x00


	//----- nvinfo : EIATTR_SPARSE_MMA_MASK
	.align		4
.L_349:
        /*0098*/ 	.byte	0x03, 0x50
        /*009a*/ 	.short	0x0000


	//----- nvinfo : EIATTR_MAXREG_COUNT
	.align		4
        /*009c*/ 	.byte	0x03, 0x1b
        /*009e*/ 	.short	0x00ff


	//----- nvinfo : EIATTR_MERCURY_ISA_VERSION
	.align		4
        /*00a0*/ 	.byte	0x03, 0x5f
        /*00a2*/ 	.short	0x0101


	//----- nvinfo : EIATTR_VRC_CTA_INIT_COUNT
	.align		4
        /*00a4*/ 	.byte	0x02, 0x4a
	.zero		1
	.zero		1


	//----- nvinfo : EIATTR_EXIT_INSTR_OFFSETS
	.align		4
        /*00a8*/ 	.byte	0x04, 0x1c
        /*00aa*/ 	.short	(.L_351 - .L_350)


	//   ....[0]....
.L_350:
        /*00ac*/ 	.word	0x00000040


	//   ....[1]....
        /*00b0*/ 	.word	0x00001b70


	//----- nvinfo : EIATTR_CBANK_PARAM_SIZE
	.align		4
.L_351:
        /*00b4*/ 	.byte	0x03, 0x19
        /*00b6*/ 	.short	0x0034


	//----- nvinfo : EIATTR_PARAM_CBANK
	.align		4
        /*00b8*/ 	.byte	0x04, 0x0a
        /*00ba*/ 	.short	(.L_353 - .L_352)
	.align		4
.L_352:
        /*00bc*/ 	.word	index@(.nv.constant0.einsum_bshc_btc_bsht_kernel)
        /*00c0*/ 	.short	0x0380
        /*00c2*/ 	.short	0x0034


	//----- nvinfo : EIATTR_SW_WAR
	.align		4
.L_353:
        /*00c4*/ 	.byte	0x04, 0x36
        /*00c6*/ 	.short	(.L_355 - .L_354)
.L_354:
        /*00c8*/ 	.word	0x00000008
.L_355:


//--------------------- .nv.info.einsum_bshd_hdc_bshc_kernel --------------------------
	.section	.nv.info.einsum_bshd_hdc_bshc_kernel,"",@"SHT_CUDA_INFO"
	.sectionflags	@""
	.align	4


	//----- nvinfo : EIATTR_CUDA_API_VERSION
	.align		4
        /*0000*/ 	.byte	0x04, 0x37
        /*0002*/ 	.short	(.L_357 - .L_356)
.L_356:
        /*0004*/ 	.word	0x00000082


	//----- nvinfo : EIATTR_KPARAM_INFO
	.align		4
.L_357:
        /*0008*/ 	.byte	0x04, 0x17
        /*000a*/ 	.short	(.L_359 - .L_358)
.L_358:
        /*000c*/ 	.word	0x00000000
        /*0010*/ 	.short	0x0008
        /*0012*/ 	.short	0x0030
        /*0014*/ 	.byte	0x00, 0xf0, 0x11, 0x00


	//----- nvinfo : EIATTR_KPARAM_INFO
	.align		4
.L_359:
        /*0018*/ 	.byte	0x04, 0x17
        /*001a*/ 	.short	(.L_361 - .L_360)
.L_360:
        /*001c*/ 	.word	0x00000000
        /*0020*/ 	.short	0x0007
        /*0022*/ 	.short	0x002c
        /*0024*/ 	.byte	0x00, 0xf0, 0x11, 0x00


	//----- nvinfo : EIATTR_KPARAM_INFO
	.align		4
.L_361:
        /*0028*/ 	.byte	0x04, 0x17
        /*002a*/ 	.short	(.L_363 - .L_362)
.L_362:
        /*002c*/ 	.word	0x00000000
        /*0030*/ 	.short	0x0006
        /*0032*/ 	.short	0x0028
        /*0034*/ 	.byte	0x00, 0xf0, 0x11, 0x00


	//----- nvinfo : EIATTR_KPARAM_INFO
	.align		4
.L_363:
        /*0038*/ 	.byte	0x04, 0x17
        /*003a*/ 	.short	(.L_365 - .L_364)
.L_364:
        /*003c*/ 	.word	0x00000000
        /*0040*/ 	.short	0x0005
        /*0042*/ 	.short	0x0024
        /*0044*/ 	.byte	0x00, 0xf0, 0x11, 0x00


	//----- nvinfo : EIATTR_KPARAM_INFO
	.align		4
.L_365:
        /*0048*/ 	.byte	0x04, 0x17
        /*004a*/ 	.short	(.L_367 - .L_366)
.L_366:
        /*004c*/ 	.word	0x00000000
        /*0050*/ 	.short	0x0004
        /*0052*/ 	.short	0x0020
        /*0054*/ 	.byte	0x00, 0xf0, 0x11, 0x00


	//----- nvinfo : EIATTR_KPARAM_INFO
	.align		4
.L_367:
        /*0058*/ 	.byte	0x04, 0x17
        /*005a*/ 	.short	(.L_369 - .L_368)
.L_368:
        /*005c*/ 	.word	0x00000000
        /*0060*/ 	.short	0x0003
        /*0062*/ 	.short	0x0018
        /*0064*/ 	.byte	0x00, 0xf0, 0x21, 0x00


	//----- nvinfo : EIATTR_KPARAM_INFO
	.align		4
.L_369:
        /*0068*/ 	.byte	0x04, 0x17
        /*006a*/ 	.short	(.L_371 - .L_370)
.L_370:
        /*006c*/ 	.word	0x00000000
        /*0070*/ 	.short	0x0002
        /*0072*/ 	.short	0x0010
        /*0074*/ 	.byte	0x00, 0xf5, 0x21, 0x00


	//----- nvinfo : EIATTR_KPARAM_INFO
	.align		4
.L_371:
        /*0078*/ 	.byte	0x04, 0x17
        /*007a*/ 	.short	(.L_373 - .L_372)
.L_372:
        /*007c*/ 	.word	0x00000000
        /*0080*/ 	.short	0x0001
        /*0082*/ 	.short	0x0008
        /*0084*/ 	.byte	0x00, 0xf5, 0x21, 0x00


	//----- nvinfo : EIATTR_KPARAM_INFO
	.align		4
.L_373:
        /*0088*/ 	.byte	0x04, 0x17
        /*008a*/ 	.short	(.L_375 - .L_374)
.L_374:
        /*008c*/ 	.word	0x00000000
        /*0090*/ 	.short	0x0000
        /*0092*/ 	.short	0x0000
        /*0094*/ 	.byte	0x00, 0xf5, 0x21, 0x00


	//----- nvinfo : EIATTR_SPARSE_MMA_MASK
	.align		4
.L_375:
        /*0098*/ 	.byte	0x03, 0x50
        /*009a*/ 	.short	0x0000


	//----- nvinfo : EIATTR_MAXREG_COUNT
	.align		4
        /*009c*/ 	.byte	0x03, 0x1b
        /*009e*/ 	.short	0x00ff


	//----- nvinfo : EIATTR_MERCURY_ISA_VERSION
	.align		4
        /*00a0*/ 	.byte	0x03, 0x5f
        /*00a2*/ 	.short	0x0101


	//----- nvinfo : EIATTR_VRC_CTA_INIT_COUNT
	.align		4
        /*00a4*/ 	.byte	0x02, 0x4a
	.zero		1
	.zero		1


	//----- nvinfo : EIATTR_EXIT_INSTR_OFFSETS
	.align		4
        /*00a8*/ 	.byte	0x04, 0x1c
        /*00aa*/ 	.short	(.L_377 - .L_376)


	//   ....[0]....
.L_376:
        /*00ac*/ 	.word	0x00000040


	//   ....[1]....
        /*00b0*/ 	.word	0x00001d40


	//----- nvinfo : EIATTR_CBANK_PARAM_SIZE
	.align		4
.L_377:
        /*00b4*/ 	.byte	0x03, 0x19
        /*00b6*/ 	.short	0x0034


	//----- nvinfo : EIATTR_PARAM_CBANK
	.align		4
        /*00b8*/ 	.byte	0x04, 0x0a
        /*00ba*/ 	.short	(.L_379 - .L_378)
	.align		4
.L_378:
        /*00bc*/ 	.word	index@(.nv.constant0.einsum_bshd_hdc_bshc_kernel)
        /*00c0*/ 	.short	0x0380
        /*00c2*/ 	.short	0x0034


	//----- nvinfo : EIATTR_SW_WAR
	.align		4
.L_379:
        /*00c4*/ 	.byte	0x04, 0x36
        /*00c6*/ 	.short	(.L_381 - .L_380)
.L_380:
        /*00c8*/ 	.word	0x00000008
.L_381:


//--------------------- .nv.info.rms_norm_kernel_64 --------------------------
	.section	.nv.info.rms_norm_kernel_64,"",@"SHT_CUDA_INFO"
	.sectionflags	@""
	.align	4


	//----- nvinfo : EIATTR_CUDA_API_VERSION
	.align		4
        /*0000*/ 	.byte	0x04, 0x37
        /*0002*/ 	.short	(.L_383 - .L_382)
.L_382:
        /*0004*/ 	.word	0x00000082


	//----- nvinfo : EIATTR_KPARAM_INFO
	.align		4
.L_383:
        /*0008*/ 	.byte	0x04, 0x17
        /*000a*/ 	.short	(.L_385 - .L_384)
.L_384:
        /*000c*/ 	.word	0x00000000
        /*0010*/ 	.short	0x0005
        /*0012*/ 	.short	0x0024
        /*0014*/ 	.byte	0x00, 0xf0, 0x11, 0x00


	//----- nvinfo : EIATTR_KPARAM_INFO
	.align		4
.L_385:
        /*0018*/ 	.byte	0x04, 0x17
        /*001a*/ 	.short	(.L_387 - .L_386)
.L_386:
        /*001c*/ 	.word	0x00000000
        /*0020*/ 	.short	0x0004
        /*0022*/ 	.short	0x0020
        /*0024*/ 	.byte	0x00, 0xf0, 0x11, 0x00


	//----- nvinfo : EIATTR_KPARAM_INFO
	.align		4
.L_387:
        /*0028*/ 	.byte	0x04, 0x17
        /*002a*/ 	.short	(.L_389 - .L_388)
.L_388:
        /*002c*/ 	.word	0x00000000
        /*0030*/ 	.short	0x0003
        /*0032*/ 	.short	0x0018
        /*0034*/ 	.byte	0x00, 0xf5, 0x21, 0x00


	//----- nvinfo : EIATTR_KPARAM_INFO
	.align		4
.L_389:
        /*0038*/ 	.byte	0x04, 0x17
        /*003a*/ 	.short	(.L_391 - .L_390)
.L_390:
        /*003c*/ 	.word	0x00000000
        /*0040*/ 	.short	0x0002
        /*0042*/ 	.short	0x0010
        /*0044*/ 	.byte	0x00, 0xf5, 0x21, 0x00


	//----- nvinfo : EIATTR_KPARAM_INFO
	.align		4
.L_391:
        /*0048*/ 	.byte	0x04, 0x17
        /*004a*/ 	.short	(.L_393 - .L_392)
.L_392:
        /*004c*/ 	.word	0x00000000
        /*0050*/ 	.short	0x0001
        /*0052*/ 	.short	0x0008
        /*0054*/ 	.byte	0x00, 0xf5, 0x21, 0x00


	//----- nvinfo : EIATTR_KPARAM_INFO
	.align		4
.L_393:
        /*0058*/ 	.byte	0x04, 0x17
        /*005a*/ 	.short	(.L_395 - .L_394)
.L_394:
        /*005c*/ 	.word	0x00000000
        /*0060*/ 	.short	0x0000
        /*0062*/ 	.short	0x0000
        /*0064*/ 	.byte	0x00, 0xf5, 0x21, 0x00


	//----- nvinfo : EIATTR_SPARSE_MMA_MASK
	.align		4
.L_395:
        /*0068*/ 	.byte	0x03, 0x50
        /*006a*/ 	.short	0x0000


	//----- nvinfo : EIATTR_MAXREG_COUNT
	.align		4
        /*006c*/ 	.byte	0x03, 0x1b
        /*006e*/ 	.short	0x00ff


	//----- nvinfo : EIATTR_MERCURY_ISA_VERSION
	.align		4
        /*0070*/ 	.byte	0x03, 0x5f
        /*0072*/ 	.short	0x0101


	//----- nvinfo : EIATTR_VRC_CTA_INIT_COUNT
	.align		4
        /*0074*/ 	.byte	0x02, 0x4a
	.zero		1
	.zero		1


	//----- nvinfo : EIATTR_EXIT_INSTR_OFFSETS
	.align		4
        /*0078*/ 	.byte	0x04, 0x1c
        /*007a*/ 	.short	(.L_397 - .L_396)


	//   ....[0]....
.L_396:
        /*007c*/ 	.word	0x00000080


	//   ....[1]....
        /*0080*/ 	.word	0x00001850


	//----- nvinfo : EIATTR_CRS_STACK_SIZE
	.align		4
.L_397:
        /*0084*/ 	.byte	0x04, 0x1e
        /*0086*/ 	.short	(.L_399 - .L_398)
.L_398:
        /*0088*/ 	.word	0x00000000


	//----- nvinfo : EIATTR_CBANK_PARAM_SIZE
	.align		4
.L_399:
        /*008c*/ 	.byte	0x03, 0x19
        /*008e*/ 	.short	0x0028


	//----- nvinfo : EIATTR_PARAM_CBANK
	.align		4
        /*0090*/ 	.byte	0x04, 0x0a
        /*0092*/ 	.short	(.L_401 - .L_400)
	.align		4
.L_400:
        /*0094*/ 	.word	index@(.nv.constant0.rms_norm_kernel_64)
        /*0098*/ 	.short	0x0380
        /*009a*/ 	.short	0x0028


	//----- nvinfo : EIATTR_SW_WAR
	.align		4
.L_401:
        /*009c*/ 	.byte	0x04, 0x36
        /*009e*/ 	.short	(.L_403 - .L_402)
.L_402:
        /*00a0*/ 	.word	0x00000008
.L_403:


//--------------------- .nv.info.rms_norm_kernel_32 --------------------------
	.section	.nv.info.rms_norm_kernel_32,"",@"SHT_CUDA_INFO"
	.sectionflags	@""
	.align	4


	//----- nvinfo : EIATTR_CUDA_API_VERSION
	.align		4
        /*0000*/ 	.byte	0x04, 0x37
        /*0002*/ 	.short	(.L_405 - .L_404)
.L_404:
        /*0004*/ 	.word	0x00000082


	//----- nvinfo : EIATTR_KPARAM_INFO
	.align		4
.L_405:
        /*0008*/ 	.byte	0x04, 0x17
        /*000a*/ 	.short	(.L_407 - .L_406)
.L_406:
        /*000c*/ 	.word	0x00000000
        /*0010*/ 	.short	0x0005
        /*0012*/ 	.short	0x0024
        /*0014*/ 	.byte	0x00, 0xf0, 0x11, 0x00


	//----- nvinfo : EIATTR_KPARAM_INFO
	.align		4
.L_407:
        /*0018*/ 	.byte	0x04, 0x17
        /*001a*/ 	.short	(.L_409 - .L_408)
.L_408:
        /*001c*/ 	.word	0x00000000
        /*0020*/ 	.short	0x0004
        /*0022*/ 	.short	0x0020
        /*0024*/ 	.byte	0x00, 0xf0, 0x11, 0x00


	//----- nvinfo : EIATTR_KPARAM_INFO
	.align		4
.L_409:
        /*0028*/ 	.byte	0x04, 0x17
        /*002a*/ 	.short	(.L_411 - .L_410)
.L_410:
        /*002c*/ 	.word	0x00000000
        /*0030*/ 	.short	0x0003
        /*0032*/ 	.short	0x0018
        /*0034*/ 	.byte	0x00, 0xf5, 0x21, 0x00


	//----- nvinfo : EIATTR_KPARAM_INFO
	.align		4
.L_411:
        /*0038*/ 	.byte	0x04, 0x17
        /*003a*/ 	.short	(.L_413 - .L_412)
.L_412:
        /*003c*/ 	.word	0x00000000
        /*0040*/ 	.short	0x0002
        /*0042*/ 	.short	0x0010
        /*0044*/ 	.byte	0x00, 0xf5, 0x21, 0x00


	//----- nvinfo : EIATTR_KPARAM_INFO
	.align		4
.L_413:
        /*0048*/ 	.byte	0x04, 0x17
        /*004a*/ 	.short	(.L_415 - .L_414)
.L_414:
        /*004c*/ 	.word	0x00000000
        /*0050*/ 	.short	0x0001
        /*0052*/ 	.short	0x0008
        /*0054*/ 	.byte	0x00, 0xf5, 0x21, 0x00


	//----- nvinfo : EIATTR_KPARAM_INFO
	.align		4
.L_415:
        /*0058*/ 	.byte	0x04, 0x17
        /*005a*/ 	.short	(.L_417 - .L_416)
.L_416:
        /*005c*/ 	.word	0x00000000
        /*0060*/ 	.short	0x0000
        /*0062*/ 	.short	0x0000
        /*0064*/ 	.byte	0x00, 0xf5, 0x21, 0x00


	//----- nvinfo : EIATTR_SPARSE_MMA_MASK
	.align		4
.L_417:
        /*0068*/ 	.byte	0x03, 0x50
        /*006a*/ 	.short	0x0000


	//----- nvinfo : EIATTR_MAXREG_COUNT
	.align		4
        /*006c*/ 	.byte	0x03, 0x1b
        /*006e*/ 	.short	0x00ff


	//----- nvinfo : EIATTR_MERCURY_ISA_VERSION
	.align		4
        /*0070*/ 	.byte	0x03, 0x5f
        /*0072*/ 	.short	0x0101


	//----- nvinfo : EIATTR_VRC_CTA_INIT_COUNT
	.align		4
        /*0074*/ 	.byte	0x02, 0x4a
	.zero		1
	.zero		1


	//----- nvinfo : EIATTR_EXIT_INSTR_OFFSETS
	.align		4
        /*0078*/ 	.byte	0x04, 0x1c
        /*007a*/ 	.short	(.L_419 - .L_418)


	//   ....[0]....
.L_418:
        /*007c*/ 	.word	0x00000080


	//   ....[1]....
        /*0080*/ 	.word	0x00001870


	//----- nvinfo : EIATTR_CRS_STACK_SIZE
	.align		4
.L_419:
        /*0084*/ 	.byte	0x04, 0x1e
        /*0086*/ 	.short	(.L_421 - .L_420)
.L_420:
        /*0088*/ 	.word	0x00000000


	//----- nvinfo : EIATTR_CBANK_PARAM_SIZE
	.align		4
.L_421:
        /*008c*/ 	.byte	0x03, 0x19
        /*008e*/ 	.short	0x0028


	//----- nvinfo : EIATTR_PARAM_CBANK
	.align		4
        /*0090*/ 	.byte	0x04, 0x0a
        /*0092*/ 	.short	(.L_423 - .L_422)
	.align		4
.L_422:
        /*0094*/ 	.word	index@(.nv.constant0.rms_norm_kernel_32)
        /*0098*/ 	.short	0x0380
        /*009a*/ 	.short	0x0028


	//----- nvinfo : EIATTR_SW_WAR
	.align		4
.L_423:
        /*009c*/ 	.byte	0x04, 0x36
        /*009e*/ 	.short	(.L_425 - .L_424)
.L_424:
        /*00a0*/ 	.word	0x00000008
.L_425:


//--------------------- .nv.info.complex_int64_mul_kernel --------------------------
	.section	.nv.info.complex_int64_mul_kernel,"",@"SHT_CUDA_INFO"
	.sectionflags	@""
	.align	4


	//----- nvinfo : EIATTR_CUDA_API_VERSION
	.align		4
        /*0000*/ 	.byte	0x04, 0x37
        /*0002*/ 	.short	(.L_427 - .L_426)
.L_426:
        /*0004*/ 	.word	0x00000082


	//----- nvinfo : EIATTR_KPARAM_INFO
	.align		4
.L_427:
        /*0008*/ 	.byte	0x04, 0x17
        /*000a*/ 	.short	(.L_429 - .L_428)
.L_428:
        /*000c*/ 	.word	0x00000000
        /*0010*/ 	.short	0x0006
        /*0012*/ 	.short	0x0024
        /*0014*/ 	.byte	0x00, 0xf0, 0x11, 0x00


	//----- nvinfo : EIATTR_KPARAM_INFO
	.align		4
.L_429:
        /*0018*/ 	.byte	0x04, 0x17
        /*001a*/ 	.short	(.L_431 - .L_430)
.L_430:
        /*001c*/ 	.word	0x00000000
        /*0020*/ 	.short	0x0005
        /*0022*/ 	.short	0x0020
        /*0024*/ 	.byte	0x00, 0xf0, 0x11, 0x00


	//----- nvinfo : EIATTR_KPARAM_INFO
	.align		4
.L_431:
        /*0028*/ 	.byte	0x04, 0x17
        /*002a*/ 	.short	(.L_433 - .L_432)
.L_432:
        /*002c*/ 	.word	0x00000000
        /*0030*/ 	.short	0x0004
        /*0032*/ 	.short	0x001c
        /*0034*/ 	.byte	0x00, 0xf0, 0x11, 0x00


	//----- nvinfo : EIATTR_KPARAM_INFO
	.align		4
.L_433:
        /*0038*/ 	.byte	0x04, 0x17
        /*003a*/ 	.short	(.L_435 - .L_434)
.L_434:
        /*003c*/ 	.word	0x00000000
        /*0040*/ 	.short	0x0003
        /*0042*/ 	.short	0x0018
        /*0044*/ 	.byte	0x00, 0xf0, 0x11, 0x00


	//----- nvinfo : EIATTR_KPARAM_INFO
	.align		4
.L_435:
        /*0048*/ 	.byte	0x04, 0x17
        /*004a*/ 	.short	(.L_437 - .L_436)
.L_436:
        /*004c*/ 	.word	0x00000000
        /*0050*/ 	.short	0x0002
        /*0052*/ 	.short	0x0010
        /*0054*/ 	.byte	0x00, 0xf5, 0x21, 0x00


	//----- nvinfo : EIATTR_KPARAM_INFO
	.align		4
.L_437:
        /*0058*/ 	.byte	0x04, 0x17
        /*005a*/ 	.short	(.L_439 - .L_438)
.L_438:
        /*005c*/ 	.word	0x00000000
        /*0060*/ 	.short	0x0001
        /*0062*/ 	.short	0x0008
        /*0064*/ 	.byte	0x00, 0xf5, 0x21, 0x00


	//----- nvinfo : EIATTR_KPARAM_INFO
	.align		4
.L_439:
        /*0068*/ 	.byte	0x04, 0x17
        /*006a*/ 	.short	(.L_441 - .L_440)
.L_440:
        /*006c*/ 	.word	0x00000000
        /*0070*/ 	.short	0x0000
        /*0072*/ 	.short	0x0000
        /*0074*/ 	.byte	0x00, 0xf5, 0x21, 0x00


	//----- nvinfo : EIATTR_SPARSE_MMA_MASK
	.align		4
.L_441:
        /*0078*/ 	.byte	0x03, 0x50
        /*007a*/ 	.short	0x0000


	//----- nvinfo : EIATTR_MAXREG_COUNT
	.align		4
        /*007c*/ 	.byte	0x03, 0x1b
        /*007e*/ 	.short	0x00ff


	//----- nvinfo : EIATTR_MERCURY_ISA_VERSION
	.align		4
        /*0080*/ 	.byte	0x03, 0x5f
        /*0082*/ 	.short	0x0101


	//----- nvinfo : EIATTR_VRC_CTA_INIT_COUNT
	.align		4
        /*0084*/ 	.byte	0x02, 0x4a
	.zero		1
	.zero		1


	//----- nvinfo : EIATTR_EXIT_INSTR_OFFSETS
	.align		4
        /*0088*/ 	.byte	0x04, 0x1c
        /*008a*/ 	.short	(.L_443 - .L_442)


	//   ....[0]....
.L_442:
        /*008c*/ 	.word	0x000000b0


	//   ....[1]....
        /*0090*/ 	.word	0x00000c10


	//----- nvinfo : EIATTR_CBANK_PARAM_SIZE
	.align		4
.L_443:
        /*0094*/ 	.byte	0x03, 0x19
        /*0096*/ 	.short	0x0028


	//----- nvinfo : EIATTR_PARAM_CBANK
	.align		4
        /*0098*/ 	.byte	0x04, 0x0a
        /*009a*/ 	.short	(.L_445 - .L_444)
	.align		4
.L_444:
        /*009c*/ 	.word	index@(.nv.constant0.complex_int64_mul_kernel)
        /*00a0*/ 	.short	0x0380
        /*00a2*/ 	.short	0x0028


	//----- nvinfo : EIATTR_SW_WAR
	.align		4
.L_445:
        /*00a4*/ 	.byte	0x04, 0x36
        /*00a6*/ 	.short	(.L_447 - .L_446)
.L_446:
        /*00a8*/ 	.word	0x00000008
.L_447:


//--------------------- .nv.info.float32_to_int64_2d_kernel --------------------------
	.section	.nv.info.float32_to_int64_2d_kernel,"",@"SHT_CUDA_INFO"
	.sectionflags	@""
	.align	4


	//----- nvinfo : EIATTR_CUDA_API_VERSION
	.align		4
        /*0000*/ 	.byte	0x04, 0x37
        /*0002*/ 	.short	(.L_449 - .L_448)
.L_448:
        /*0004*/ 	.word	0x00000082


	//----- nvinfo : EIATTR_KPARAM_INFO
	.align		4
.L_449:
        /*0008*/ 	.byte	0x04, 0x17
        /*000a*/ 	.short	(.L_451 - .L_450)
.L_450:
        /*000c*/ 	.word	0x00000000
        /*0010*/ 	.short	0x0004
        /*0012*/ 	.short	0x0018
        /*0014*/ 	.byte	0x00, 0xf0, 0x11, 0x00


	//----- nvinfo : EIATTR_KPARAM_INFO
	.align		4
.L_451:
        /*0018*/ 	.byte	0x04, 0x17
        /*001a*/ 	.short	(.L_453 - .L_452)
.L_452:
        /*001c*/ 	.word	0x00000000
        /*0020*/ 	.short	0x0003
        /*0022*/ 	.short	0x0014
        /*0024*/ 	.byte	0x00, 0xf0, 0x11, 0x00


	//----- nvinfo : EIATTR_KPARAM_INFO
	.align		4
.L_453:
        /*0028*/ 	.byte	0x04, 0x17
        /*002a*/ 	.short	(.L_455 - .L_454)
.L_454:
        /*002c*/ 	.word	0x00000000
        /*0030*/ 	.short	0x0002
        /*0032*/ 	.short	0x0010
        /*0034*/ 	.byte	0x00, 0xf0, 0x11, 0x00


	//----- nvinfo : EIATTR_KPARAM_INFO
	.align		4
.L_455:
        /*0038*/ 	.byte	0x04, 0x17
        /*003a*/ 	.short	(.L_457 - .L_456)
.L_456:
        /*003c*/ 	.word	0x00000000
        /*0040*/ 	.short	0x0001
        /*0042*/ 	.short	0x0008
        /*0044*/ 	.byte	0x00, 0xf5, 0x21, 0x00


	//----- nvinfo : EIATTR_KPARAM_INFO
	.align		4
.L_457:
        /*0048*/ 	.byte	0x04, 0x17
        /*004a*/ 	.short	(.L_459 - .L_458)
.L_458:
        /*004c*/ 	.word	0x00000000
        /*0050*/ 	.short	0x0000
        /*0052*/ 	.short	0x0000
        /*0054*/ 	.byte	0x00, 0xf5, 0x21, 0x00


	//----- nvinfo : EIATTR_SPARSE_MMA_MASK
	.align		4
.L_459:
        /*0058*/ 	.byte	0x03, 0x50
        /*005a*/ 	.short	0x0000


	//----- nvinfo : EIATTR_MAXREG_COUNT
	.align		4
        /*005c*/ 	.byte	0x03, 0x1b
        /*005e*/ 	.short	0x00ff


	//----- nvinfo : EIATTR_MERCURY_ISA_VERSION
	.align		4
        /*0060*/ 	.byte	0x03, 0x5f
        /*0062*/ 	.short	0x0101


	//----- nvinfo : EIATTR_VRC_CTA_INIT_COUNT
	.align		4
        /*0064*/ 	.byte	0x02, 0x4a
	.zero		1
	.zero		1


	//----- nvinfo : EIATTR_EXIT_INSTR_OFFSETS
	.align		4
        /*0068*/ 	.byte	0x04, 0x1c
        /*006a*/ 	.short	(.L_461 - .L_460)


	//   ....[0]....
.L_460:
        /*006c*/ 	.word	0x000000c0


	//   ....[1]....
        /*0070*/ 	.word	0x00000180


	//   ....[2]....
        /*0074*/ 	.word	0x000002f0


	//----- nvinfo : EIATTR_CBANK_PARAM_SIZE
	.align		4
.L_461:
        /*0078*/ 	.byte	0x03, 0x19
        /*007a*/ 	.short	0x001c


	//----- nvinfo : EIATTR_PARAM_CBANK
	.align		4
        /*007c*/ 	.byte	0x04, 0x0a
        /*007e*/ 	.short	(.L_463 - .L_462)
	.align		4
.L_462:
        /*0080*/ 	.word	index@(.nv.constant0.float32_to_int64_2d_kernel)
        /*0084*/ 	.short	0x0380
        /*0086*/ 	.short	0x001c


	//----- nvinfo : EIATTR_SW_WAR
	.align		4
.L_463:
        /*0088*/ 	.byte	0x04, 0x36
        /*008a*/ 	.short	(.L_465 - .L_464)
.L_464:
        /*008c*/ 	.word	0x00000008
.L_465:


//--------------------- .nv.info.wkv_b_bf16_to_int32_kernel --------------------------
	.section	.nv.info.wkv_b_bf16_to_int32_kernel,"",@"SHT_CUDA_INFO"
	.sectionflags	@""
	.align	4


	//----- nvinfo : EIATTR_CUDA_API_VERSION
	.align		4
        /*0000*/ 	.byte	0x04, 0x37
        /*0002*/ 	.short	(.L_467 - .L_466)
.L_466:
        /*0004*/ 	.word	0x00000082


	//----- nvinfo : EIATTR_KPARAM_INFO
	.align		4
.L_467:
        /*0008*/ 	.byte	0x04, 0x17
        /*000a*/ 	.short	(.L_469 - .L_468)
.L_468:
        /*000c*/ 	.word	0x00000000
        /*0010*/ 	.short	0x0003
        /*0012*/ 	.short	0x0014
        /*0014*/ 	.byte	0x00, 0xf0, 0x11, 0x00


	//----- nvinfo : EIATTR_KPARAM_INFO
	.align		4
.L_469:
        /*0018*/ 	.byte	0x04, 0x17
        /*001a*/ 	.short	(.L_471 - .L_470)
.L_470:
        /*001c*/ 	.word	0x00000000
        /*0020*/ 	.short	0x0002
        /*0022*/ 	.short	0x0010
        /*0024*/ 	.byte	0x00, 0xf0, 0x11, 0x00


	//----- nvinfo : EIATTR_KPARAM_INFO
	.align		4
.L_471:
        /*0028*/ 	.byte	0x04, 0x17
        /*002a*/ 	.short	(.L_473 - .L_472)
.L_472:
        /*002c*/ 	.word	0x00000000
        /*0030*/ 	.short	0x0001
        /*0032*/ 	.short	0x0008
        /*0034*/ 	.byte	0x00, 0xf5, 0x21, 0x00


	//----- nvinfo : EIATTR_KPARAM_INFO
	.align		4
.L_473:
        /*0038*/ 	.byte	0x04, 0x17
        /*003a*/ 	.short	(.L_475 - .L_474)
.L_474:
        /*003c*/ 	.word	0x00000000
        /*0040*/ 	.short	0x0000
        /*0042*/ 	.short	0x0000
        /*0044*/ 	.byte	0x00, 0xf5, 0x21, 0x00


	//----- nvinfo : EIATTR_SPARSE_MMA_MASK
	.align		4
.L_475:
        /*0048*/ 	.byte	0x03, 0x50
        /*004a*/ 	.short	0x0000


	//----- nvinfo : EIATTR_MAXREG_COUNT
	.align		4
        /*004c*/ 	.byte	0x03, 0x1b
        /*004e*/ 	.short	0x00ff


	//----- nvinfo : EIATTR_MERCURY_ISA_VERSION
	.align		4
        /*0050*/ 	.byte	0x03, 0x5f
        /*0052*/ 	.short	0x0101


	//----- nvinfo : EIATTR_VRC_CTA_INIT_COUNT
	.align		4
        /*0054*/ 	.byte	0x02, 0x4a
	.zero		1
	.zero		1


	//----- nvinfo : EIATTR_EXIT_INSTR_OFFSETS
	.align		4
        /*0058*/ 	.byte	0x04, 0x1c
        /*005a*/ 	.short	(.L_477 - .L_476)


	//   ....[0]....
.L_476:
        /*005c*/ 	.word	0x000000c0


	//   ....[1]....
        /*0060*/ 	.word	0x00000180


	//   ....[2]....
        /*0064*/ 	.word	0x000001e0


	//   ....[3]....
        /*0068*/ 	.word	0x000002b0


	//----- nvinfo : EIATTR_CBANK_PARAM_SIZE
	.align		4
.L_477:
        /*006c*/ 	.byte	0x03, 0x19
        /*006e*/ 	.short	0x0018


	//----- nvinfo : EIATTR_PARAM_CBANK
	.align		4
        /*0070*/ 	.byte	0x04, 0x0a
        /*0072*/ 	.short	(.L_479 - .L_478)
	.align		4
.L_478:
        /*0074*/ 	.word	index@(.nv.constant0.wkv_b_bf16_to_int32_kernel)
        /*0078*/ 	.short	0x0380
        /*007a*/ 	.short	0x0018


	//----- nvinfo : EIATTR_SW_WAR
	.align		4
.L_479:
        /*007c*/ 	.byte	0x04, 0x36
        /*007e*/ 	.short	(.L_481 - .L_480)
.L_480:
        /*0080*/ 	.word	0x00000008
.L_481:


//--------------------- .nv.info.bf16_to_int32_2d_kernel --------------------------
	.section	.nv.info.bf16_to_int32_2d_kernel,"",@"SHT_CUDA_INFO"
	.sectionflags	@""
	.align	4


	//----- nvinfo : EIATTR_CUDA_API_VERSION
	.align		4
        /*0000*/ 	.byte	0x04, 0x37
        /*0002*/ 	.short	(.L_483 - .L_482)
.L_482:
        /*0004*/ 	.word	0x00000082


	//----- nvinfo : EIATTR_KPARAM_INFO
	.align		4
.L_483:
        /*0008*/ 	.byte	0x04, 0x17
        /*000a*/ 	.short	(.L_485 - .L_484)
.L_484:
        /*000c*/ 	.word	0x00000000
        /*0010*/ 	.short	0x0004
        /*0012*/ 	.short	0x0018
        /*0014*/ 	.byte	0x00, 0xf0, 0x11, 0x00


	//----- nvinfo : EIATTR_KPARAM_INFO
	.align		4
.L_485:
        /*0018*/ 	.byte	0x04, 0x17
        /*001a*/ 	.short	(.L_487 - .L_486)
.L_486:
        /*001c*/ 	.word	0x00000000
        /*0020*/ 	.short	0x0003
        /*0022*/ 	.short	0x0014
        /*0024*/ 	.byte	0x00, 0xf0, 0x11, 0x00


	//----- nvinfo : EIATTR_KPARAM_INFO
	.align		4
.L_487:
        /*0028*/ 	.byte	0x04, 0x17
        /*002a*/ 	.short	(.L_489 - .L_488)
.L_488:
        /*002c*/ 	.word	0x00000000
        /*0030*/ 	.short	0x0002
        /*0032*/ 	.short	0x0010
        /*0034*/ 	.byte	0x00, 0xf0, 0x11, 0x00


	//----- nvinfo : EIATTR_KPARAM_INFO
	.align		4
.L_489:
        /*0038*/ 	.byte	0x04, 0x17
        /*003a*/ 	.short	(.L_491 - .L_490)
.L_490:
        /*003c*/ 	.word	0x00000000
        /*0040*/ 	.short	0x0001
        /*0042*/ 	.short	0x0008
        /*0044*/ 	.byte	0x00, 0xf5, 0x21, 0x00


	//----- nvinfo : EIATTR_KPARAM_INFO
	.align		4
.L_491:
        /*0048*/ 	.byte	0x04, 0x17
        /*004a*/ 	.short	(.L_493 - .L_492)
.L_492:
        /*004c*/ 	.word	0x00000000
        /*0050*/ 	.short	0x0000
        /*0052*/ 	.short	0x0000
        /*0054*/ 	.byte	0x00, 0xf5, 0x21, 0x00


	//----- nvinfo : EIATTR_SPARSE_MMA_MASK
	.align		4
.L_493:
        /*0058*/ 	.byte	0x03, 0x50
        /*005a*/ 	.short	0x0000


	//----- nvinfo : EIATTR_MAXREG_COUNT
	.align		4
        /*005c*/ 	.byte	0x03, 0x1b
        /*005e*/ 	.short	0x00ff


	//----- nvinfo : EIATTR_MERCURY_ISA_VERSION
	.align		4
        /*0060*/ 	.byte	0x03, 0x5f
        /*0062*/ 	.short	0x0101


	//----- nvinfo : EIATTR_VRC_CTA_INIT_COUNT
	.align		4
        /*0064*/ 	.byte	0x02, 0x4a
	.zero		1
	.zero		1


	//----- nvinfo : EIATTR_EXIT_INSTR_OFFSETS
	.align		4
        /*0068*/ 	.byte	0x04, 0x1c
        /*006a*/ 	.short	(.L_495 - .L_494)


	//   ....[0]....
.L_494:
        /*006c*/ 	.word	0x000000c0


	//   ....[1]....
        /*0070*/ 	.word	0x00000180


	//   ....[2]....
        /*0074*/ 	.word	0x00000270


	//----- nvinfo : EIATTR_CBANK_PARAM_SIZE
	.align		4
.L_495:
        /*0078*/ 	.byte	0x03, 0x19
        /*007a*/ 	.short	0x001c


	//----- nvinfo : EIATTR_PARAM_CBANK
	.align		4
        /*007c*/ 	.byte	0x04, 0x0a
        /*007e*/ 	.short	(.L_497 - .L_496)
	.align		4
.L_496:
        /*0080*/ 	.word	index@(.nv.constant0.bf16_to_int32_2d_kernel)
        /*0084*/ 	.short	0x0380
        /*0086*/ 	.short	0x001c


	//----- nvinfo : EIATTR_SW_WAR
	.align		4
.L_497:
        /*0088*/ 	.byte	0x04, 0x36
        /*008a*/ 	.short	(.L_499 - .L_498)
.L_498:
        /*008c*/ 	.word	0x00000008
.L_499:


//--------------------- .nv.info.int64_64_bmm_broadcast_kernel --------------------------
	.section	.nv.info.int64_64_bmm_broadcast_kernel,"",@"SHT_CUDA_INFO"
	.sectionflags	@""
	.align	4


	//----- nvinfo : EIATTR_CUDA_API_VERSION
	.align		4
        /*0000*/ 	.byte	0x04, 0x37
        /*0002*/ 	.short	(.L_501 - .L_500)
.L_500:
        /*0004*/ 	.word	0x00000082


	//----- nvinfo : EIATTR_KPARAM_INFO
	.align		4
.L_501:
        /*0008*/ 	.byte	0x04, 0x17
        /*000a*/ 	.short	(.L_503 - .L_502)
.L_502:
        /*000c*/ 	.word	0x00000000
        /*0010*/ 	.short	0x000a
        /*0012*/ 	.short	0x0044
        /*0014*/ 	.byte	0x00, 0xf0, 0x11, 0x00


	//----- nvinfo : EIATTR_KPARAM_INFO
	.align		4
.L_503:
        /*0018*/ 	.byte	0x04, 0x17
        /*001a*/ 	.short	(.L_505 - .L_504)
.L_504:
        /*001c*/ 	.word	0x00000000
        /*0020*/ 	.short	0x0009
        /*0022*/ 	.short	0x0040
        /*0024*/ 	.byte	0x00, 0xf0, 0x11, 0x00


	//----- nvinfo : EIATTR_KPARAM_INFO
	.align		4
.L_505:
        /*0028*/ 	.byte	0x04, 0x17
        /*002a*/ 	.short	(.L_507 - .L_506)
.L_506:
        /*002c*/ 	.word	0x00000000
        /*0030*/ 	.short	0x0008
        /*0032*/ 	.short	0x003c
        /*0034*/ 	.byte	0x00, 0xf0, 0x11, 0x00


	//----- nvinfo : EIATTR_KPARAM_INFO
	.align		4
.L_507:
        /*0038*/ 	.byte	0x04, 0x17
        /*003a*/ 	.short	(.L_509 - .L_508)
.L_508:
        /*003c*/ 	.word	0x00000000
        /*0040*/ 	.short	0x0007
        /*0042*/ 	.short	0x0038
        /*0044*/ 	.byte	0x00, 0xf0, 0x11, 0x00


	//----- nvinfo : EIATTR_KPARAM_INFO
	.align		4
.L_509:
        /*0048*/ 	.byte	0x04, 0x17
        /*004a*/ 	.short	(.L_511 - .L_510)
.L_510:
        /*004c*/ 	.word	0x00000000
        /*0050*/ 	.short	0x0006
        /*0052*/ 	.short	0x0030
        /*0054*/ 	.byte	0x00, 0xf0, 0x21, 0x00


	//----- nvinfo : EIATTR_KPARAM_INFO
	.align		4
.L_511:
        /*0058*/ 	.byte	0x04, 0x17
        /*005a*/ 	.short	(.L_513 - .L_512)
.L_512:
        /*005c*/ 	.word	0x00000000
        /*0060*/ 	.short	0x0005
        /*0062*/ 	.short	0x0028
        /*0064*/ 	.byte	0x00, 0xf0, 0x21, 0x00


	//----- nvinfo : EIATTR_KPARAM_INFO
	.align		4
.L_513:
        /*0068*/ 	.byte	0x04, 0x17
        /*006a*/ 	.short	(.L_515 - .L_514)
.L_514:
        /*006c*/ 	.word	0x00000000
        /*0070*/ 	.short	0x0004
        /*0072*/ 	.short	0x0020
        /*0074*/ 	.byte	0x00, 0xf0, 0x21, 0x00


	//----- nvinfo : EIATTR_KPARAM_INFO
	.align		4
.L_515:
        /*0078*/ 	.byte	0x04, 0x17
        /*007a*/ 	.short	(.L_517 - .L_516)
.L_516:
        /*007c*/ 	.word	0x00000000
        /*0080*/ 	.short	0x0003
        /*0082*/ 	.short	0x0018
        /*0084*/ 	.byte	0x00, 0xf5, 0x21, 0x00


	//----- nvinfo : EIATTR_KPARAM_INFO
	.align		4
.L_517:
        /*0088*/ 	.byte	0x04, 0x17
        /*008a*/ 	.short	(.L_519 - .L_518)
.L_518:
        /*008c*/ 	.word	0x00000000
        /*0090*/ 	.short	0x0002
        /*0092*/ 	.short	0x0010
        /*0094*/ 	.byte	0x00, 0xf5, 0x21, 0x00


	//----- nvinfo : EIATTR_KPARAM_INFO
	.align		4
.L_519:
        /*0098*/ 	.byte	0x04, 0x17
        /*009a*/ 	.short	(.L_521 - .L_520)
.L_520:
        /*009c*/ 	.word	0x00000000
        /*00a0*/ 	.short	0x0001
        /*00a2*/ 	.short	0x0008
        /*00a4*/ 	.byte	0x00, 0xf5, 0x21, 0x00


	//----- nvinfo : EIATTR_KPARAM_INFO
	.align		4
.L_521:
        /*00a8*/ 	.byte	0x04, 0x17
        /*00aa*/ 	.short	(.L_523 - .L_522)
.L_522:
        /*00ac*/ 	.word	0x00000000
        /*00b0*/ 	.short	0x0000
        /*00b2*/ 	.short	0x0000
        /*00b4*/ 	.byte	0x00, 0xf5, 0x21, 0x00


	//----- nvinfo : EIATTR_SPARSE_MMA_MASK
	.align		4
.L_523:
        /*00b8*/ 	.byte	0x03, 0x50
        /*00ba*/ 	.short	0x0000


	//----- nvinfo : EIATTR_MAXREG_COUNT
	.align		4
        /*00bc*/ 	.byte	0x03, 0x1b
        /*00be*/ 	.short	0x00ff


	//----- nvinfo : EIATTR_MERCURY_ISA_VERSION
	.align		4
        /*00c0*/ 	.byte	0x03, 0x5f
        /*00c2*/ 	.short	0x0101


	//----- nvinfo : EIATTR_VRC_CTA_INIT_COUNT
	.align		4
        /*00c4*/ 	.byte	0x02, 0x4a
	.zero		1
	.zero		1


	//----- nvinfo : EIATTR_EXIT_INSTR_OFFSETS
	.align		4
        /*00c8*/ 	.byte	0x04, 0x1c
        /*00ca*/ 	.short	(.L_525 - .L_524)


	//   ....[0]....
.L_524:
        /*00cc*/ 	.word	0x000000d0


	//   ....[1]....
        /*00d0*/ 	.word	0x00002db0


	//----- nvinfo : EIATTR_CRS_STACK_SIZE
	.align		4
.L_525:
        /*00d4*/ 	.byte	0x04, 0x1e
        /*00d6*/ 	.short	(.L_527 - .L_526)
.L_526:
        /*00d8*/ 	.word	0x00000000


	//----- nvinfo : EIATTR_CBANK_PARAM_SIZE
	.align		4
.L_527:
        /*00dc*/ 	.byte	0x03, 0x19
        /*00de*/ 	.short	0x0048


	//----- nvinfo : EIATTR_PARAM_CBANK
	.align		4
        /*00e0*/ 	.byte	0x04, 0x0a
        /*00e2*/ 	.short	(.L_529 - .L_528)
	.align		4
.L_528:
        /*00e4*/ 	.word	index@(.nv.constant0.int64_64_bmm_broadcast_kernel)
        /*00e8*/ 	.short	0x0380
        /*00ea*/ 	.short	0x0048


	//----- nvinfo : EIATTR_SW_WAR
	.align		4
.L_529:
        /*00ec*/ 	.byte	0x04, 0x36
        /*00ee*/ 	.short	(.L_531 - .L_530)
.L_530:
        /*00f0*/ 	.word	0x00000008
.L_531:


//--------------------- .nv.info.int64_32_bmm_broadcast_kernel --------------------------
	.section	.nv.info.int64_32_bmm_broadcast_kernel,"",@"SHT_CUDA_INFO"
	.sectionflags	@""
	.align	4


	//----- nvinfo : EIATTR_CUDA_API_VERSION
	.align		4
        /*0000*/ 	.byte	0x04, 0x37
        /*0002*/ 	.short	(.L_533 - .L_532)
.L_532:
        /*0004*/ 	.word	0x00000082


	//----- nvinfo : EIATTR_KPARAM_INFO
	.align		4
.L_533:
        /*0008*/ 	.byte	0x04, 0x17
        /*000a*/ 	.short	(.L_535 - .L_534)
.L_534:
        /*000c*/ 	.word	0x00000000
        /*0010*/ 	.short	0x000a
        /*0012*/ 	.short	0x0044
        /*0014*/ 	.byte	0x00, 0xf0, 0x11, 0x00


	//----- nvinfo : EIATTR_KPARAM_INFO
	.align		4
.L_535:
        /*0018*/ 	.byte	0x04, 0x17
        /*001a*/ 	.short	(.L_537 - .L_536)
.L_536:
        /*001c*/ 	.word	0x00000000
        /*0020*/ 	.short	0x0009
        /*0022*/ 	.short	0x0040
        /*0024*/ 	.byte	0x00, 0xf0, 0x11, 0x00


	//----- nvinfo : EIATTR_KPARAM_INFO
	.align		4
.L_537:
        /*0028*/ 	.byte	0x04, 0x17
        /*002a*/ 	.short	(.L_539 - .L_538)
.L_538:
        /*002c*/ 	.word	0x00000000
        /*0030*/ 	.short	0x0008
        /*0032*/ 	.short	0x003c
        /*0034*/ 	.byte	0x00, 0xf0, 0x11, 0x00


	//----- nvinfo : EIATTR_KPARAM_INFO
	.align		4
.L_539:
        /*0038*/ 	.byte	0x04, 0x17
        /*003a*/ 	.short	(.L_541 - .L_540)
.L_540:
        /*003c*/ 	.word	0x00000000
        /*0040*/ 	.short	0x0007
        /*0042*/ 	.short	0x0038
        /*0044*/ 	.byte	0x00, 0xf0, 0x11, 0x00


	//----- nvinfo : EIATTR_KPARAM_INFO
	.align		4
.L_541:
        /*0048*/ 	.byte	0x04, 0x17
        /*004a*/ 	.short	(.L_543 - .L_542)
.L_542:
        /*004c*/ 	.word	0x00000000
        /*0050*/ 	.short	0x0006
        /*0052*/ 	.short	0x0030
        /*0054*/ 	.byte	0x00, 0xf0, 0x21, 0x00


	//----- nvinfo : EIATTR_KPARAM_INFO
	.align		4
.L_543:
        /*0058*/ 	.byte	0x04, 0x17
        /*005a*/ 	.short	(.L_545 - .L_544)
.L_544:
        /*005c*/ 	.word	0x00000000
        /*0060*/ 	.short	0x0005
        /*0062*/ 	.short	0x0028
        /*0064*/ 	.byte	0x00, 0xf0, 0x21, 0x00


	//----- nvinfo : EIATTR_KPARAM_INFO
	.align		4
.L_545:
        /*0068*/ 	.byte	0x04, 0x17
        /*006a*/ 	.short	(.L_547 - .L_546)
.L_546:
        /*006c*/ 	.word	0x00000000
        /*0070*/ 	.short	0x0004
        /*0072*/ 	.short	0x0020
        /*0074*/ 	.byte	0x00, 0xf0, 0x21, 0x00


	//----- nvinfo : EIATTR_KPARAM_INFO
	.align		4
.L_547:
        /*0078*/ 	.byte	0x04, 0x17
        /*007a*/ 	.short	(.L_549 - .L_548)
.L_548:
        /*007c*/ 	.word	0x00000000
        /*0080*/ 	.short	0x0003
        /*0082*/ 	.short	0x0018
        /*0084*/ 	.byte	0x00, 0xf5, 0x21, 0x00


	//----- nvinfo : EIATTR_KPARAM_INFO
	.align		4
.L_549:
        /*0088*/ 	.byte	0x04, 0x17
        /*008a*/ 	.short	(.L_551 - .L_550)
.L_550:
        /*008c*/ 	.word	0x00000000
        /*0090*/ 	.short	0x0002
        /*0092*/ 	.short	0x0010
        /*0094*/ 	.byte	0x00, 0xf5, 0x21, 0x00


	//----- nvinfo : EIATTR_KPARAM_INFO
	.align		4
.L_551:
        /*0098*/ 	.byte	0x04, 0x17
        /*009a*/ 	.short	(.L_553 - .L_552)
.L_552:
        /*009c*/ 	.word	0x00000000
        /*00a0*/ 	.short	0x0001
        /*00a2*/ 	.short	0x0008
        /*00a4*/ 	.byte	0x00, 0xf5, 0x21, 0x00


	//----- nvinfo : EIATTR_KPARAM_INFO
	.align		4
.L_553:
        /*00a8*/ 	.byte	0x04, 0x17
        /*00aa*/ 	.short	(.L_555 - .L_554)
.L_554:
        /*00ac*/ 	.word	0x00000000
        /*00b0*/ 	.short	0x0000
        /*00b2*/ 	.short	0x0000
        /*00b4*/ 	.byte	0x00, 0xf5, 0x21, 0x00


	//----- nvinfo : EIATTR_SPARSE_MMA_MASK
	.align		4
.L_555:
        /*00b8*/ 	.byte	0x03, 0x50
        /*00ba*/ 	.short	0x0000


	//----- nvinfo : EIATTR_MAXREG_COUNT
	.align		4
        /*00bc*/ 	.byte	0x03, 0x1b
        /*00be*/ 	.short	0x00ff


	//----- nvinfo : EIATTR_MERCURY_ISA_VERSION
	.align		4
        /*00c0*/ 	.byte	0x03, 0x5f
        /*00c2*/ 	.short	0x0101


	//----- nvinfo : EIATTR_VRC_CTA_INIT_COUNT
	.align		4
        /*00c4*/ 	.byte	0x02, 0x4a
	.zero		1
	.zero		1


	//----- nvinfo : EIATTR_EXIT_INSTR_OFFSETS
	.align		4
        /*00c8*/ 	.byte	0x04, 0x1c
        /*00ca*/ 	.short	(.L_557 - .L_556)


	//   ....[0]....
.L_556:
        /*00cc*/ 	.word	0x000000d0


	//   ....[1]....
        /*00d0*/ 	.word	0x00002e20


	//----- nvinfo : EIATTR_CRS_STACK_SIZE
	.align		4
.L_557:
        /*00d4*/ 	.byte	0x04, 0x1e
        /*00d6*/ 	.short	(.L_559 - .L_558)
.L_558:
        /*00d8*/ 	.word	0x00000000


	//----- nvinfo : EIATTR_CBANK_PARAM_SIZE
	.align		4
.L_559:
        /*00dc*/ 	.byte	0x03, 0x19
        /*00de*/ 	.short	0x0048


	//----- nvinfo : EIATTR_PARAM_CBANK
	.align		4
        /*00e0*/ 	.byte	0x04, 0x0a
        /*00e2*/ 	.short	(.L_561 - .L_560)
	.align		4
.L_560:
        /*00e4*/ 	.word	index@(.nv.constant0.int64_32_bmm_broadcast_kernel)
        /*00e8*/ 	.short	0x0380
        /*00ea*/ 	.short	0x0048


	//----- nvinfo : EIATTR_SW_WAR
	.align		4
.L_561:
        /*00ec*/ 	.byte	0x04, 0x36
        /*00ee*/ 	.short	(.L_563 - .L_562)
.L_562:
        /*00f0*/ 	.word	0x00000008
.L_563:


//--------------------- .nv.callgraph             --------------------------
	.section	.nv.callgraph,"",@"SHT_CUDA_CALLGRAPH"
	.align	4
	.sectionentsize	8
	.align		4
        /*0000*/ 	.word	0x00000000
	.align		4
        /*0004*/ 	.word	0xffffffff
	.align		4
        /*0008*/ 	.word	index@(sigmoid_kernel_q23)
	.align		4
        /*000c*/ 	.word	index@(vprintf)
	.align		4
        /*0010*/ 	.word	0x00000000
	.align		4
        /*0014*/ 	.word	0xfffffffe
	.align		4
        /*0018*/ 	.word	0x00000000
	.align		4
        /*001c*/ 	.word	0xfffffffd
	.align		4
        /*0020*/ 	.word	0x00000000
	.align		4
        /*0024*/ 	.word	0xfffffffc


//--------------------- .nv.constant4             --------------------------
	.section	.nv.constant4,"a",@progbits
	.align	8
	.align		8
.nv.constant4:
        /*0000*/ 	.dword	vprintf
	.align		8
        /*0008*/ 	.dword	$str
	.align		8
        /*0010*/ 	.dword	$str$1


//--------------------- .text.sigmoid_kernel_q23  --------------------------
	.section	.text.sigmoid_kernel_q23,"ax",@progbits
	.align	128
        .global         sigmoid_kernel_q23
        .type           sigmoid_kernel_q23,@function
        .size           sigmoid_kernel_q23,(.L_x_306 - sigmoid_kernel_q23)
        .other          sigmoid_kernel_q23,@"STO_CUDA_ENTRY STV_DEFAULT"
sigmoid_kernel_q23:
.text.sigmoid_kernel_q23:
[----:B------:R-:W0:Y:S01]  /*0000*/  LDC R1, c[0x0][0x37c] ;  /* 0x0000df00ff017b82 */ /* 0x000e220000000800 */
[----:B------:R-:W1:Y:S01]  /*0010*/  S2R R3, SR_TID.X ;  /* 0x0000000000037919 */ /* 0x000e620000002100 */
[----:B------:R-:W2:Y:S06]  /*0020*/  LDCU UR5, c[0x0][0x2fc] ;  /* 0x00005f80ff0577ac */ /* 0x000eac0008000800 */
[----:B------:R-:W1:Y:S01]  /*0030*/  S2UR UR6, SR_CTAID.Z ;  /* 0x00000000000679c3 */ /* 0x000e620000002700 */
[----:B0-----:R-:W-:Y:S01]  /*0040*/  VIADD R1, R1, 0xfffffff8 ;  /* 0xfffffff801017836 */ /* 0x001fe20000000000 */
[----:B------:R-:W0:Y:S01]  /*0050*/  LDCU UR7, c[0x0][0x3a8] ;  /* 0x00007500ff0777ac */ /* 0x000e220008000800 */
[----:B------:R-:W3:Y:S05]  /*0060*/  LDCU UR4, c[0x0][0x2f8] ;  /* 0x00005f00ff0477ac */ /* 0x000eea0008000800 */
[----:B------:R-:W1:Y:S01]  /*0070*/  LDC R18, c[0x0][0x360] ;  /* 0x0000d800ff127b82 */ /* 0x000e620000000800 */
[----:B---3--:R-:W-:-:S05]  /*0080*/  IADD3 R6, P1, PT, R1, UR4, RZ ;  /* 0x0000000401067c10 */ /* 0x008fca000ff3e0ff */
[----:B--2---:R-:W-:Y:S02]  /*0090*/  IMAD.X R7, RZ, RZ, UR5, P1 ;  /* 0x00000005ff077e24 */ /* 0x004fe400088e06ff */
[----:B-1----:R-:W-:-:S05]  /*00a0*/  IMAD R18, R18, UR6, R3 ;  /* 0x0000000612127c24 */ /* 0x002fca000f8e0203 */
[----:B0-----:R-:W-:-:S13]  /*00b0*/  ISETP.GE.AND P0, PT, R18, UR7, PT ;  /* 0x0000000712007c0c */ /* 0x001fda000bf06270 */
[----:B------:R-:W-:Y:S05]  /*00c0*/  @P0 EXIT ;  /* 0x000000000000094d */ /* 0x000fea0003800000 */
[----:B------:R-:W0:Y:S01]  /*00d0*/  S2R R3, SR_CTAID.X ;  /* 0x0000000000037919 */ /* 0x000e220000002500 */
[----:B------:R-:W0:Y:S01]  /*00e0*/  S2UR UR4, SR_CTAID.Y ;  /* 0x00000000000479c3 */ /* 0x000e220000002600 */
[----:B------:R-:W1:Y:S07]  /*00f0*/  LDCU.64 UR36, c[0x0][0x358] ;  /* 0x00006b00ff2477ac */ /* 0x000e6e0008000a00 */
[----:B------:R-:W0:Y:S08]  /*0100*/  LDC R0, c[0x0][0x3a4] ;  /* 0x0000e900ff007b82 */ /* 0x000e300000000800 */
[----:B------:R-:W2:Y:S01]  /*0110*/  LDC.64 R16, c[0x0][0x380] ;  /* 0x0000e000ff107b82 */ /* 0x000ea20000000a00 */
[----:B0-----:R-:W-:-:S04]  /*0120*/  IMAD R3, R3, R0, UR4 ;  /* 0x0000000403037e24 */ /* 0x001fc8000f8e0200 */
[----:B------:R-:W-:-:S04]  /*0130*/  IMAD R18, R3, UR7, R18 ;  /* 0x0000000703127c24 */ /* 0x000fc8000f8e0212 */
[----:B--2---:R-:W-:-:S06]  /*0140*/  IMAD.WIDE R16, R18, 0x8, R16 ;  /* 0x0000000812107825 */ /* 0x004fcc00078e0210 */
[----:B-1----:R-:W2:Y:S02]  /*0150*/  LDG.E.64 R16, desc[UR36][R16.64] ;  /* 0x0000002410107981 */ /* 0x002ea4000c1e1b00 */
[----:B--2---:R-:W-:-:S04]  /*0160*/  ISETP.GE.U32.AND P0, PT, R16, 0x20000000, PT ;  /* 0x200000001000780c */ /* 0x004fc80003f06070 */
[----:B------:R-:W-:-:S13]  /*0170*/  ISETP.GE.AND.EX P0, PT, R17, RZ, PT, P0 ;  /* 0x000000ff1100720c */ /* 0x000fda0003f06300 */
[----:B------:R-:W-:Y:S05]  /*0180*/  @!P0 BRA `(.L_x_0) ;  /* 0x0000000000308947 */ /* 0x000fea0003800000 */
[----:B------:R-:W-:Y:S01]  /*0190*/  MOV R0, 0x0 ;  /* 0x0000000000007802 */ /* 0x000fe20000000f00 */
[----:B------:R0:W-:Y:S01]  /*01a0*/  STL.64 [R1], R16 ;  /* 0x0000001001007387 */ /* 0x0001e20000100a00 */
[----:B------:R-:W1:Y:S02]  /*01b0*/  LDCU.64 UR4, c[0x4][0x8] ;  /* 0x01000100ff0477ac */ /* 0x000e640008000a00 */
[----:B------:R0:W2:Y:S01]  /*01c0*/  LDC.64 R2, c[0x4][R0] ;  /* 0x0100000000027b82 */ /* 0x0000a20000000a00 */
[----:B-1----:R-:W-:Y:S02]  /*01d0*/  IMAD.U32 R4, RZ, RZ, UR4 ;  /* 0x00000004ff047e24 */ /* 0x002fe4000f8e00ff */
[----:B0-----:R-:W-:-:S07]  /*01e0*/  IMAD.U32 R5, RZ, RZ, UR5 ;  /* 0x00000005ff057e24 */ /* 0x001fce000f8e00ff */
[----:B------:R-:W-:-:S07]  /*01f0*/  LEPC R20, `(.L_x_1) ;  /* 0x000000001014794e */ /* 0x000fce0000000000 */
[----:B--2---:R-:W-:Y:S05]  /*0200*/  CALL.ABS.NOINC R2 ;  /* 0x0000000002007343 */ /* 0x004fea0003c00000 */
.L_x_1:
[----:B------:R-:W0:Y:S02]  /*0210*/  LDC.64 R2, c[0x0][0x388] ;  /* 0x0000e200ff027b82 */ /* 0x000e240000000a00 */
[----:B0-----:R-:W-:-:S05]  /*0220*/  IMAD.WIDE R18, R18, 0x8, R2 ;  /* 0x0000000812127825 */ /* 0x001fca00078e0202 */
[----:B------:R-:W-:Y:S01]  /*0230*/  STG.E.64 desc[UR36][R18.64], R16 ;  /* 0x0000001012007986 */ /* 0x000fe2000c101b24 */
[----:B------:R-:W-:Y:S05]  /*0240*/  EXIT ;  /* 0x000000000000794d */ /* 0x000fea0003800000 */
.L_x_0:
[----:B------:R-:W-:-:S04]  /*0250*/  ISETP.GT.U32.AND P0, PT, R16, -0x20000000, PT ;  /* 0xe00000001000780c */ /* 0x000fc80003f04070 */
[----:B------:R-:W-:-:S13]  /*0260*/  ISETP.GT.AND.EX P0, PT, R17, -0x1, PT, P0 ;  /* 0xffffffff1100780c */ /* 0x000fda0003f04300 */
[----:B------:R-:W-:Y:S05]  /*0270*/  @P0 BRA `(.L_x_2) ;  /* 0x0000000000300947 */ /* 0x000fea0003800000 */
        /* <DEDUP_REMOVED lines=8> */
.L_x_3:
[----:B------:R-:W0:Y:S02]  /*0300*/  LDC.64 R2, c[0x0][0x388] ;  /* 0x0000e200ff027b82 */ /* 0x000e240000000a00 */
[----:B0-----:R-:W-:-:S05]  /*0310*/  IMAD.WIDE R2, R18, 0x8, R2 ;  /* 0x0000000812027825 */ /* 0x001fca00078e0202 */
[----:B------:R-:W-:Y:S01]  /*0320*/  STG.E.64 desc[UR36][R2.64], RZ ;  /* 0x000000ff02007986 */ /* 0x000fe2000c101b24 */
[----:B------:R-:W-:Y:S05]  /*0330*/  EXIT ;  /* 0x000000000000794d */ /* 0x000fea0003800000 */
.L_x_2:
[----:B------:R-:W0:Y:S01]  /*0340*/  LDCU.128 UR4, c[0x0][0x390] ;  /* 0x00007200ff0477ac */ /* 0x000e220008000c00 */
[----:B------:R-:W-:Y:S01]  /*0350*/  IADD3 R9, P0, PT, RZ, -R16, RZ ;  /* 0x80000010ff097210 */ /* 0x000fe20007f1e0ff */
[----:B------:R-:W-:Y:S04]  /*0360*/  BSSY.RECONVERGENT B0, `(.L_x_4) ;  /* 0x0000021000007945 */ /* 0x000fe80003800200 */
[----:B------:R-:W-:-:S05]  /*0370*/  IMAD.X R17, RZ, RZ, ~R17, P0 ;  /* 0x000000ffff117224 */ /* 0x000fca00000e0e11 */
[C---:B------:R-:W-:Y:S01]  /*0380*/  ISETP.LT.AND P1, PT, R17.reuse, RZ, PT ;  /* 0x000000ff1100720c */ /* 0x040fe20003f21270 */
[----:B0-----:R-:W-:Y:S01]  /*0390*/  IMAD.WIDE.U32 R4, R17, UR4, RZ ;  /* 0x0000000411047c25 */ /* 0x001fe2000f8e00ff */
[----:B------:R-:W-:-:S03]  /*03a0*/  ISETP.GT.AND P0, PT, RZ, UR5, PT ;  /* 0x00000005ff007c0c */ /* 0x000fc6000bf04270 */
[----:B------:R-:W-:-:S04]  /*03b0*/  IMAD.WIDE.U32 R2, R9, UR4, RZ ;  /* 0x0000000409027c25 */ /* 0x000fc8000f8e00ff */
[----:B------:R-:W-:-:S03]  /*03c0*/  IMAD.WIDE.U32 R4, R9, UR5, R4 ;  /* 0x0000000509047c25 */ /* 0x000fc6000f8e0004 */
[----:B------:R-:W-:Y:S01]  /*03d0*/  IADD3 R7, P2, PT, R3, R4, RZ ;  /* 0x0000000403077210 */ /* 0x000fe20007f5e0ff */
[----:B------:R-:W-:-:S03]  /*03e0*/  IMAD.MOV.U32 R4, RZ, RZ, RZ ;  /* 0x000000ffff047224 */ /* 0x000fc600078e00ff */
[----:B------:R-:W-:Y:S01]  /*03f0*/  SHF.L.W.U32.HI R3, R2, 0x9, R7 ;  /* 0x0000000902037819 */ /* 0x000fe20000010e07 */
[----:B------:R-:W-:-:S04]  /*0400*/  IMAD.X R0, R17, UR5, R5, P2 ;  /* 0x0000000511007c24 */ /* 0x000fc800090e0605 */
[----:B------:R-:W-:-:S04]  /*0410*/  @P0 IMAD.IADD R0, R0, 0x1, -R9 ;  /* 0x0000000100000824 */ /* 0x000fc800078e0a09 */
[----:B------:R-:W-:-:S05]  /*0420*/  @P1 VIADD R0, R0, -UR4 ;  /* 0x8000000400001c36 */ /* 0x000fca0008000000 */
[----:B------:R-:W-:-:S04]  /*0430*/  SHF.L.W.U32.HI R0, R7, 0x9, R0 ;  /* 0x0000000907007819 */ /* 0x000fc80000010e00 */
[--C-:B------:R-:W-:Y:S02]  /*0440*/  SHF.R.S64 R5, R3, 0x17, R0.reuse ;  /* 0x0000001703057819 */ /* 0x100fe40000001000 */
[--C-:B------:R-:W-:Y:S02]  /*0450*/  SHF.R.S32.HI R6, RZ, 0x17, R0.reuse ;  /* 0x00000017ff067819 */ /* 0x100fe40000011400 */
[----:B------:R-:W-:Y:S02]  /*0460*/  ISETP.GE.U32.AND P0, PT, R5, -0x3e, PT ;  /* 0xffffffc20500780c */ /* 0x000fe40003f06070 */
[----:B------:R-:W-:Y:S01]  /*0470*/  SHF.R.U64 R2, R3, 0xc, R0 ;  /* 0x0000000c03027819 */ /* 0x000fe20000001200 */
[----:B------:R-:W-:Y:S01]  /*0480*/  IMAD.MOV.U32 R0, RZ, RZ, 0x800000 ;  /* 0x00800000ff007424 */ /* 0x000fe200078e00ff */
[----:B------:R-:W-:Y:S02]  /*0490*/  ISETP.GE.AND.EX P0, PT, R6, -0x1, PT, P0 ;  /* 0xffffffff0600780c */ /* 0x000fe40003f06300 */
[----:B------:R-:W-:-:S04]  /*04a0*/  LOP3.LUT R2, R2, 0x7f8, RZ, 0xc0, !PT ;  /* 0x000007f802027812 */ /* 0x000fc800078ec0ff */
[----:B------:R-:W-:-:S05]  /*04b0*/  IADD3 R2, P1, PT, R2, UR6, RZ ;  /* 0x0000000602027c10 */ /* 0x000fca000ff3e0ff */
[----:B------:R-:W-:Y:S02]  /*04c0*/  IMAD.X R3, RZ, RZ, UR7, P1 ;  /* 0x00000007ff037e24 */ /* 0x000fe400088e06ff */
[----:B------:R-:W-:Y:S06]  /*04d0*/  @!P0 BRA `(.L_x_5) ;  /* 0x0000000000248947 */ /* 0x000fec0003800000 */
[----:B------:R-:W2:Y:S01]  /*04e0*/  LDG.E.64 R2, desc[UR36][R2.64] ;  /* 0x0000002402027981 */ /* 0x000ea2000c1e1b00 */
[----:B------:R-:W-:Y:S01]  /*04f0*/  ISETP.GE.AND P0, PT, R6, RZ, PT ;  /* 0x000000ff0600720c */ /* 0x000fe20003f06270 */
[----:B------:R-:W-:-:S05]  /*0500*/  IMAD.MOV R7, RZ, RZ, -R5 ;  /* 0x000000ffff077224 */ /* 0x000fca00078e0a05 */
[----:B--2---:R-:W-:-:S07]  /*0510*/  SHF.R.S64 R0, R2, R7, R3 ;  /* 0x0000000702007219 */ /* 0x004fce0000001003 */
[----:B------:R-:W-:Y:S02]  /*0520*/  @P0 SHF.L.U32 R0, R2, R5, RZ ;  /* 0x0000000502000219 */ /* 0x000fe400000006ff */
[--C-:B------:R-:W-:Y:S02]  /*0530*/  SHF.R.S32.HI R4, RZ, R7, R3.reuse ;  /* 0x00000007ff047219 */ /* 0x100fe40000011403 */
[----:B------:R-:W-:Y:S02]  /*0540*/  IADD3 R0, P1, PT, R0, 0x800000, RZ ;  /* 0x0080000000007810 */ /* 0x000fe40007f3e0ff */
[----:B------:R-:W-:-:S05]  /*0550*/  @P0 SHF.L.U64.HI R4, R2, R5, R3 ;  /* 0x0000000502040219 */ /* 0x000fca0000010203 */
[----:B------:R-:W-:-:S07]  /*0560*/  IMAD.X R4, RZ, RZ, R4, P1 ;  /* 0x000000ffff047224 */ /* 0x000fce00008e0604 */
.L_x_5:
[----:B------:R-:W-:Y:S05]  /*0570*/  BSYNC.RECONVERGENT B0 ;  /* 0x0000000000007941 */ /* 0x000fea0003800200 */
.L_x_4:
[----:B------:R-:W-:-:S07]  /*0580*/  MOV R6, 0x5a0 ;  /* 0x000005a000067802 */ /* 0x000fce0000000f00 */
[----:B------:R-:W-:Y:S05]  /*0590*/  CALL.REL.NOINC `($__internal_0_$__cuda_sm20_div_s64) ;  /* 0x0000000000187944 */ /* 0x000fea0003c00000 */
[----:B------:R-:W0:Y:S02]  /*05a0*/  LDC.64 R2, c[0x0][0x388] ;  /* 0x0000e200ff027b82 */ /* 0x000e240000000a00 */
[----:B0-----:R-:W-:-:S04]  /*05b0*/  IMAD.WIDE R18, R18, 0x8, R2 ;  /* 0x0000000812127825 */ /* 0x001fc800078e0202 */
[----:B------:R-:W-:Y:S02]  /*05c0*/  IMAD.MOV.U32 R2, RZ, RZ, R0 ;  /* 0x000000ffff027224 */ /* 0x000fe400078e0000 */
[----:B------:R-:W-:-:S05]  /*05d0*/  IMAD.MOV.U32 R3, RZ, RZ, R5 ;  /* 0x000000ffff037224 */ /* 0x000fca00078e0005 */
[----:B------:R-:W-:Y:S01]  /*05e0*/  STG.E.64 desc[UR36][R18.64], R2 ;  /* 0x0000000212007986 */ /* 0x000fe2000c101b24 */
[----:B------:R-:W-:Y:S05]  /*05f0*/  EXIT ;  /* 0x000000000000794d */ /* 0x000fea0003800000 */
        .weak           $__internal_0_$__cuda_sm20_div_s64
        .type           $__internal_0_$__cuda_sm20_div_s64,@function
        .size           $__internal_0_$__cuda_sm20_div_s64,(.L_x_306 - $__internal_0_$__cuda_sm20_div_s64)
$__internal_0_$__cuda_sm20_div_s64:
[----:B------:R-:W-:Y:S02]  /*0600*/  IADD3 R3, P1, PT, RZ, -R0, RZ ;  /* 0x80000000ff037210 */ /* 0x000fe40007f3e0ff */
[----:B------:R-:W-:-:S03]  /*0610*/  ISETP.GE.AND P0, PT, R4, RZ, PT ;  /* 0x000000ff0400720c */ /* 0x000fc60003f06270 */
[----:B------:R-:W-:Y:S01]  /*0620*/  IMAD.X R5, RZ, RZ, ~R4, P1 ;  /* 0x000000ffff057224 */ /* 0x000fe200008e0e04 */
[----:B------:R-:W-:-:S04]  /*0630*/  SEL R2, R3, R0, !P0 ;  /* 0x0000000003027207 */ /* 0x000fc80004000000 */
[----:B------:R-:W-:-:S04]  /*0640*/  SEL R3, R5, R4, !P0 ;  /* 0x0000000405037207 */ /* 0x000fc80004000000 */
[----:B------:R-:W0:Y:S08]  /*0650*/  I2F.U64.RP R5, R2 ;  /* 0x0000000200057312 */ /* 0x000e300000309000 */
[----:B0-----:R-:W0:Y:S02]  /*0660*/  MUFU.RCP R5, R5 ;  /* 0x0000000500057308 */ /* 0x001e240000001000 */
[----:B0-----:R-:W-:-:S06]  /*0670*/  VIADD R8, R5, 0x1ffffffe ;  /* 0x1ffffffe05087836 */ /* 0x001fcc0000000000 */
[----:B------:R-:W0:Y:S02]  /*0680*/  F2I.U64.TRUNC R8, R8 ;  /* 0x0000000800087311 */ /* 0x000e24000020d800 */
[----:B0-----:R-:W-:-:S04]  /*0690*/  IMAD.WIDE.U32 R10, R8, R2, RZ ;  /* 0x00000002080a7225 */ /* 0x001fc800078e00ff */
[C---:B------:R-:W-:Y:S01]  /*06a0*/  IMAD R7, R8.reuse, R3, R11 ;  /* 0x0000000308077224 */ /* 0x040fe200078e020b */
[----:B------:R-:W-:Y:S01]  /*06b0*/  IADD3 R13, P0, PT, RZ, -R10, RZ ;  /* 0x8000000aff0d7210 */ /* 0x000fe20007f1e0ff */
[----:B------:R-:W-:Y:S02]  /*06c0*/  IMAD.MOV.U32 R11, RZ, RZ, R8 ;  /* 0x000000ffff0b7224 */ /* 0x000fe400078e0008 */
[----:B------:R-:W-:Y:S02]  /*06d0*/  IMAD R7, R9, R2, R7 ;  /* 0x0000000209077224 */ /* 0x000fe400078e0207 */
[----:B------:R-:W-:-:S04]  /*06e0*/  IMAD.HI.U32 R10, R8, R13, RZ ;  /* 0x0000000d080a7227 */ /* 0x000fc800078e00ff */
[----:B------:R-:W-:-:S04]  /*06f0*/  IMAD.X R7, RZ, RZ, ~R7, P0 ;  /* 0x000000ffff077224 */ /* 0x000fc800000e0e07 */
[----:B------:R-:W-:-:S04]  /*0700*/  IMAD.WIDE.U32 R10, P0, R8, R7, R10 ;  /* 0x00000007080a7225 */ /* 0x000fc8000780000a */
[C---:B------:R-:W-:Y:S02]  /*0710*/  IMAD R15, R9.reuse, R7, RZ ;  /* 0x00000007090f7224 */ /* 0x040fe400078e02ff */
[----:B------:R-:W-:-:S04]  /*0720*/  IMAD.HI.U32 R10, P1, R9, R13, R10 ;  /* 0x0000000d090a7227 */ /* 0x000fc8000782000a */
[----:B------:R-:W-:Y:S01]  /*0730*/  IMAD.HI.U32 R5, R9, R7, RZ ;  /* 0x0000000709057227 */ /* 0x000fe200078e00ff */
[----:B------:R-:W-:-:S03]  /*0740*/  IADD3 R11, P2, PT, R15, R10, RZ ;  /* 0x0000000a0f0b7210 */ /* 0x000fc60007f5e0ff */
[----:B------:R-:W-:Y:S02]  /*0750*/  IMAD.X R5, R5, 0x1, R9, P0 ;  /* 0x0000000105057824 */ /* 0x000fe400000e0609 */
[----:B------:R-:W-:-:S03]  /*0760*/  IMAD.WIDE.U32 R8, R11, R2, RZ ;  /* 0x000000020b087225 */ /* 0x000fc600078e00ff */
[----:B------:R-:W-:Y:S01]  /*0770*/  IADD3.X R5, PT, PT, RZ, RZ, R5, P2, P1 ;  /* 0x000000ffff057210 */ /* 0x000fe200017e2405 */
[----:B------:R-:W-:Y:S01]  /*0780*/  IMAD R7, R11, R3, R9 ;  /* 0x000000030b077224 */ /* 0x000fe200078e0209 */
[----:B------:R-:W-:-:S03]  /*0790*/  IADD3 R9, P0, PT, RZ, -R8, RZ ;  /* 0x80000008ff097210 */ /* 0x000fc60007f1e0ff */
        /* <DEDUP_REMOVED lines=9> */
[----:B------:R-:W-:-:S03]  /*0830*/  IMAD.WIDE.U32 R8, R8, 0x4000, RZ ;  /* 0x0000400008087825 */ /* 0x000fc600078e00ff */
[----:B------:R-:W-:-:S05]  /*0840*/  IADD3.X R5, PT, PT, RZ, RZ, R5, P2, P1 ;  /* 0x000000ffff057210 */ /* 0x000fca00017e2405 */
[----:B------:R-:W-:-:S05]  /*0850*/  IMAD.HI.U32 R8, P0, RZ, R5, R8 ;  /* 0x00000005ff087227 */ /* 0x000fca0007800008 */
[C---:B------:R-:W-:Y:S02]  /*0860*/  LEA R7, P1, R5.reuse, R8, 0xe ;  /* 0x0000000805077211 */ /* 0x040fe400078270ff */
[----:B------:R-:W-:-:S03]  /*0870*/  LEA.HI.X R5, R5, RZ, RZ, 0xe, P0 ;  /* 0x000000ff05057211 */ /* 0x000fc600000f74ff */
[----:B------:R-:W-:-:S04]  /*0880*/  IMAD.WIDE.U32 R8, R7, R2, RZ ;  /* 0x0000000207087225 */ /* 0x000fc800078e00ff */
[----:B------:R-:W-:Y:S01]  /*0890*/  IMAD.X R5, RZ, RZ, R5, P1 ;  /* 0x000000ffff057224 */ /* 0x000fe200008e0605 */
[----:B------:R-:W-:Y:S01]  /*08a0*/  IADD3 R13, P1, PT, RZ, -R8, RZ ;  /* 0x80000008ff0d7210 */ /* 0x000fe20007f3e0ff */
[C---:B------:R-:W-:Y:S01]  /*08b0*/  IMAD R9, R7.reuse, R3, R9 ;  /* 0x0000000307097224 */ /* 0x040fe200078e0209 */
[----:B------:R-:W-:Y:S02]  /*08c0*/  IADD3 R8, P2, PT, R7, 0x1, RZ ;  /* 0x0000000107087810 */ /* 0x000fe40007f5e0ff */
[-C--:B------:R-:W-:Y:S01]  /*08d0*/  ISETP.GE.U32.AND P0, PT, R13, R2.reuse, PT ;  /* 0x000000020d00720c */ /* 0x080fe20003f06070 */
[----:B------:R-:W-:Y:S02]  /*08e0*/  IMAD R9, R5, R2, R9 ;  /* 0x0000000205097224 */ /* 0x000fe400078e0209 */
[----:B------:R-:W-:-:S03]  /*08f0*/  IMAD.X R10, RZ, RZ, R5, P2 ;  /* 0x000000ffff0a7224 */ /* 0x000fc600010e0605 */
[----:B------:R-:W-:Y:S02]  /*0900*/  IADD3.X R15, PT, PT, ~R9, 0x4000, RZ, P1, !PT ;  /* 0x00004000090f7810 */ /* 0x000fe40000ffe5ff */
[----:B------:R-:W-:Y:S02]  /*0910*/  IADD3 R9, P1, PT, R13, -R2, RZ ;  /* 0x800000020d097210 */ /* 0x000fe40007f3e0ff */
[----:B------:R-:W-:-:S03]  /*0920*/  ISETP.GE.U32.AND.EX P0, PT, R15, R3, PT, P0 ;  /* 0x000000030f00720c */ /* 0x000fc60003f06100 */
[----:B------:R-:W-:Y:S01]  /*0930*/  IMAD.X R11, R15, 0x1, ~R3, P1 ;  /* 0x000000010f0b7824 */ /* 0x000fe200008e0e03 */
[----:B------:R-:W-:Y:S02]  /*0940*/  SEL R9, R9, R13, P0 ;  /* 0x0000000d09097207 */ /* 0x000fe40000000000 */
[----:B------:R-:W-:Y:S02]  /*0950*/  SEL R7, R8, R7, P0 ;  /* 0x0000000708077207 */ /* 0x000fe40000000000 */
[----:B------:R-:W-:Y:S02]  /*0960*/  SEL R11, R11, R15, P0 ;  /* 0x0000000f0b0b7207 */ /* 0x000fe40000000000 */
[----:B------:R-:W-:Y:S02]  /*0970*/  ISETP.GE.U32.AND P1, PT, R9, R2, PT ;  /* 0x000000020900720c */ /* 0x000fe40003f26070 */
[----:B------:R-:W-:Y:S02]  /*0980*/  SEL R8, R10, R5, P0 ;  /* 0x000000050a087207 */ /* 0x000fe40000000000 */
[----:B------:R-:W-:-:S02]  /*0990*/  IADD3 R2, P2, PT, R7, 0x1, RZ ;  /* 0x0000000107027810 */ /* 0x000fc40007f5e0ff */
[----:B------:R-:W-:-:S03]  /*09a0*/  ISETP.GE.U32.AND.EX P0, PT, R11, R3, PT, P1 ;  /* 0x000000030b00720c */ /* 0x000fc60003f06110 */
[----:B------:R-:W-:Y:S01]  /*09b0*/  IMAD.X R5, RZ, RZ, R8, P2 ;  /* 0x000000ffff057224 */ /* 0x000fe200010e0608 */
[----:B------:R-:W-:Y:S02]  /*09c0*/  SEL R2, R2, R7, P0 ;  /* 0x0000000702027207 */ /* 0x000fe40000000000 */
[----:B------:R-:W-:Y:S02]  /*09d0*/  LOP3.LUT R7, R4, 0x4000, RZ, 0x3c, !PT ;  /* 0x0000400004077812 */ /* 0x000fe400078e3cff */
[----:B------:R-:W-:Y:S02]  /*09e0*/  SEL R5, R5, R8, P0 ;  /* 0x0000000805057207 */ /* 0x000fe40000000000 */
[-C--:B------:R-:W-:Y:S02]  /*09f0*/  IADD3 R3, P2, PT, RZ, -R2.reuse, RZ ;  /* 0x80000002ff037210 */ /* 0x080fe40007f5e0ff */
[----:B------:R-:W-:Y:S02]  /*0a00*/  ISETP.NE.U32.AND P0, PT, R0, RZ, PT ;  /* 0x000000ff0000720c */ /* 0x000fe40003f05070 */
[----:B------:R-:W-:Y:S01]  /*0a10*/  ISETP.GE.AND P1, PT, R7, RZ, PT ;  /* 0x000000ff0700720c */ /* 0x000fe20003f26270 */
[----:B------:R-:W-:Y:S01]  /*0a20*/  IMAD.X R8, RZ, RZ, ~R5, P2 ;  /* 0x000000ffff087224 */ /* 0x000fe200010e0e05 */
[----:B------:R-:W-:Y:S01]  /*0a30*/  ISETP.NE.AND.EX P0, PT, R4, RZ, PT, P0 ;  /* 0x000000ff0400720c */ /* 0x000fe20003f05300 */
[----:B------:R-:W-:Y:S01]  /*0a40*/  IMAD.MOV.U32 R7, RZ, RZ, 0x0 ;  /* 0x00000000ff077424 */ /* 0x000fe200078e00ff */
[----:B------:R-:W-:-:S02]  /*0a50*/  SEL R0, R3, R2, !P1 ;  /* 0x0000000203007207 */ /* 0x000fc40004800000 */
[----:B------:R-:W-:Y:S02]  /*0a60*/  SEL R5, R8, R5, !P1 ;  /* 0x0000000508057207 */ /* 0x000fe40004800000 */
[----:B------:R-:W-:Y:S02]  /*0a70*/  SEL R0, R0, 0xffffffff, P0 ;  /* 0xffffffff00007807 */ /* 0x000fe40000000000 */
[----:B------:R-:W-:Y:S01]  /*0a80*/  SEL R5, R5, 0xffffffff, P0 ;  /* 0xffffffff05057807 */ /* 0x000fe20000000000 */
[----:B------:R-:W-:Y:S06]  /*0a90*/  RET.REL.NODEC R6 `(sigmoid_kernel_q23) ;  /* 0xfffffff406587950 */ /* 0x000fec0003c3ffff */
.L_x_6:
[----:B------:R-:W-:-:S00]  /*0aa0*/  BRA `(.L_x_6) ;  /* 0xfffffffc00fc7947 */ /* 0x000fc0000383ffff */
[----:B------:R-:W-:-:S00]  /*0ab0*/  NOP ;  /* 0x0000000000007918 */ /* 0x000fc00000000000 */
        /* <DEDUP_REMOVED lines=12> */
.L_x_306:


//--------------------- .text.silu_kernel_q23     --------------------------
	.section	.text.silu_kernel_q23,"ax",@progbits
	.align	128
        .global         silu_kernel_q23
        .type           silu_kernel_q23,@function
        .size           silu_kernel_q23,(.L_x_307 - silu_kernel_q23)
        .other          silu_kernel_q23,@"STO_CUDA_ENTRY STV_DEFAULT"
silu_kernel_q23:
.text.silu_kernel_q23:
[----:B------:R-:W-:Y:S01]  /*0000*/  LDC R1, c[0x0][0x37c] ;  /* 0x0000df00ff017b82 */ /* 0x000fe20000000800 */
[----:B------:R-:W0:Y:S07]  /*0010*/  S2R R3, SR_TID.X ;  /* 0x0000000000037919 */ /* 0x000e2e0000002100 */
[----:B------:R-:W0:Y:S01]  /*0020*/  S2UR UR4, SR_CTAID.Z ;  /* 0x00000000000479c3 */ /* 0x000e220000002700 */
[----:B------:R-:W1:Y:S07]  /*0030*/  LDCU UR7, c[0x0][0x3a8] ;  /* 0x00007500ff0777ac */ /* 0x000e6e0008000800 */
[----:B------:R-:W0:Y:S02]  /*0040*/  LDC R0, c[0x0][0x360] ;  /* 0x0000d800ff007b82 */ /* 0x000e240000000800 */
[----:B0-----:R-:W-:-:S05]  /*0050*/  IMAD R0, R0, UR4, R3 ;  /* 0x0000000400007c24 */ /* 0x001fca000f8e0203 */
[----:B-1----:R-:W-:-:S13]  /*0060*/  ISETP.GE.AND P0, PT, R0, UR7, PT ;  /* 0x0000000700007c0c */ /* 0x002fda000bf06270 */
        /* <DEDUP_REMOVED lines=12> */
[----:B------:R-:W0:Y:S02]  /*0130*/  @P0 LDC.64 R4, c[0x0][0x388] ;  /* 0x0000e200ff040b82 */ /* 0x000e240000000a00 */
[----:B0-----:R-:W-:-:S05]  /*0140*/  @P0 IMAD.WIDE R4, R0, 0x8, R4 ;  /* 0x0000000800040825 */ /* 0x001fca00078e0204 */
[----:B------:R0:W-:Y:S01]  /*0150*/  @P0 STG.E.64 desc[UR4][R4.64], R2 ;  /* 0x0000000204000986 */ /* 0x0001e2000c101b04 */
[----:B------:R-:W-:Y:S05]  /*0160*/  @P0 EXIT ;  /* 0x000000000000094d */ /* 0x000fea0003800000 */
[----:B------:R-:W-:-:S04]  /*0170*/  ISETP.GT.U32.AND P0, PT, R2, -0x20000000, PT ;  /* 0xe00000000200780c */ /* 0x000fc80003f04070 */
[----:B------:R-:W-:-:S13]  /*0180*/  ISETP.GT.AND.EX P0, PT, R3, -0x1, PT, P0 ;  /* 0xffffffff0300780c */ /* 0x000fda0003f04300 */
[----:B0-----:R-:W0:Y:S02]  /*0190*/  @!P0 LDC.64 R4, c[0x0][0x388] ;  /* 0x0000e200ff048b82 */ /* 0x001e240000000a00 */
[----:B0-----:R-:W-:-:S05]  /*01a0*/  @!P0 IMAD.WIDE R4, R0, 0x8, R4 ;  /* 0x0000000800048825 */ /* 0x001fca00078e0204 */
[----:B------:R0:W-:Y:S01]  /*01b0*/  @!P0 STG.E.64 desc[UR4][R4.64], RZ ;  /* 0x000000ff04008986 */ /* 0x0001e2000c101b04 */
[----:B------:R-:W-:Y:S05]  /*01c0*/  @!P0 EXIT ;  /* 0x000000000000894d */ /* 0x000fea0003800000 */
[----:B------:R-:W1:Y:S01]  /*01d0*/  LDCU.128 UR8, c[0x0][0x390] ;  /* 0x00007200ff0877ac */ /* 0x000e620008000c00 */
[----:B------:R-:W-:Y:S01]  /*01e0*/  IADD3 R11, P0, PT, RZ, -R2, RZ ;  /* 0x80000002ff0b7210 */ /* 0x000fe20007f1e0ff */
[----:B------:R-:W-:Y:S04]  /*01f0*/  BSSY.RECONVERGENT B0, `(.L_x_7) ;  /* 0x0000021000007945 */ /* 0x000fe80003800200 */
[----:B------:R-:W-:-:S05]  /*0200*/  IMAD.X R13, RZ, RZ, ~R3, P0 ;  /* 0x000000ffff0d7224 */ /* 0x000fca00000e0e03 */
[C---:B------:R-:W-:Y:S01]  /*0210*/  ISETP.LT.AND P1, PT, R13.reuse, RZ, PT ;  /* 0x000000ff0d00720c */ /* 0x040fe20003f21270 */
[----:B-1----:R-:W-:Y:S01]  /*0220*/  IMAD.WIDE.U32 R6, R13, UR8, RZ ;  /* 0x000000080d067c25 */ /* 0x002fe2000f8e00ff */
[----:B------:R-:W-:-:S03]  /*0230*/  ISETP.GT.AND P0, PT, RZ, UR9, PT ;  /* 0x00000009ff007c0c */ /* 0x000fc6000bf04270 */
[----:B0-----:R-:W-:-:S04]  /*0240*/  IMAD.WIDE.U32 R4, R11, UR8, RZ ;  /* 0x000000080b047c25 */ /* 0x001fc8000f8e00ff */
[----:B------:R-:W-:-:S03]  /*0250*/  IMAD.WIDE.U32 R6, R11, UR9, R6 ;  /* 0x000000090b067c25 */ /* 0x000fc6000f8e0006 */
[----:B------:R-:W-:-:S04]  /*0260*/  IADD3 R9, P2, PT, R5, R6, RZ ;  /* 0x0000000605097210 */ /* 0x000fc80007f5e0ff */
[----:B------:R-:W-:Y:S01]  /*0270*/  SHF.L.W.U32.HI R5, R4, 0x9, R9 ;  /* 0x0000000904057819 */ /* 0x000fe20000010e09 */
[----:B------:R-:W-:Y:S02]  /*0280*/  IMAD.X R6, R13, UR9, R7, P2 ;  /* 0x000000090d067c24 */ /* 0x000fe400090e0607 */
[----:B------:R-:W-:Y:S02]  /*0290*/  IMAD.MOV.U32 R7, RZ, RZ, RZ ;  /* 0x000000ffff077224 */ /* 0x000fe400078e00ff */
[----:B------:R-:W-:-:S04]  /*02a0*/  @P0 IMAD.IADD R6, R6, 0x1, -R11 ;  /* 0x0000000106060824 */ /* 0x000fc800078e0a0b */
[----:B------:R-:W-:-:S05]  /*02b0*/  @P1 VIADD R6, R6, -UR8 ;  /* 0x8000000806061c36 */ /* 0x000fca0008000000 */
[----:B------:R-:W-:-:S04]  /*02c0*/  SHF.L.W.U32.HI R4, R9, 0x9, R6 ;  /* 0x0000000909047819 */ /* 0x000fc80000010e06 */
[--C-:B------:R-:W-:Y:S02]  /*02d0*/  SHF.R.S64 R9, R5, 0x17, R4.reuse ;  /* 0x0000001705097819 */ /* 0x100fe40000001004 */
[--C-:B------:R-:W-:Y:S02]  /*02e0*/  SHF.R.S32.HI R8, RZ, 0x17, R4.reuse ;  /* 0x00000017ff087819 */ /* 0x100fe40000011404 */
[----:B------:R-:W-:Y:S02]  /*02f0*/  ISETP.GE.U32.AND P0, PT, R9, -0x3e, PT ;  /* 0xffffffc20900780c */ /* 0x000fe40003f06070 */
[----:B------:R-:W-:Y:S02]  /*0300*/  SHF.R.U64 R6, R5, 0xc, R4 ;  /* 0x0000000c05067819 */ /* 0x000fe40000001204 */
[----:B------:R-:W-:Y:S02]  /*0310*/  ISETP.GE.AND.EX P0, PT, R8, -0x1, PT, P0 ;  /* 0xffffffff0800780c */ /* 0x000fe40003f06300 */
[----:B------:R-:W-:Y:S01]  /*0320*/  LOP3.LUT R4, R6, 0x7f8, RZ, 0xc0, !PT ;  /* 0x000007f806047812 */ /* 0x000fe200078ec0ff */
[----:B------:R-:W-:-:S03]  /*0330*/  IMAD.MOV.U32 R6, RZ, RZ, 0x800000 ;  /* 0x00800000ff067424 */ /* 0x000fc600078e00ff */
        /* <DEDUP_REMOVED lines=12> */
.L_x_8:
[----:B------:R-:W-:Y:S05]  /*0400*/  BSYNC.RECONVERGENT B0 ;  /* 0x0000000000007941 */ /* 0x000fea0003800200 */
.L_x_7:
[----:B------:R-:W-:-:S07]  /*0410*/  MOV R8, 0x430 ;  /* 0x0000043000087802 */ /* 0x000fce0000000f00 */
[----:B------:R-:W-:Y:S05]  /*0420*/  CALL.REL.NOINC `($__internal_1_$__cuda_sm20_div_s64) ;  /* 0x0000000000287944 */ /* 0x000fea0003c00000 */
[----:B------:R-:W0:Y:S01]  /*0430*/  LDC.64 R6, c[0x0][0x388] ;  /* 0x0000e200ff067b82 */ /* 0x000e220000000a00 */
[-C--:B------:R-:W-:Y:S02]  /*0440*/  IMAD R8, R5, R2.reuse, RZ ;  /* 0x0000000205087224 */ /* 0x080fe400078e02ff */
[----:B------:R-:W-:-:S04]  /*0450*/  IMAD.WIDE.U32 R4, R11, R2, RZ ;  /* 0x000000020b047225 */ /* 0x000fc800078e00ff */
[----:B------:R-:W-:-:S04]  /*0460*/  IMAD R3, R3, R11, R8 ;  /* 0x0000000b03037224 */ /* 0x000fc800078e0208 */
[----:B------:R-:W-:-:S05]  /*0470*/  IMAD.IADD R3, R5, 0x1, R3 ;  /* 0x0000000105037824 */ /* 0x000fca00078e0203 */
[--C-:B------:R-:W-:Y:S02]  /*0480*/  SHF.R.S64 R4, R4, 0x17, R3.reuse ;  /* 0x0000001704047819 */ /* 0x100fe40000001003 */
[----:B------:R-:W-:Y:S01]  /*0490*/  SHF.R.S32.HI R5, RZ, 0x17, R3 ;  /* 0x00000017ff057819 */ /* 0x000fe20000011403 */
[----:B0-----:R-:W-:-:S05]  /*04a0*/  IMAD.WIDE R6, R0, 0x8, R6 ;  /* 0x0000000800067825 */ /* 0x001fca00078e0206 */
[----:B------:R-:W-:Y:S01]  /*04b0*/  STG.E.64 desc[UR4][R6.64], R4 ;  /* 0x0000000406007986 */ /* 0x000fe2000c101b04 */
[----:B------:R-:W-:Y:S05]  /*04c0*/  EXIT ;  /* 0x000000000000794d */ /* 0x000fea0003800000 */
        .weak           $__internal_1_$__cuda_sm20_div_s64
        .type           $__internal_1_$__cuda_sm20_div_s64,@function
        .size           $__internal_1_$__cuda_sm20_div_s64,(.L_x_307 - $__internal_1_$__cuda_sm20_div_s64)
$__internal_1_$__cuda_sm20_div_s64:
        /* <DEDUP_REMOVED lines=10> */
[----:B------:R-:W-:Y:S01]  /*0570*/  IMAD R13, R10, R5, R13 ;  /* 0x000000050a0d7224 */ /* 0x000fe200078e020d */
[----:B------:R-:W-:-:S03]  /*0580*/  IADD3 R15, P0, PT, RZ, -R12, RZ ;  /* 0x8000000cff0f7210 */ /* 0x000fc60007f1e0ff */
[----:B------:R-:W-:Y:S02]  /*0590*/  IMAD R13, R11, R4, R13 ;  /* 0x000000040b0d7224 */ /* 0x000fe400078e020d */
[----:B------:R-:W-:-:S04]  /*05a0*/  IMAD.HI.U32 R12, R10, R15, RZ ;  /* 0x0000000f0a0c7227 */ /* 0x000fc800078e00ff */
[----:B------:R-:W-:Y:S02]  /*05b0*/  IMAD.X R17, RZ, RZ, ~R13, P0 ;  /* 0x000000ffff117224 */ /* 0x000fe400000e0e0d */
[----:B------:R-:W-:Y:S02]  /*05c0*/  IMAD.MOV.U32 R13, RZ, RZ, R10 ;  /* 0x000000ffff0d7224 */ /* 0x000fe400078e000a */
[-C--:B------:R-:W-:Y:S02]  /*05d0*/  IMAD R19, R11, R17.reuse, RZ ;  /* 0x000000110b137224 */ /* 0x080fe400078e02ff */
[----:B------:R-:W-:-:S04]  /*05e0*/  IMAD.WIDE.U32 R12, P0, R10, R17, R12 ;  /* 0x000000110a0c7225 */ /* 0x000fc8000780000c */
[----:B------:R-:W-:-:S04]  /*05f0*/  IMAD.HI.U32 R9, R11, R17, RZ ;  /* 0x000000110b097227 */ /* 0x000fc800078e00ff */
[----:B------:R-:W-:-:S04]  /*0600*/  IMAD.HI.U32 R12, P1, R11, R15, R12 ;  /* 0x0000000f0b0c7227 */ /* 0x000fc8000782000c */
[----:B------:R-:W-:Y:S01]  /*0610*/  IMAD.X R9, R9, 0x1, R11, P0 ;  /* 0x0000000109097824 */ /* 0x000fe200000e060b */
[----:B------:R-:W-:-:S04]  /*0620*/  IADD3 R13, P2, PT, R19, R12, RZ ;  /* 0x0000000c130d7210 */ /* 0x000fc80007f5e0ff */
[----:B------:R-:W-:Y:S01]  /*0630*/  IADD3.X R9, PT, PT, RZ, RZ, R9, P2, P1 ;  /* 0x000000ffff097210 */ /* 0x000fe200017e2409 */
[----:B------:R-:W-:-:S04]  /*0640*/  IMAD.WIDE.U32 R10, R13, R4, RZ ;  /* 0x000000040d0a7225 */ /* 0x000fc800078e00ff */
        /* <DEDUP_REMOVED lines=34> */
[----:B------:R-:W-:Y:S02]  /*0870*/  ISETP.GE.U32.AND.EX P0, PT, R15, R5, PT, P1 ;  /* 0x000000050f00720c */ /* 0x000fe40003f06110 */
[----:B------:R-:W-:Y:S01]  /*0880*/  LOP3.LUT R9, R7, 0x4000, RZ, 0x3c, !PT ;  /* 0x0000400007097812 */ /* 0x000fe200078e3cff */
[----:B------:R-:W-:Y:S01]  /*0890*/  IMAD.X R5, RZ, RZ, R4, P2 ;  /* 0x000000ffff057224 */ /* 0x000fe200010e0604 */
[----:B------:R-:W-:Y:S02]  /*08a0*/  SEL R11, R11, R10, P0 ;  /* 0x0000000a0b0b7207 */ /* 0x000fe40000000000 */
[----:B------:R-:W-:Y:S01]  /*08b0*/  ISETP.GE.AND P1, PT, R9, RZ, PT ;  /* 0x000000ff0900720c */ /* 0x000fe20003f26270 */
[----:B------:R-:W-:Y:S01]  /*08c0*/  IMAD.MOV.U32 R9, RZ, RZ, 0x0 ;  /* 0x00000000ff097424 */ /* 0x000fe200078e00ff */
[----:B------:R-:W-:Y:S02]  /*08d0*/  SEL R5, R5, R4, P0 ;  /* 0x0000000405057207 */ /* 0x000fe40000000000 */
[----:B------:R-:W-:-:S02]  /*08e0*/  IADD3 R4, P2, PT, RZ, -R11, RZ ;  /* 0x8000000bff047210 */ /* 0x000fc40007f5e0ff */
[----:B------:R-:W-:Y:S02]  /*08f0*/  ISETP.NE.U32.AND P0, PT, R6, RZ, PT ;  /* 0x000000ff0600720c */ /* 0x000fe40003f05070 */
[----:B------:R-:W-:Y:S01]  /*0900*/  SEL R11, R4, R11, !P1 ;  /* 0x0000000b040b7207 */ /* 0x000fe20004800000 */
[----:B------:R-:W-:Y:S01]  /*0910*/  IMAD.X R6, RZ, RZ, ~R5, P2 ;  /* 0x000000ffff067224 */ /* 0x000fe200010e0e05 */
[----:B------:R-:W-:-:S04]  /*0920*/  ISETP.NE.AND.EX P0, PT, R7, RZ, PT, P0 ;  /* 0x000000ff0700720c */ /* 0x000fc80003f05300 */
[----:B------:R-:W-:Y:S02]  /*0930*/  SEL R5, R6, R5, !P1 ;  /* 0x0000000506057207 */ /* 0x000fe40004800000 */
[----:B------:R-:W-:Y:S02]  /*0940*/  SEL R11, R11, 0xffffffff, P0 ;  /* 0xffffffff0b0b7807 */ /* 0x000fe40000000000 */
[----:B------:R-:W-:Y:S01]  /*0950*/  SEL R5, R5, 0xffffffff, P0 ;  /* 0xffffffff05057807 */ /* 0x000fe20000000000 */
[----:B------:R-:W-:Y:S06]  /*0960*/  RET.REL.NODEC R8 `(silu_kernel_q23) ;  /* 0xfffffff408a47950 */ /* 0x000fec0003c3ffff */
.L_x_9:
        /* <DEDUP_REMOVED lines=9> */
.L_x_307:


//--------------------- .text.sigmoid_kernel_q25  --------------------------
	.section	.text.sigmoid_kernel_q25,"ax",@progbits
	.align	128
        .global         sigmoid_kernel_q25
        .type           sigmoid_kernel_q25,@function
        .size           sigmoid_kernel_q25,(.L_x_308 - sigmoid_kernel_q25)
        .other          sigmoid_kernel_q25,@"STO_CUDA_ENTRY STV_DEFAULT"
sigmoid_kernel_q25:
.text.sigmoid_kernel_q25:
        /* <DEDUP_REMOVED lines=17> */
[----:B--2---:R-:W-:-:S04]  /*0110*/  ISETP.GE.U32.AND P0, PT, R2, -0x80000000, PT ;  /* 0x800000000200780c */ /* 0x004fc80003f06070 */
        /* <DEDUP_REMOVED lines=12> */
[C---:B------:R-:W-:Y:S01]  /*01e0*/  ISETP.LT.AND P1, PT, R3.reuse, RZ, PT ;  /* 0x000000ff0300720c */ /* 0x040fe20003f21270 */
[----:B------:R-:W-:Y:S01]  /*01f0*/  BSSY.RECONVERGENT B0, `(.L_x_10) ;  /* 0x0000021000007945 */ /* 0x000fe20003800200 */
[----:B-1----:R-:W-:Y:S01]  /*0200*/  IMAD.WIDE.U32 R6, R3, UR8, RZ ;  /* 0x0000000803067c25 */ /* 0x002fe2000f8e00ff */
[----:B------:R-:W-:-:S03]  /*0210*/  ISETP.GT.AND P0, PT, RZ, UR9, PT ;  /* 0x00000009ff007c0c */ /* 0x000fc6000bf04270 */
[----:B0-----:R-:W-:-:S04]  /*0220*/  IMAD.WIDE.U32 R4, R2, UR8, RZ ;  /* 0x0000000802047c25 */ /* 0x001fc8000f8e00ff */
[----:B------:R-:W-:-:S03]  /*0230*/  IMAD.WIDE.U32 R6, R2, UR9, R6 ;  /* 0x0000000902067c25 */ /* 0x000fc6000f8e0006 */
[----:B------:R-:W-:-:S04]  /*0240*/  IADD3 R5, P2, PT, R5, R6, RZ ;  /* 0x0000000605057210 */ /* 0x000fc80007f5e0ff */
[----:B------:R-:W-:Y:S01]  /*0250*/  SHF.L.W.U32.HI R4, R4, 0x7, R5 ;  /* 0x0000000704047819 */ /* 0x000fe20000010e05 */
[----:B------:R-:W-:-:S04]  /*0260*/  IMAD.X R6, R3, UR9, R7, P2 ;  /* 0x0000000903067c24 */ /* 0x000fc800090e0607 */
[----:B------:R-:W-:Y:S01]  /*0270*/  @P0 IMAD.IADD R6, R6, 0x1, -R2 ;  /* 0x0000000106060824 */ /* 0x000fe200078e0a02 */
[----:B------:R-:W-:-:S03]  /*0280*/  IADD3 R4, P0, PT, RZ, -R4, RZ ;  /* 0x80000004ff047210 */ /* 0x000fc60007f1e0ff */
[----:B------:R-:W-:-:S05]  /*0290*/  @P1 VIADD R6, R6, -UR8 ;  /* 0x8000000806061c36 */ /* 0x000fca0008000000 */
[----:B------:R-:W-:Y:S01]  /*02a0*/  SHF.L.W.U32.HI R2, R5, 0x7, R6 ;  /* 0x0000000705027819 */ /* 0x000fe20000010e06 */
[----:B------:R-:W-:-:S04]  /*02b0*/  IMAD.MOV.U32 R5, RZ, RZ, RZ ;  /* 0x000000ffff057224 */ /* 0x000fc800078e00ff */
[----:B------:R-:W-:-:S05]  /*02c0*/  IMAD.X R3, RZ, RZ, ~R2, P0 ;  /* 0x000000ffff037224 */ /* 0x000fca00000e0e02 */
[C-C-:B------:R-:W-:Y:S02]  /*02d0*/  SHF.R.S64 R7, R4.reuse, 0x19, R3.reuse ;  /* 0x0000001904077819 */ /* 0x140fe40000001003 */
        /* <DEDUP_REMOVED lines=18> */
.L_x_11:
[----:B------:R-:W-:Y:S05]  /*0400*/  BSYNC.RECONVERGENT B0 ;  /* 0x0000000000007941 */ /* 0x000fea0003800200 */
.L_x_10:
[----:B------:R-:W-:-:S07]  /*0410*/  MOV R6, 0x430 ;  /* 0x0000043000067802 */ /* 0x000fce0000000f00 */
[----:B------:R-:W-:Y:S05]  /*0420*/  CALL.REL.NOINC `($__internal_2_$__cuda_sm20_div_s64) ;  /* 0x0000000000187944 */ /* 0x000fea0003c00000 */
[----:B------:R-:W0:Y:S02]  /*0430*/  LDC.64 R2, c[0x0][0x388] ;  /* 0x0000e200ff027b82 */ /* 0x000e240000000a00 */
[----:B0-----:R-:W-:-:S04]  /*0440*/  IMAD.WIDE R4, R0, 0x8, R2 ;  /* 0x0000000800047825 */ /* 0x001fc800078e0202 */
[----:B------:R-:W-:Y:S02]  /*0450*/  IMAD.MOV.U32 R2, RZ, RZ, R8 ;  /* 0x000000ffff027224 */ /* 0x000fe400078e0008 */
[----:B------:R-:W-:-:S05]  /*0460*/  IMAD.MOV.U32 R3, RZ, RZ, R9 ;  /* 0x000000ffff037224 */ /* 0x000fca00078e0009 */
[----:B------:R-:W-:Y:S01]  /*0470*/  STG.E.64 desc[UR4][R4.64], R2 ;  /* 0x0000000204007986 */ /* 0x000fe2000c101b04 */
[----:B------:R-:W-:Y:S05]  /*0480*/  EXIT ;  /* 0x000000000000794d */ /* 0x000fea0003800000 */
        .weak           $__internal_2_$__cuda_sm20_div_s64
        .type           $__internal_2_$__cuda_sm20_div_s64,@function
        .size           $__internal_2_$__cuda_sm20_div_s64,(.L_x_308 - $__internal_2_$__cuda_sm20_div_s64)
$__internal_2_$__cuda_sm20_div_s64:
        /* <DEDUP_REMOVED lines=73> */
[----:B------:R-:W-:Y:S06]  /*0920*/  RET.REL.NODEC R6 `(sigmoid_kernel_q25) ;  /* 0xfffffff406b47950 */ /* 0x000fec0003c3ffff */
.L_x_12:
        /* <DEDUP_REMOVED lines=13> */
.L_x_308:


//--------------------- .text.silu_kernel_q25     --------------------------
	.section	.text.silu_kernel_q25,"ax",@progbits
	.align	128
        .global         silu_kernel_q25
        .type           silu_kernel_q25,@function
        .size           silu_kernel_q25,(.L_x_309 - silu_kernel_q25)
        .other          silu_kernel_q25,@"STO_CUDA_ENTRY STV_DEFAULT"
silu_kernel_q25:
.text.silu_kernel_q25:
        /* <DEDUP_REMOVED lines=40> */
[----:B------:R-:W-:Y:S01]  /*0280*/  @P0 IMAD.IADD R6, R6, 0x1, -R2 ;  /* 0x0000000106060824 */ /* 0x000fe200078e0a02 */
[----:B------:R-:W-:-:S03]  /*0290*/  IADD3 R9, P0, PT, RZ, -R4, RZ ;  /* 0x80000004ff097210 */ /* 0x000fc60007f1e0ff */
[----:B------:R-:W-:-:S05]  /*02a0*/  @P1 VIADD R6, R6, -UR8 ;  /* 0x8000000806061c36 */ /* 0x000fca0008000000 */
[----:B------:R-:W-:Y:S01]  /*02b0*/  SHF.L.W.U32.HI R4, R5, 0x7, R6 ;  /* 0x0000000705047819 */ /* 0x000fe20000010e06 */
[----:B------:R-:W-:-:S04]  /*02c0*/  IMAD.MOV.U32 R6, RZ, RZ, 0x2000000 ;  /* 0x02000000ff067424 */ /* 0x000fc800078e00ff */
[----:B------:R-:W-:-:S05]  /*02d0*/  IMAD.X R8, RZ, RZ, ~R4, P0 ;  /* 0x000000ffff087224 */ /* 0x000fca00000e0e04 */
[C-C-:B------:R-:W-:Y:S02]  /*02e0*/  SHF.R.U64 R4, R9.reuse, 0xe, R8.reuse ;  /* 0x0000000e09047819 */ /* 0x140fe40000001208 */
[--C-:B------:R-:W-:Y:S02]  /*02f0*/  SHF.R.S64 R9, R9, 0x19, R8.reuse ;  /* 0x0000001909097819 */ /* 0x100fe40000001008 */
[----:B------:R-:W-:Y:S02]  /*0300*/  SHF.R.S32.HI R8, RZ, 0x19, R8 ;  /* 0x00000019ff087819 */ /* 0x000fe40000011408 */
[----:B------:R-:W-:Y:S02]  /*0310*/  ISETP.GE.U32.AND P0, PT, R9, -0x3e, PT ;  /* 0xffffffc20900780c */ /* 0x000fe40003f06070 */
[----:B------:R-:W-:Y:S02]  /*0320*/  LOP3.LUT R4, R4, 0x7f8, RZ, 0xc0, !PT ;  /* 0x000007f804047812 */ /* 0x000fe400078ec0ff */
[----:B------:R-:W-:-:S02]  /*0330*/  ISETP.GE.AND.EX P0, PT, R8, -0x1, PT, P0 ;  /* 0xffffffff0800780c */ /* 0x000fc40003f06300 */
[----:B------:R-:W-:-:S05]  /*0340*/  IADD3 R4, P1, PT, R4, UR10, RZ ;  /* 0x0000000a04047c10 */ /* 0x000fca000ff3e0ff */
[----:B------:R-:W-:-:S06]  /*0350*/  IMAD.X R5, RZ, RZ, UR11, P1 ;  /* 0x0000000bff057e24 */ /* 0x000fcc00088e06ff */
[----:B------:R-:W-:Y:S05]  /*0360*/  @!P0 BRA `(.L_x_14) ;  /* 0x0000000000248947 */ /* 0x000fea0003800000 */
        /* <DEDUP_REMOVED lines=9> */
.L_x_14:
[----:B------:R-:W-:Y:S05]  /*0400*/  BSYNC.RECONVERGENT B0 ;  /* 0x0000000000007941 */ /* 0x000fea0003800200 */
.L_x_13:
[----:B------:R-:W-:-:S07]  /*0410*/  MOV R8, 0x430 ;  /* 0x0000043000087802 */ /* 0x000fce0000000f00 */
[----:B------:R-:W-:Y:S05]  /*0420*/  CALL.REL.NOINC `($__internal_3_$__cuda_sm20_div_s64) ;  /* 0x0000000000287944 */ /* 0x000fea0003c00000 */
        /* <DEDUP_REMOVED lines=10> */
        .weak           $__internal_3_$__cuda_sm20_div_s64
        .type           $__internal_3_$__cuda_sm20_div_s64,@function
        .size           $__internal_3_$__cuda_sm20_div_s64,(.L_x_309 - $__internal_3_$__cuda_sm20_div_s64)
$__internal_3_$__cuda_sm20_div_s64:
        /* <DEDUP_REMOVED lines=73> */
[----:B------:R-:W-:Y:S06]  /*0960*/  RET.REL.NODEC R8 `(silu_kernel_q25) ;  /* 0xfffffff408a47950 */ /* 0x000fec0003c3ffff */
.L_x_15:
        /* <DEDUP_REMOVED lines=9> */
.L_x_309:


//--------------------- .text.softmax_kernel_q19  --------------------------
	.section	.text.softmax_kernel_q19,"ax",@progbits
	.align	128
        .global         softmax_kernel_q19
        .type           softmax_kernel_q19,@function
        .size           softmax_kernel_q19,(.L_x_310 - softmax_kernel_q19)
        .other          softmax_kernel_q19,@"STO_CUDA_ENTRY STV_DEFAULT"
softmax_kernel_q19:
.text.softmax_kernel_q19:
[----:B------:R-:W-:Y:S01]  /*0000*/  LDC R1, c[0x0][0x37c] ;  /* 0x0000df00ff017b82 */ /* 0x000fe20000000800 */
[----:B------:R-:W0:Y:S01]  /*0010*/  S2R R3, SR_TID.X ;  /* 0x0000000000037919 */ /* 0x000e220000002100 */
[----:B------:R-:W0:Y:S02]  /*0020*/  LDCU UR5, c[0x0][0x3a8] ;  /* 0x00007500ff0577ac */ /* 0x000e240008000800 */
[----:B0-----:R-:W-:-:S13]  /*0030*/  ISETP.GE.AND P0, PT, R3, UR5, PT ;  /* 0x0000000503007c0c */ /* 0x001fda000bf06270 */
[----:B------:R-:W-:Y:S05]  /*0040*/  @P0 EXIT ;  /* 0x000000000000094d */ /* 0x000fea0003800000 */
[----:B------:R-:W0:Y:S01]  /*0050*/  S2R R0, SR_CTAID.X ;  /* 0x0000000000007919 */ /* 0x000e220000002500 */
[----:B------:R-:W0:Y:S01]  /*0060*/  S2UR UR4, SR_CTAID.Y ;  /* 0x00000000000479c3 */ /* 0x000e220000002600 */
[----:B------:R-:W1:Y:S01]  /*0070*/  LDCU UR8, c[0x0][0x3ac] ;  /* 0x00007580ff0877ac */ /* 0x000e620008000800 */
[----:B------:R-:W2:Y:S06]  /*0080*/  LDCU.64 UR6, c[0x0][0x358] ;  /* 0x00006b00ff0677ac */ /* 0x000eac0008000a00 */
[----:B------:R-:W0:Y:S08]  /*0090*/  LDC R5, c[0x0][0x3a4] ;  /* 0x0000e900ff057b82 */ /* 0x000e300000000800 */
[----:B------:R-:W3:Y:S01]  /*00a0*/  LDC.64 R12, c[0x0][0x380] ;  /* 0x0000e000ff0c7b82 */ /* 0x000ee20000000a00 */
[----:B-1----:R-:W-:-:S02]  /*00b0*/  IMAD.U32 R2, RZ, RZ, UR8 ;  /* 0x00000008ff027e24 */ /* 0x002fc4000f8e00ff */
[----:B0-----:R-:W-:-:S04]  /*00c0*/  IMAD R0, R0, R5, UR4 ;  /* 0x0000000400007e24 */ /* 0x001fc8000f8e0205 */
[----:B------:R-:W-:-:S04]  /*00d0*/  IMAD R3, R0, UR5, R3 ;  /* 0x0000000500037c24 */ /* 0x000fc8000f8e0203 */
[----:B------:R-:W-:-:S04]  /*00e0*/  IMAD R0, R3, R2, RZ ;  /* 0x0000000203007224 */ /* 0x000fc800078e02ff */
[----:B---3--:R-:W-:-:S05]  /*00f0*/  IMAD.WIDE R12, R0, 0x8, R12 ;  /* 0x00000008000c7825 */ /* 0x008fca00078e020c */
[----:B--2---:R0:W5:Y:S01]  /*0100*/  LDG.E.64 R20, desc[UR6][R12.64] ;  /* 0x000000060c147981 */ /* 0x004162000c1e1b00 */
[----:B------:R-:W-:Y:S02]  /*0110*/  ISETP.GE.AND P0, PT, R2, 0x2, PT ;  /* 0x000000020200780c */ /* 0x000fe40003f06270 */
[----:B------:R-:W-:-:S11]  /*0120*/  SHF.R.S32.HI R3, RZ, 0x1f, R0 ;  /* 0x0000001fff037819 */ /* 0x000fd60000011400 */
[----:B0-----:R-:W-:Y:S05]  /*0130*/  @!P0 BRA `(.L_x_16) ;  /* 0x0000000800fc8947 */ /* 0x001fea0003800000 */
[C---:B------:R-:W-:Y:S02]  /*0140*/  VIADD R4, R2.reuse, 0xfffffffe ;  /* 0xfffffffe02047836 */ /* 0x040fe40000000000 */
[----:B------:R-:W-:Y:S02]  /*0150*/  VIADD R5, R2, 0xffffffff ;  /* 0xffffffff02057836 */ /* 0x000fe40000000000 */
[----:B------:R-:W-:Y:S01]  /*0160*/  IMAD.MOV.U32 R29, RZ, RZ, 0x1 ;  /* 0x00000001ff1d7424 */ /* 0x000fe200078e00ff */
[----:B------:R-:W-:Y:S02]  /*0170*/  ISETP.GE.U32.AND P0, PT, R4, 0xf, PT ;  /* 0x0000000f0400780c */ /* 0x000fe40003f06070 */
[----:B------:R-:W-:-:S11]  /*0180*/  LOP3.LUT R6, R5, 0xf, RZ, 0xc0, !PT ;  /* 0x0000000f05067812 */ /* 0x000fd600078ec0ff */
[----:B------:R-:W-:Y:S05]  /*0190*/  @!P0 BRA `(.L_x_17) ;  /* 0x00000004007c8947 */ /* 0x000fea0003800000 */
[----:B------:R-:W0:Y:S01]  /*01a0*/  LDCU.64 UR4, c[0x0][0x380] ;  /* 0x00007000ff0477ac */ /* 0x000e220008000a00 */
[----:B------:R-:W-:Y:S01]  /*01b0*/  LOP3.LUT R7, R5, 0xfffffff0, RZ, 0xc0, !PT ;  /* 0xfffffff005077812 */ /* 0x000fe200078ec0ff */
[----:B------:R-:W-:-:S04]  /*01c0*/  IMAD.MOV.U32 R4, RZ, RZ, RZ ;  /* 0x000000ffff047224 */ /* 0x000fc800078e00ff */
[----:B------:R-:W-:Y:S01]  /*01d0*/  IMAD.MOV R7, RZ, RZ, -R7 ;  /* 0x000000ffff077224 */ /* 0x000fe200078e0a07 */
[----:B0-----:R-:W-:-:S04]  /*01e0*/  LEA R8, P0, R0, UR4, 0x3 ;  /* 0x0000000400087c11 */ /* 0x001fc8000f8018ff */
[----:B------:R-:W-:Y:S02]  /*01f0*/  IADD3 R8, P1, PT, R8, 0x40, RZ ;  /* 0x0000004008087810 */ /* 0x000fe40007f3e0ff */
[----:B------:R-:W-:-:S05]  /*0200*/  LEA.HI.X R9, R0, UR5, R3, 0x3, P0 ;  /* 0x0000000500097c11 */ /* 0x000fca00080f1c03 */
[----:B------:R-:W-:-:S07]  /*0210*/  IMAD.X R9, RZ, RZ, R9, P1 ;  /* 0x000000ffff097224 */ /* 0x000fce00008e0609 */
.L_x_18:
[----:B------:R-:W2:Y:S04]  /*0220*/  LDG.E.64 R16, desc[UR6][R8.64+-0x38] ;  /* 0xffffc80608107981 */ /* 0x000ea8000c1e1b00 */
[----:B------:R-:W3:Y:S04]  /*0230*/  LDG.E.64 R14, desc[UR6][R8.64+-0x30] ;  /* 0xffffd006080e7981 */ /* 0x000ee8000c1e1b00 */
[----:B------:R-:W4:Y:S04]  /*0240*/  LDG.E.64 R22, desc[UR6][R8.64+-0x28] ;  /* 0xffffd80608167981 */ /* 0x000f28000c1e1b00 */
[----:B------:R-:W4:Y:S04]  /*0250*/  LDG.E.64 R24, desc[UR6][R8.64+-0x20] ;  /* 0xffffe00608187981 */ /* 0x000f28000c1e1b00 */
[----:B------:R-:W4:Y:S04]  /*0260*/  LDG.E.64 R10, desc[UR6][R8.64+-0x18] ;  /* 0xffffe806080a7981 */ /* 0x000f28000c1e1b00 */
[----:B------:R-:W4:Y:S01]  /*0270*/  LDG.E.64 R18, desc[UR6][R8.64+-0x10] ;  /* 0xfffff00608127981 */ /* 0x000f22000c1e1b00 */
[----:B--2--5:R-:W-:-:S04]  /*0280*/  ISETP.GT.U32.AND P0, PT, R16, R20, PT ;  /* 0x000000141000720c */ /* 0x024fc80003f04070 */
[----:B------:R-:W-:-:S04]  /*0290*/  ISETP.GT.AND.EX P0, PT, R17, R21, PT, P0 ;  /* 0x000000151100720c */ /* 0x000fc80003f04300 */
[----:B------:R-:W-:Y:S02]  /*02a0*/  SEL R27, R16, R20, P0 ;  /* 0x00000014101b7207 */ /* 0x000fe40000000000 */
[----:B------:R-:W-:Y:S02]  /*02b0*/  SEL R21, R17, R21, P0 ;  /* 0x0000001511157207 */ /* 0x000fe40000000000 */
[----:B------:R-:W2:Y:S01]  /*02c0*/  LDG.E.64 R16, desc[UR6][R8.64+-0x8] ;  /* 0xfffff80608107981 */ /* 0x000ea2000c1e1b00 */
[----:B---3--:R-:W-:-:S04]  /*02d0*/  ISETP.GT.U32.AND P0, PT, R14, R27, PT ;  /* 0x0000001b0e00720c */ /* 0x008fc80003f04070 */
[----:B------:R-:W-:-:S04]  /*02e0*/  ISETP.GT.AND.EX P0, PT, R15, R21, PT, P0 ;  /* 0x000000150f00720c */ /* 0x000fc80003f04300 */
[----:B------:R-:W-:Y:S02]  /*02f0*/  SEL R27, R14, R27, P0 ;  /* 0x0000001b0e1b7207 */ /* 0x000fe40000000000 */
[----:B------:R-:W-:Y:S02]  /*0300*/  SEL R29, R15, R21, P0 ;  /* 0x000000150f1d7207 */ /* 0x000fe40000000000 */
[----:B------:R-:W3:Y:S01]  /*0310*/  LDG.E.64 R14, desc[UR6][R8.64] ;  /* 0x00000006080e7981 */ /* 0x000ee2000c1e1b00 */
[----:B----4-:R-:W-:-:S03]  /*0320*/  ISETP.GT.U32.AND P0, PT, R22, R27, PT ;  /* 0x0000001b1600720c */ /* 0x010fc60003f04070 */
[----:B------:R-:W4:Y:S01]  /*0330*/  LDG.E.64 R20, desc[UR6][R8.64+0x10] ;  /* 0x0000100608147981 */ /* 0x000f22000c1e1b00 */
[----:B------:R-:W-:-:S04]  /*0340*/  ISETP.GT.AND.EX P0, PT, R23, R29, PT, P0 ;  /* 0x0000001d1700720c */ /* 0x000fc80003f04300 */
[----:B------:R-:W-:Y:S02]  /*0350*/  SEL R27, R22, R27, P0 ;  /* 0x0000001b161b7207 */ /* 0x000fe40000000000 */
[----:B------:R-:W-:Y:S02]  /*0360*/  SEL R29, R23, R29, P0 ;  /* 0x0000001d171d7207 */ /* 0x000fe40000000000 */
[----:B------:R-:W4:Y:S01]  /*0370*/  LDG.E.64 R22, desc[UR6][R8.64+0x8] ;  /* 0x0000080608167981 */ /* 0x000f22000c1e1b00 */
[----:B------:R-:W-:-:S04]  /*0380*/  ISETP.GT.U32.AND P0, PT, R24, R27, PT ;  /* 0x0000001b1800720c */ /* 0x000fc80003f04070 */
[----:B------:R-:W-:-:S04]  /*0390*/  ISETP.GT.AND.EX P0, PT, R25, R29, PT, P0 ;  /* 0x0000001d1900720c */ /* 0x000fc80003f04300 */
[----:B------:R-:W-:Y:S02]  /*03a0*/  SEL R27, R24, R27, P0 ;  /* 0x0000001b181b7207 */ /* 0x000fe40000000000 */
[----:B------:R-:W-:Y:S02]  /*03b0*/  SEL R29, R25, R29, P0 ;  /* 0x0000001d191d7207 */ /* 0x000fe40000000000 */
[----:B------:R-:W-:-:S04]  /*03c0*/  ISETP.GT.U32.AND P0, PT, R10, R27, PT ;  /* 0x0000001b0a00720c */ /* 0x000fc80003f04070 */
        /* <DEDUP_REMOVED lines=8> */
[----:B------:R-:W4:Y:S01]  /*0450*/  LDG.E.64 R18, desc[UR6][R8.64+0x20] ;  /* 0x0000200608127981 */ /* 0x000f22000c1e1b00 */
[----:B--2---:R-:W-:-:S04]  /*0460*/  ISETP.GT.U32.AND P0, PT, R16, R25, PT ;  /* 0x000000191000720c */ /* 0x004fc80003f04070 */
        /* <DEDUP_REMOVED lines=9> */
[----:B----4-:R-:W-:-:S04]  /*0500*/  ISETP.GT.U32.AND P0, PT, R22, R25, PT ;  /* 0x000000191600720c */ /* 0x010fc80003f04070 */
        /* <DEDUP_REMOVED lines=8> */
[----:B------:R0:W4:Y:S01]  /*0590*/  LDG.E.64 R20, desc[UR6][R8.64+0x40] ;  /* 0x0000400608147981 */ /* 0x000122000c1e1b00 */
[----:B------:R-:W-:-:S04]  /*05a0*/  ISETP.GT.U32.AND P0, PT, R10, R25, PT ;  /* 0x000000190a00720c */ /* 0x000fc80003f04070 */
[----:B------:R-:W-:-:S04]  /*05b0*/  ISETP.GT.AND.EX P0, PT, R11, R27, PT, P0 ;  /* 0x0000001b0b00720c */ /* 0x000fc80003f04300 */
[----:B------:R-:W-:Y:S02]  /*05c0*/  SEL R25, R10, R25, P0 ;  /* 0x000000190a197207 */ /* 0x000fe40000000000 */
[----:B------:R-:W-:Y:S02]  /*05d0*/  SEL R27, R11, R27, P0 ;  /* 0x0000001b0b1b7207 */ /* 0x000fe40000000000 */
[----:B------:R-:W-:-:S04]  /*05e0*/  ISETP.GT.U32.AND P0, PT, R18, R25, PT ;  /* 0x000000191200720c */ /* 0x000fc80003f04070 */
[----:B------:R-:W-:-:S04]  /*05f0*/  ISETP.GT.AND.EX P0, PT, R19, R27, PT, P0 ;  /* 0x0000001b1300720c */ /* 0x000fc80003f04300 */
[----:B------:R-:W-:Y:S02]  /*0600*/  SEL R11, R18, R25, P0 ;  /* 0x00000019120b7207 */ /* 0x000fe40000000000 */
[----:B------:R-:W-:Y:S01]  /*0610*/  SEL R19, R19, R27, P0 ;  /* 0x0000001b13137207 */ /* 0x000fe20000000000 */
[----:B------:R-:W-:-:S05]  /*0620*/  VIADD R7, R7, 0x10 ;  /* 0x0000001007077836 */ /* 0x000fca0000000000 */
[----:B------:R-:W-:Y:S02]  /*0630*/  ISETP.NE.AND P1, PT, R7, RZ, PT ;  /* 0x000000ff0700720c */ /* 0x000fe40003f25270 */
[----:B0-----:R-:W-:Y:S01]  /*0640*/  IADD3 R8, P2, PT, R8, 0x80, RZ ;  /* 0x0000008008087810 */ /* 0x001fe20007f5e0ff */
[----:B------:R-:W-:-:S04]  /*0650*/  VIADD R4, R4, 0x10 ;  /* 0x0000001004047836 */ /* 0x000fc80000000000 */
[----:B------:R-:W-:Y:S01]  /*0660*/  IMAD.X R9, RZ, RZ, R9, P2 ;  /* 0x000000ffff097224 */ /* 0x000fe200010e0609 */
[----:B--2---:R-:W-:-:S04]  /*0670*/  ISETP.GT.U32.AND P0, PT, R16, R11, PT ;  /* 0x0000000b1000720c */ /* 0x004fc80003f04070 */
[----:B------:R-:W-:-:S04]  /*0680*/  ISETP.GT.AND.EX P0, PT, R17, R19, PT, P0 ;  /* 0x000000131100720c */ /* 0x000fc80003f04300 */
[----:B------:R-:W-:Y:S02]  /*0690*/  SEL R11, R16, R11, P0 ;  /* 0x0000000b100b7207 */ /* 0x000fe40000000000 */
[----:B------:R-:W-:Y:S02]  /*06a0*/  SEL R17, R17, R19, P0 ;  /* 0x0000001311117207 */ /* 0x000fe40000000000 */
[----:B---3--:R-:W-:-:S04]  /*06b0*/  ISETP.GT.U32.AND P0, PT, R14, R11, PT ;  /* 0x0000000b0e00720c */ /* 0x008fc80003f04070 */
[----:B------:R-:W-:-:S04]  /*06c0*/  ISETP.GT.AND.EX P0, PT, R15, R17, PT, P0 ;  /* 0x000000110f00720c */ /* 0x000fc80003f04300 */
[----:B------:R-:W-:Y:S02]  /*06d0*/  SEL R11, R14, R11, P0 ;  /* 0x0000000b0e0b7207 */ /* 0x000fe40000000000 */
[----:B------:R-:W-:Y:S02]  /*06e0*/  SEL R15, R15, R17, P0 ;  /* 0x000000110f0f7207 */ /* 0x000fe40000000000 */
[----:B----4-:R-:W-:-:S04]  /*06f0*/  ISETP.GT.U32.AND P0, PT, R22, R11, PT ;  /* 0x0000000b1600720c */ /* 0x010fc80003f04070 */
[----:B------:R-:W-:-:S04]  /*0700*/  ISETP.GT.AND.EX P0, PT, R23, R15, PT, P0 ;  /* 0x0000000f1700720c */ /* 0x000fc80003f04300 */
[----:B------:R-:W-:Y:S02]  /*0710*/  SEL R11, R22, R11, P0 ;  /* 0x0000000b160b7207 */ /* 0x000fe40000000000 */
[----:B------:R-:W-:Y:S02]  /*0720*/  SEL R23, R23, R15, P0 ;  /* 0x0000000f17177207 */ /* 0x000fe40000000000 */
[----:B------:R-:W-:-:S04]  /*0730*/  ISETP.GT.U32.AND P0, PT, R20, R11, PT ;  /* 0x0000000b1400720c */ /* 0x000fc80003f04070 */
[----:B------:R-:W-:-:S04]  /*0740*/  ISETP.GT.AND.EX P0, PT, R21, R23, PT, P0 ;  /* 0x000000171500720c */ /* 0x000fc80003f04300 */
[----:B------:R-:W-:Y:S02]  /*0750*/  SEL R20, R20, R11, P0 ;  /* 0x0000000b14147207 */ /* 0x000fe40000000000 */
[----:B------:R-:W-:Y:S01]  /*0760*/  SEL R21, R21, R23, P0 ;  /* 0x0000001715157207 */ /* 0x000fe20000000000 */
[----:B------:R-:W-:Y:S06]  /*0770*/  @P1 BRA `(.L_x_18) ;  /* 0xfffffff800a81947 */ /* 0x000fec000383ffff */
[----:B------:R-:W-:-:S07]  /*0780*/  VIADD R29, R4, 0x1 ;  /* 0x00000001041d7836 */ /* 0x000fce0000000000 */
.L_x_17:
[----:B------:R-:W-:-:S13]  /*0790*/  ISETP.NE.AND P0, PT, R6, RZ, PT ;  /* 0x000000ff0600720c */ /* 0x000fda0003f05270 */
[----:B------:R-:W-:Y:S05]  /*07a0*/  @!P0 BRA `(.L_x_16) ;  /* 0x0000000400608947 */ /* 0x000fea0003800000 */
[----:B------:R-:W-:Y:S02]  /*07b0*/  ISETP.GE.U32.AND P0, PT, R6, 0x8, PT ;  /* 0x000000080600780c */ /* 0x000fe40003f06070 */
[----:B------:R-:W-:-:S04]  /*07c0*/  LOP3.LUT R4, R5, 0x7, RZ, 0xc0, !PT ;  /* 0x0000000705047812 */ /* 0x000fc800078ec0ff */
[----:B------:R-:W-:-:S07]  /*07d0*/  ISETP.NE.AND P1, PT, R4, RZ, PT ;  /* 0x000000ff0400720c */ /* 0x000fce0003f25270 */
[----:B------:R-:W-:Y:S06]  /*07e0*/  @!P0 BRA `(.L_x_19) ;  /* 0x0000000000a88947 */ /* 0x000fec0003800000 */
[----:B------:R-:W-:-:S05]  /*07f0*/  IMAD.WIDE R24, R29, 0x8, R12 ;  /* 0x000000081d187825 */ /* 0x000fca00078e020c */
[----:B------:R-:W2:Y:S04]  /*0800*/  LDG.E.64 R22, desc[UR6][R24.64] ;  /* 0x0000000618167981 */ /* 0x000ea8000c1e1b00 */
[----:B------:R-:W3:Y:S04]  /*0810*/  LDG.E.64 R18, desc[UR6][R24.64+0x8] ;  /* 0x0000080618127981 */ /* 0x000ee8000c1e1b00 */
[----:B------:R-:W4:Y:S04]  /*0820*/  LDG.E.64 R16, desc[UR6][R24.64+0x10] ;  /* 0x0000100618107981 */ /* 0x000f28000c1e1b00 */
[----:B------:R-:W4:Y:S04]  /*0830*/  LDG.E.64 R14, desc[UR6][R24.64+0x18] ;  /* 0x00001806180e7981 */ /* 0x000f28000c1e1b00 */
[----:B------:R-:W4:Y:S04]  /*0840*/  LDG.E.64 R10, desc[UR6][R24.64+0x20] ;  /* 0x00002006180a7981 */ /* 0x000f28000c1e1b00 */
[----:B------:R-:W4:Y:S04]  /*0850*/  LDG.E.64 R8, desc[UR6][R24.64+0x28] ;  /* 0x0000280618087981 */ /* 0x000f28000c1e1b00 */
[----:B------:R-:W4:Y:S04]  /*0860*/  LDG.E.64 R6, desc[UR6][R24.64+0x30] ;  /* 0x0000300618067981 */ /* 0x000f28000c1e1b00 */
[----:B------:R-:W4:Y:S01]  /*0870*/  LDG.E.64 R26, desc[UR6][R24.64+0x38] ;  /* 0x00003806181a7981 */ /* 0x000f22000c1e1b00 */
[----:B------:R-:W-:Y:S01]  /*0880*/  VIADD R29, R29, 0x8 ;  /* 0x000000081d1d7836 */ /* 0x000fe20000000000 */
[----:B--2--5:R-:W-:-:S04]  /*0890*/  ISETP.GT.U32.AND P0, PT, R22, R20, PT ;  /* 0x000000141600720c */ /* 0x024fc80003f04070 */
        /* <DEDUP_REMOVED lines=30> */
[----:B------:R-:W-:-:S07]  /*0a80*/  SEL R21, R27, R7, P0 ;  /* 0x000000071b157207 */ /* 0x000fce0000000000 */
.L_x_19:
        /* <DEDUP_REMOVED lines=26> */
[----:B------:R-:W-:-:S07]  /*0c30*/  SEL R21, R9, R5, P0 ;  /* 0x0000000509157207 */ /* 0x000fce0000000000 */
.L_x_20:
[----:B------:R-:W-:Y:S05]  /*0c40*/  @!P1 BRA `(.L_x_16) ;  /* 0x0000000000389947 */ /* 0x000fea0003800000 */
[----:B------:R-:W0:Y:S01]  /*0c50*/  LDCU.64 UR4, c[0x0][0x380] ;  /* 0x00007000ff0477ac */ /* 0x000e220008000a00 */
[----:B------:R-:W-:Y:S01]  /*0c60*/  IMAD.MOV R16, RZ, RZ, -R16 ;  /* 0x000000ffff107224 */ /* 0x000fe200078e0a10 */
[----:B0-----:R-:W-:-:S04]  /*0c70*/  LEA R6, P0, R0, UR4, 0x3 ;  /* 0x0000000400067c11 */ /* 0x001fc8000f8018ff */
[----:B------:R-:W-:-:S09]  /*0c80*/  LEA.HI.X R7, R0, UR5, R3, 0x3, P0 ;  /* 0x0000000500077c11 */ /* 0x000fd200080f1c03 */
.L_x_21:
[----:B------:R-:W-:-:S06]  /*0c90*/  IMAD.WIDE R4, R29, 0x8, R6 ;  /* 0x000000081d047825 */ /* 0x000fcc00078e0206 */
[----:B------:R-:W2:Y:S01]  /*0ca0*/  LDG.E.64 R4, desc[UR6][R4.64] ;  /* 0x0000000604047981 */ /* 0x000ea2000c1e1b00 */
[----:B------:R-:W-:Y:S02]  /*0cb0*/  VIADD R16, R16, 0x1 ;  /* 0x0000000110107836 */ /* 0x000fe40000000000 */
[----:B------:R-:W-:-:S03]  /*0cc0*/  VIADD R29, R29, 0x1 ;  /* 0x000000011d1d7836 */ /* 0x000fc60000000000 */
[----:B------:R-:W-:Y:S02]  /*0cd0*/  ISETP.NE.AND P1, PT, R16, RZ, PT ;  /* 0x000000ff1000720c */ /* 0x000fe40003f25270 */
[----:B--2--5:R-:W-:-:S04]  /*0ce0*/  ISETP.GT.U32.AND P0, PT, R4, R20, PT ;  /* 0x000000140400720c */ /* 0x024fc80003f04070 */
[----:B------:R-:W-:-:S04]  /*0cf0*/  ISETP.GT.AND.EX P0, PT, R5, R21, PT, P0 ;  /* 0x000000150500720c */ /* 0x000fc80003f04300 */
[----:B------:R-:W-:Y:S02]  /*0d00*/  SEL R20, R4, R20, P0 ;  /* 0x0000001404147207 */ /* 0x000fe40000000000 */
[----:B------:R-:W-:Y:S01]  /*0d10*/  SEL R21, R5, R21, P0 ;  /* 0x0000001505157207 */ /* 0x000fe20000000000 */
[----:B------:R-:W-:Y:S06]  /*0d20*/  @P1 BRA `(.L_x_21) ;  /* 0xfffffffc00d81947 */ /* 0x000fec000383ffff */
.L_x_16:
[----:B------:R-:W-:Y:S02]  /*0d30*/  ISETP.GE.AND P0, PT, R2, 0x1, PT ;  /* 0x000000010200780c */ /* 0x000fe40003f06270 */
[----:B------:R-:W-:-:S11]  /*0d40*/  CS2R R10, SRZ ;  /* 0x00000000000a7805 */ /* 0x000fd6000001ff00 */
[----:B------:R-:W-:Y:S05]  /*0d50*/  @!P0 BRA `(.L_x_22) ;  /* 0x0000001000508947 */ /* 0x000fea0003800000 */
[----:B------:R-:W-:Y:S02]  /*0d60*/  ISETP.GE.U32.AND P0, PT, R2, 0x4, PT ;  /* 0x000000040200780c */ /* 0x000fe40003f06070 */
[----:B------:R-:W-:Y:S01]  /*0d70*/  CS2R R10, SRZ ;  /* 0x00000000000a7805 */ /* 0x000fe2000001ff00 */
[----:B------:R-:W-:-:S10]  /*0d80*/  IMAD.MOV.U32 R7, RZ, RZ, RZ ;  /* 0x000000ffff077224 */ /* 0x000fd400078e00ff */
[----:B------:R-:W-:Y:S05]  /*0d90*/  @!P0 BRA `(.L_x_23) ;  /* 0x0000000800648947 */ /* 0x000fea0003800000 */
[----:B------:R-:W0:Y:S01]  /*0da0*/  LDCU.64 UR4, c[0x0][0x380] ;  /* 0x00007000ff0477ac */ /* 0x000e220008000a00 */
[----:B------:R-:W-:Y:S02]  /*0db0*/  LOP3.LUT R7, R2, 0x7ffffffc, RZ, 0xc0, !PT ;  /* 0x7ffffffc02077812 */ /* 0x000fe400078ec0ff */
[----:B------:R-:W-:Y:S01]  /*0dc0*/  CS2R R10, SRZ ;  /* 0x00000000000a7805 */ /* 0x000fe2000001ff00 */
[----:B------:R-:W1:Y:S02]  /*0dd0*/  LDCU.128 UR8, c[0x0][0x390] ;  /* 0x00007200ff0877ac */ /* 0x000e640008000c00 */
[----:B------:R-:W-:Y:S01]  /*0de0*/  IMAD.MOV R2, RZ, RZ, -R7 ;  /* 0x000000ffff027224 */ /* 0x000fe200078e0a07 */
[----:B0-----:R-:W-:-:S04]  /*0df0*/  LEA R4, P1, R0, UR4, 0x3 ;  /* 0x0000000400047c11 */ /* 0x001fc8000f8218ff */
[----:B------:R-:W-:Y:S02]  /*0e00*/  IADD3 R4, P0, PT, R4, 0x10, RZ ;  /* 0x0000001004047810 */ /* 0x000fe40007f1e0ff */
[----:B------:R-:W-:-:S05]  /*0e10*/  LEA.HI.X R5, R0, UR5, R3, 0x3, P1 ;  /* 0x0000000500057c11 */ /* 0x000fca00088f1c03 */
[----:B-1----:R-:W-:-:S07]  /*0e20*/  IMAD.X R5, RZ, RZ, R5, P0 ;  /* 0x000000ffff057224 */ /* 0x002fce00000e0605 */
.L_x_35:
[----:B------:R-:W2:Y:S04]  /*0e30*/  LDG.E.64 R8, desc[UR6][R4.64+-0x10] ;  /* 0xfffff00604087981 */ /* 0x000ea8000c1e1b00 */
[----:B------:R-:W3:Y:S01]  /*0e40*/  LDG.E.64 R14, desc[UR6][R4.64+-0x8] ;  /* 0xfffff806040e7981 */ /* 0x000ee2000c1e1b00 */
[----:B------:R-:W-:Y:S01]  /*0e50*/  VIADD R2, R2, 0x4 ;  /* 0x0000000402027836 */ /* 0x000fe20000000000 */
[----:B------:R-:W-:Y:S04]  /*0e60*/  BSSY.RECONVERGENT B0, `(.L_x_24) ;  /* 0x0000025000007945 */ /* 0x000fe80003800200 */
[----:B------:R-:W-:-:S02]  /*0e70*/  ISETP.NE.AND P2, PT, R2, RZ, PT ;  /* 0x000000ff0200720c */ /* 0x000fc40003f45270 */
[----:B--2--5:R-:W-:-:S04]  /*0e80*/  IADD3 R19, P0, PT, -R8, R20, RZ ;  /* 0x0000001408137210 */ /* 0x024fc80007f1e1ff */
[----:B------:R-:W-:Y:S01]  /*0e90*/  ISETP.GE.U32.AND P1, PT, R19, 0x2000001, PT ;  /* 0x020000011300780c */ /* 0x000fe20003f26070 */
[----:B------:R-:W-:Y:S01]  /*0ea0*/  IMAD.X R9, R21, 0x1, ~R9, P0 ;  /* 0x0000000115097824 */ /* 0x000fe200000e0e09 */
[----:B---3--:R-:W-:-:S04]  /*0eb0*/  IADD3 R6, P0, PT, -R14, R20, RZ ;  /* 0x000000140e067210 */ /* 0x008fc80007f1e1ff */
[----:B------:R-:W-:Y:S01]  /*0ec0*/  ISETP.GE.U32.AND.EX P1, PT, R9, RZ, PT, P1 ;  /* 0x000000ff0900720c */ /* 0x000fe20003f26110 */
[----:B------:R-:W-:Y:S01]  /*0ed0*/  IMAD.X R8, R21, 0x1, ~R15, P0 ;  /* 0x0000000115087824 */ /* 0x000fe200000e0e0f */
[----:B------:R-:W-:-:S04]  /*0ee0*/  ISETP.GT.U32.AND P0, PT, R6, 0x2000000, PT ;  /* 0x020000000600780c */ /* 0x000fc80003f04070 */
[----:B------:R-:W-:-:S07]  /*0ef0*/  ISETP.GT.U32.AND.EX P0, PT, R8, RZ, PT, P0 ;  /* 0x000000ff0800720c */ /* 0x000fce0003f04100 */
[----:B------:R0:W-:Y:S01]  /*0f00*/  @P1 STG.E.64 desc[UR6][R4.64+-0x10], RZ ;  /* 0xfffff0ff04001986 */ /* 0x0001e2000c101b06 */
[----:B------:R-:W-:Y:S05]  /*0f10*/  @P1 BRA `(.L_x_25) ;  /* 0x0000000000641947 */ /* 0x000fea0003800000 */
[----:B------:R-:W-:Y:S01]  /*0f20*/  IMAD.WIDE.U32 R16, R9, UR8, RZ ;  /* 0x0000000809107c25 */ /* 0x000fe2000f8e00ff */
[----:B------:R-:W-:-:S03]  /*0f30*/  USHF.R.S32.HI UR4, URZ, 0x1f, UR9 ;  /* 0x0000001fff047899 */ /* 0x000fc60008011409 */
[----:B------:R-:W-:-:S04]  /*0f40*/  IMAD.WIDE.U32 R14, R19, UR8, RZ ;  /* 0x00000008130e7c25 */ /* 0x000fc8000f8e00ff */
[----:B------:R-:W-:-:S03]  /*0f50*/  IMAD.WIDE.U32 R16, R19, UR9, R16 ;  /* 0x0000000913107c25 */ /* 0x000fc6000f8e0010 */
[----:B------:R-:W-:-:S05]  /*0f60*/  IADD3 R15, P1, PT, R15, R16, RZ ;  /* 0x000000100f0f7210 */ /* 0x000fca0007f3e0ff */
[----:B------:R-:W-:-:S04]  /*0f70*/  IMAD.X R16, R9, UR9, R17, P1 ;  /* 0x0000000909107c24 */ /* 0x000fc800088e0611 */
[----:B------:R-:W-:Y:S01]  /*0f80*/  IMAD R9, R19, UR4, R16 ;  /* 0x0000000413097c24 */ /* 0x000fe2000f8e0210 */
[----:B------:R-:W-:-:S04]  /*0f90*/  SHF.L.W.U32.HI R16, R14, 0xd, R15 ;  /* 0x0000000d0e107819 */ /* 0x000fc80000010e0f */
[----:B------:R-:W-:-:S04]  /*0fa0*/  SHF.L.W.U32.HI R9, R15, 0xd, R9 ;  /* 0x0000000d0f097819 */ /* 0x000fc80000010e09 */
[----:B------:R-:W-:-:S04]  /*0fb0*/  SHF.R.U64 R14, R16, 0x8, R9 ;  /* 0x00000008100e7819 */ /* 0x000fc80000001209 */
[----:B------:R-:W-:-:S04]  /*0fc0*/  LOP3.LUT R14, R14, 0x7f8, RZ, 0xc0, !PT ;  /* 0x000007f80e0e7812 */ /* 0x000fc800078ec0ff */
[----:B------:R-:W-:-:S05]  /*0fd0*/  IADD3 R14, P1, PT, R14, UR10, RZ ;  /* 0x0000000a0e0e7c10 */ /* 0x000fca000ff3e0ff */
[----:B------:R-:W-:-:S06]  /*0fe0*/  IMAD.X R15, RZ, RZ, UR11, P1 ;  /* 0x0000000bff0f7e24 */ /* 0x000fcc00088e06ff */
[----:B------:R-:W2:Y:S01]  /*0ff0*/  LDG.E.64 R14, desc[UR6][R14.64] ;  /* 0x000000060e0e7981 */ /* 0x000ea2000c1e1b00 */
[--C-:B------:R-:W-:Y:S02]  /*1000*/  SHF.R.S64 R17, R16, 0x13, R9.reuse ;  /* 0x0000001310117819 */ /* 0x100fe40000001009 */
[----:B------:R-:W-:Y:S02]  /*1010*/  SHF.R.S32.HI R9, RZ, 0x13, R9 ;  /* 0x00000013ff097819 */ /* 0x000fe40000011409 */
[----:B------:R-:W-:-:S04]  /*1020*/  ISETP.GT.U32.AND P1, PT, R17, 0x3f, PT ;  /* 0x0000003f1100780c */ /* 0x000fc80003f24070 */
[----:B------:R-:W-:Y:S02]  /*1030*/  ISETP.GT.AND.EX P1, PT, R9, RZ, PT, P1 ;  /* 0x000000ff0900720c */ /* 0x000fe40003f24310 */
[-CC-:B--2---:R-:W-:Y:S02]  /*1040*/  SHF.R.S64 R16, R14, R17.reuse, R15.reuse ;  /* 0x000000110e107219 */ /* 0x184fe4000000100f */
[----:B------:R-:W-:Y:S02]  /*1050*/  SHF.R.S32.HI R9, RZ, R17, R15 ;  /* 0x00000011ff097219 */ /* 0x000fe4000001140f */
[----:B------:R-:W-:Y:S02]  /*1060*/  SEL R16, R16, RZ, !P1 ;  /* 0x000000ff10107207 */ /* 0x000fe40004800000 */
[----:B------:R-:W-:Y:S02]  /*1070*/  SEL R17, R9, RZ, !P1 ;  /* 0x000000ff09117207 */ /* 0x000fe40004800000 */
[----:B------:R-:W-:-:S03]  /*1080*/  IADD3 R10, P1, PT, R16, R10, RZ ;  /* 0x0000000a100a7210 */ /* 0x000fc60007f3e0ff */
[----:B------:R1:W-:Y:S02]  /*1090*/  STG.E.64 desc[UR6][R4.64+-0x10], R16 ;  /* 0xfffff01004007986 */ /* 0x0003e4000c101b06 */
[----:B------:R-:W-:-:S08]  /*10a0*/  IMAD.X R11, R17, 0x1, R11, P1 ;  /* 0x00000001110b7824 */ /* 0x000fd000008e060b */
.L_x_25:
[----:B------:R-:W-:Y:S05]  /*10b0*/  BSYNC.RECONVERGENT B0 ;  /* 0x0000000000007941 */ /* 0x000fea0003800200 */
.L_x_24:
[----:B------:R-:W-:Y:S04]  /*10c0*/  BSSY.RECONVERGENT B0, `(.L_x_26) ;  /* 0x000001d000007945 */ /* 0x000fe80003800200 */
[----:B------:R-:W-:Y:S05]  /*10d0*/  @P0 BRA `(.L_x_27) ;  /* 0x0000000000680947 */ /* 0x000fea0003800000 */
[----:B-1----:R-:W-:Y:S01]  /*10e0*/  IMAD.WIDE.U32 R16, R8, UR8, RZ ;  /* 0x0000000808107c25 */ /* 0x002fe2000f8e00ff */
[----:B------:R-:W-:-:S03]  /*10f0*/  USHF.R.S32.HI UR4, URZ, 0x1f, UR9 ;  /* 0x0000001fff047899 */ /* 0x000fc60008011409 */
[----:B------:R-:W-:-:S04]  /*1100*/  IMAD.WIDE.U32 R14, R6, UR8, RZ ;  /* 0x00000008060e7c25 */ /* 0x000fc8000f8e00ff */
[----:B------:R-:W-:-:S03]  /*1110*/  IMAD.WIDE.U32 R16, R6, UR9, R16 ;  /* 0x0000000906107c25 */ /* 0x000fc6000f8e0010 */
[----:B------:R-:W-:-:S04]  /*1120*/  IADD3 R9, P0, PT, R15, R16, RZ ;  /* 0x000000100f097210 */ /* 0x000fc80007f1e0ff */
[----:B------:R-:W-:Y:S01]  /*1130*/  SHF.L.W.U32.HI R15, R14, 0xd, R9 ;  /* 0x0000000d0e0f7819 */ /* 0x000fe20000010e09 */
[----:B------:R-:W-:-:S04]  /*1140*/  IMAD.X R17, R8, UR9, R17, P0 ;  /* 0x0000000908117c24 */ /* 0x000fc800080e0611 */
[----:B------:R-:W-:-:S05]  /*1150*/  IMAD R6, R6, UR4, R17 ;  /* 0x0000000406067c24 */ /* 0x000fca000f8e0211 */
        /* <DEDUP_REMOVED lines=16> */
[----:B------:R-:W-:Y:S01]  /*1260*/  IMAD.X R11, R15, 0x1, R11, P0 ;  /* 0x000000010f0b7824 */ /* 0x000fe200000e060b */
[----:B------:R-:W-:Y:S07]  /*1270*/  BRA `(.L_x_28) ;  /* 0x0000000000047947 */ /* 0x000fee0003800000 */
.L_x_27:
[----:B------:R2:W-:Y:S02]  /*1280*/  STG.E.64 desc[UR6][R4.64+-0x8], RZ ;  /* 0xfffff8ff04007986 */ /* 0x0005e4000c101b06 */
.L_x_28:
[----:B------:R-:W-:Y:S05]  /*1290*/  BSYNC.RECONVERGENT B0 ;  /* 0x0000000000007941 */ /* 0x000fea0003800200 */
.L_x_26:
[----:B------:R-:W1:Y:S01]  /*12a0*/  LDG.E.64 R8, desc[UR6][R4.64] ;  /* 0x0000000604087981 */ /* 0x000e62000c1e1b00 */
[----:B------:R-:W-:Y:S01]  /*12b0*/  BSSY.RECONVERGENT B0, `(.L_x_29) ;  /* 0x0000021000007945 */ /* 0x000fe20003800200 */
[----:B-1----:R-:W-:-:S05]  /*12c0*/  IADD3 R17, P0, PT, -R8, R20, RZ ;  /* 0x0000001408117210 */ /* 0x002fca0007f1e1ff */
[----:B------:R-:W-:Y:S01]  /*12d0*/  IMAD.X R19, R21, 0x1, ~R9, P0 ;  /* 0x0000000115137824 */ /* 0x000fe200000e0e09 */
[----:B------:R-:W-:-:S04]  /*12e0*/  ISETP.GT.U32.AND P0, PT, R17, 0x2000000, PT ;  /* 0x020000001100780c */ /* 0x000fc80003f04070 */
[----:B------:R-:W-:-:S13]  /*12f0*/  ISETP.GT.U32.AND.EX P0, PT, R19, RZ, PT, P0 ;  /* 0x000000ff1300720c */ /* 0x000fda0003f04100 */
[----:B------:R-:W-:Y:S05]  /*1300*/  @P0 BRA `(.L_x_30) ;  /* 0x0000000000680947 */ /* 0x000fea0003800000 */
[----:B------:R-:W-:Y:S01]  /*1310*/  IMAD.WIDE.U32 R14, R19, UR8, RZ ;  /* 0x00000008130e7c25 */ /* 0x000fe2000f8e00ff */
[----:B------:R-:W-:-:S03]  /*1320*/  USHF.R.S32.HI UR4, URZ, 0x1f, UR9 ;  /* 0x0000001fff047899 */ /* 0x000fc60008011409 */
[----:B------:R-:W-:-:S04]  /*1330*/  IMAD.WIDE.U32 R8, R17, UR8, RZ ;  /* 0x0000000811087c25 */ /* 0x000fc8000f8e00ff */
[----:B------:R-:W-:-:S03]  /*1340*/  IMAD.WIDE.U32 R14, R17, UR9, R14 ;  /* 0x00000009110e7c25 */ /* 0x000fc6000f8e000e */
[----:B------:R-:W-:-:S05]  /*1350*/  IADD3 R9, P0, PT, R9, R14, RZ ;  /* 0x0000000e09097210 */ /* 0x000fca0007f1e0ff */
[----:B------:R-:W-:Y:S01]  /*1360*/  IMAD.X R14, R19, UR9, R15, P0 ;  /* 0x00000009130e7c24 */ /* 0x000fe200080e060f */
[----:B------:R-:W-:-:S03]  /*1370*/  SHF.L.W.U32.HI R15, R8, 0xd, R9 ;  /* 0x0000000d080f7819 */ /* 0x000fc60000010e09 */
[----:B------:R-:W-:-:S05]  /*1380*/  IMAD R6, R17, UR4, R14 ;  /* 0x0000000411067c24 */ /* 0x000fca000f8e020e */
[----:B------:R-:W-:-:S04]  /*1390*/  SHF.L.W.U32.HI R6, R9, 0xd, R6 ;  /* 0x0000000d09067819 */ /* 0x000fc80000010e06 */
[----:B------:R-:W-:-:S04]  /*13a0*/  SHF.R.U64 R8, R15, 0x8, R6 ;  /* 0x000000080f087819 */ /* 0x000fc80000001206 */
[----:B------:R-:W-:-:S04]  /*13b0*/  LOP3.LUT R8, R8, 0x7f8, RZ, 0xc0, !PT ;  /* 0x000007f808087812 */ /* 0x000fc800078ec0ff */
[----:B------:R-:W-:-:S05]  /*13c0*/  IADD3 R8, P0, PT, R8, UR10, RZ ;  /* 0x0000000a08087c10 */ /* 0x000fca000ff1e0ff */
[----:B------:R-:W-:-:S06]  /*13d0*/  IMAD.X R9, RZ, RZ, UR11, P0 ;  /* 0x0000000bff097e24 */ /* 0x000fcc00080e06ff */
[----:B------:R-:W3:Y:S01]  /*13e0*/  LDG.E.64 R8, desc[UR6][R8.64] ;  /* 0x0000000608087981 */ /* 0x000ee2000c1e1b00 */
[--C-:B------:R-:W-:Y:S02]  /*13f0*/  SHF.R.S64 R15, R15, 0x13, R6.reuse ;  /* 0x000000130f0f7819 */ /* 0x100fe40000001006 */
[----:B------:R-:W-:Y:S02]  /*1400*/  SHF.R.S32.HI R6, RZ, 0x13, R6 ;  /* 0x00000013ff067819 */ /* 0x000fe40000011406 */
[----:B------:R-:W-:-:S04]  /*1410*/  ISETP.GT.U32.AND P0, PT, R15, 0x3f, PT ;  /* 0x0000003f0f00780c */ /* 0x000fc80003f04070 */
[----:B------:R-:W-:Y:S02]  /*1420*/  ISETP.GT.AND.EX P0, PT, R6, RZ, PT, P0 ;  /* 0x000000ff0600720c */ /* 0x000fe40003f04300 */
[-CC-:B---3--:R-:W-:Y:S02]  /*1430*/  SHF.R.S64 R14, R8, R15.reuse, R9.reuse ;  /* 0x0000000f080e7219 */ /* 0x188fe40000001009 */
[----:B------:R-:W-:Y:S02]  /*1440*/  SHF.R.S32.HI R6, RZ, R15, R9 ;  /* 0x0000000fff067219 */ /* 0x000fe40000011409 */
[----:B------:R-:W-:Y:S02]  /*1450*/  SEL R14, R14, RZ, !P0 ;  /* 0x000000ff0e0e7207 */ /* 0x000fe40004000000 */
[----:B------:R-:W-:Y:S02]  /*1460*/  SEL R15, R6, RZ, !P0 ;  /* 0x000000ff060f7207 */ /* 0x000fe40004000000 */
[----:B------:R-:W-:-:S03]  /*1470*/  IADD3 R10, P0, PT, R14, R10, RZ ;  /* 0x0000000a0e0a7210 */ /* 0x000fc60007f1e0ff */
[----:B------:R1:W-:Y:S02]  /*1480*/  STG.E.64 desc[UR6][R4.64], R14 ;  /* 0x0000000e04007986 */ /* 0x0003e4000c101b06 */
[----:B------:R-:W-:Y:S01]  /*1490*/  IMAD.X R11, R15, 0x1, R11, P0 ;  /* 0x000000010f0b7824 */ /* 0x000fe200000e060b */
[----:B------:R-:W-:Y:S07]  /*14a0*/  BRA `(.L_x_31) ;  /* 0x0000000000047947 */ /* 0x000fee0003800000 */
.L_x_30:
[----:B------:R3:W-:Y:S02]  /*14b0*/  STG.E.64 desc[UR6][R4.64], RZ ;  /* 0x000000ff04007986 */ /* 0x0007e4000c101b06 */
.L_x_31:
[----:B------:R-:W-:Y:S05]  /*14c0*/  BSYNC.RECONVERGENT B0 ;  /* 0x0000000000007941 */ /* 0x000fea0003800200 */
.L_x_29:
[----:B------:R-:W4:Y:S01]  /*14d0*/  LDG.E.64 R8, desc[UR6][R4.64+0x8] ;  /* 0x0000080604087981 */ /* 0x000f22000c1e1b00 */
[----:B------:R-:W-:Y:S01]  /*14e0*/  BSSY.RECONVERGENT B0, `(.L_x_32) ;  /* 0x0000021000007945 */ /* 0x000fe20003800200 */
[----:B----4-:R-:W-:-:S05]  /*14f0*/  IADD3 R17, P0, PT, -R8, R20, RZ ;  /* 0x0000001408117210 */ /* 0x010fca0007f1e1ff */
[----:B------:R-:W-:Y:S01]  /*1500*/  IMAD.X R19, R21, 0x1, ~R9, P0 ;  /* 0x0000000115137824 */ /* 0x000fe200000e0e09 */
[----:B------:R-:W-:-:S04]  /*1510*/  ISETP.GT.U32.AND P0, PT, R17, 0x2000000, PT ;  /* 0x020000001100780c */ /* 0x000fc80003f04070 */
[----:B------:R-:W-:-:S13]  /*1520*/  ISETP.GT.U32.AND.EX P0, PT, R19, RZ, PT, P0 ;  /* 0x000000ff1300720c */ /* 0x000fda0003f04100 */
[----:B------:R-:W-:Y:S05]  /*1530*/  @P0 BRA `(.L_x_33) ;  /* 0x0000000000680947 */ /* 0x000fea0003800000 */
[----:B-1----:R-:W-:Y:S01]  /*1540*/  IMAD.WIDE.U32 R14, R19, UR8, RZ ;  /* 0x00000008130e7c25 */ /* 0x002fe2000f8e00ff */
        /* <DEDUP_REMOVED lines=12> */
[----:B------:R-:W4:Y:S01]  /*1610*/  LDG.E.64 R8, desc[UR6][R8.64] ;  /* 0x0000000608087981 */ /* 0x000f22000c1e1b00 */
[--C-:B------:R-:W-:Y:S02]  /*1620*/  SHF.R.S64 R15, R15, 0x13, R6.reuse ;  /* 0x000000130f0f7819 */ /* 0x100fe40000001006 */
[----:B------:R-:W-:Y:S02]  /*1630*/  SHF.R.S32.HI R6, RZ, 0x13, R6 ;  /* 0x00000013ff067819 */ /* 0x000fe40000011406 */
[----:B------:R-:W-:-:S04]  /*1640*/  ISETP.GT.U32.AND P0, PT, R15, 0x3f, PT ;  /* 0x0000003f0f00780c */ /* 0x000fc80003f04070 */
[----:B------:R-:W-:Y:S02]  /*1650*/  ISETP.GT.AND.EX P0, PT, R6, RZ, PT, P0 ;  /* 0x000000ff0600720c */ /* 0x000fe40003f04300 */
[-CC-:B----4-:R-:W-:Y:S02]  /*1660*/  SHF.R.S64 R14, R8, R15.reuse, R9.reuse ;  /* 0x0000000f080e7219 */ /* 0x190fe40000001009 */
[----:B------:R-:W-:Y:S02]  /*1670*/  SHF.R.S32.HI R6, RZ, R15, R9 ;  /* 0x0000000fff067219 */ /* 0x000fe40000011409 */
[----:B------:R-:W-:Y:S02]  /*1680*/  SEL R14, R14, RZ, !P0 ;  /* 0x000000ff0e0e7207 */ /* 0x000fe40004000000 */
[----:B------:R-:W-:Y:S02]  /*1690*/  SEL R15, R6, RZ, !P0 ;  /* 0x000000ff060f7207 */ /* 0x000fe40004000000 */
[----:B------:R-:W-:-:S03]  /*16a0*/  IADD3 R10, P0, PT, R14, R10, RZ ;  /* 0x0000000a0e0a7210 */ /* 0x000fc60007f1e0ff */
[----:B------:R1:W-:Y:S02]  /*16b0*/  STG.E.64 desc[UR6][R4.64+0x8], R14 ;  /* 0x0000080e04007986 */ /* 0x0003e4000c101b06 */
[----:B------:R-:W-:Y:S01]  /*16c0*/  IMAD.X R11, R15, 0x1, R11, P0 ;  /* 0x000000010f0b7824 */ /* 0x000fe200000e060b */
[----:B------:R-:W-:Y:S07]  /*16d0*/  BRA `(.L_x_34) ;  /* 0x0000000000047947 */ /* 0x000fee0003800000 */
.L_x_33:
[----:B------:R4:W-:Y:S02]  /*16e0*/  STG.E.64 desc[UR6][R4.64+0x8], RZ ;  /* 0x000008ff04007986 */ /* 0x0009e4000c101b06 */
.L_x_34:
[----:B------:R-:W-:Y:S05]  /*16f0*/  BSYNC.RECONVERGENT B0 ;  /* 0x0000000000007941 */ /* 0x000fea0003800200 */
.L_x_32:
[----:B01234-:R-:W-:-:S05]  /*1700*/  IADD3 R4, P0, PT, R4, 0x20, RZ ;  /* 0x0000002004047810 */ /* 0x01ffca0007f1e0ff */
[----:B------:R-:W-:Y:S01]  /*1710*/  IMAD.X R5, RZ, RZ, R5, P0 ;  /* 0x000000ffff057224 */ /* 0x000fe200000e0605 */
[----:B------:R-:W-:Y:S07]  /*1720*/  @P2 BRA `(.L_x_35) ;  /* 0xfffffff400c02947 */ /* 0x000fee000383ffff */
.L_x_23:
[----:B------:R-:W0:Y:S02]  /*1730*/  LDC R2, c[0x0][0x3ac] ;  /* 0x0000eb00ff027b82 */ /* 0x000e240000000800 */
[----:B0-----:R-:W-:-:S13]  /*1740*/  LOP3.LUT P0, R4, R2, 0x3, RZ, 0xc0, !PT ;  /* 0x0000000302047812 */ /* 0x001fda000780c0ff */
[----:B------:R-:W-:Y:S05]  /*1750*/  @!P0 BRA `(.L_x_22) ;  /* 0x0000000400d08947 */ /* 0x000fea0003800000 */
[----:B------:R-:W-:-:S13]  /*1760*/  ISETP.NE.AND P0, PT, R4, 0x1, PT ;  /* 0x000000010400780c */ /* 0x000fda0003f05270 */
[----:B------:R-:W-:Y:S05]  /*1770*/  @!P0 BRA `(.L_x_36) ;  /* 0x0000000400288947 */ /* 0x000fea0003800000 */
[----:B------:R-:W-:-:S05]  /*1780*/  IMAD.WIDE.U32 R4, R7, 0x8, R12 ;  /* 0x0000000807047825 */ /* 0x000fca00078e000c */
[----:B------:R-:W2:Y:S01]  /*1790*/  LDG.E.64 R8, desc[UR6][R4.64] ;  /* 0x0000000604087981 */ /* 0x000ea2000c1e1b00 */
[----:B------:R-:W-:Y:S01]  /*17a0*/  BSSY.RECONVERGENT B0, `(.L_x_37) ;  /* 0x0000022000007945 */ /* 0x000fe20003800200 */
[----:B--2--5:R-:W-:-:S05]  /*17b0*/  IADD3 R17, P0, PT, -R8, R20, RZ ;  /* 0x0000001408117210 */ /* 0x024fca0007f1e1ff */
[----:B------:R-:W-:Y:S01]  /*17c0*/  IMAD.X R19, R21, 0x1, ~R9, P0 ;  /* 0x0000000115137824 */ /* 0x000fe200000e0e09 */
[----:B------:R-:W-:-:S04]  /*17d0*/  ISETP.GT.U32.AND P0, PT, R17, 0x2000000, PT ;  /* 0x020000001100780c */ /* 0x000fc80003f04070 */
[----:B------:R-:W-:-:S13]  /*17e0*/  ISETP.GT.U32.AND.EX P0, PT, R19, RZ, PT, P0 ;  /* 0x000000ff1300720c */ /* 0x000fda0003f04100 */
[----:B------:R-:W-:Y:S05]  /*17f0*/  @P0 BRA `(.L_x_38) ;  /* 0x00000000006c0947 */ /* 0x000fea0003800000 */
[----:B------:R-:W0:Y:S02]  /*1800*/  LDCU.128 UR8, c[0x0][0x390] ;  /* 0x00007200ff0877ac */ /* 0x000e240008000c00 */
[----:B0-----:R-:W-:Y:S01]  /*1810*/  IMAD.WIDE.U32 R14, R19, UR8, RZ ;  /* 0x00000008130e7c25 */ /* 0x001fe2000f8e00ff */
        /* <DEDUP_REMOVED lines=25> */
.L_x_38:
[----:B------:R0:W-:Y:S02]  /*19b0*/  STG.E.64 desc[UR6][R4.64], RZ ;  /* 0x000000ff04007986 */ /* 0x0001e4000c101b06 */
.L_x_39:
[----:B------:R-:W-:Y:S05]  /*19c0*/  BSYNC.RECONVERGENT B0 ;  /* 0x0000000000007941 */ /* 0x000fea0003800200 */
.L_x_37:
[----:B------:R-:W2:Y:S01]  /*19d0*/  LDG.E.64 R8, desc[UR6][R4.64+0x8] ;  /* 0x0000080604087981 */ /* 0x000ea2000c1e1b00 */
[----:B------:R-:W-:Y:S01]  /*19e0*/  BSSY.RECONVERGENT B0, `(.L_x_40) ;  /* 0x0000022000007945 */ /* 0x000fe20003800200 */
[----:B--2---:R-:W-:-:S05]  /*19f0*/  IADD3 R17, P0, PT, -R8, R20, RZ ;  /* 0x0000001408117210 */ /* 0x004fca0007f1e1ff */
[----:B------:R-:W-:Y:S01]  /*1a00*/  IMAD.X R19, R21, 0x1, ~R9, P0 ;  /* 0x0000000115137824 */ /* 0x000fe200000e0e09 */
[----:B------:R-:W-:-:S04]  /*1a10*/  ISETP.GT.U32.AND P0, PT, R17, 0x2000000, PT ;  /* 0x020000001100780c */ /* 0x000fc80003f04070 */
[----:B------:R-:W-:-:S13]  /*1a20*/  ISETP.GT.U32.AND.EX P0, PT, R19, RZ, PT, P0 ;  /* 0x000000ff1300720c */ /* 0x000fda0003f04100 */
[----:B------:R-:W-:Y:S05]  /*1a30*/  @P0 BRA `(.L_x_41) ;  /* 0x00000000006c0947 */ /* 0x000fea0003800000 */
[----:B------:R-:W1:Y:S02]  /*1a40*/  LDCU.128 UR8, c[0x0][0x390] ;  /* 0x00007200ff0877ac */ /* 0x000e640008000c00 */
        /* <DEDUP_REMOVED lines=26> */
.L_x_41:
[----:B------:R2:W-:Y:S02]  /*1bf0*/  STG.E.64 desc[UR6][R4.64+0x8], RZ ;  /* 0x000008ff04007986 */ /* 0x0005e4000c101b06 */
.L_x_42:
[----:B------:R-:W-:Y:S05]  /*1c00*/  BSYNC.RECONVERGENT B0 ;  /* 0x0000000000007941 */ /* 0x000fea0003800200 */
.L_x_40:
[----:B------:R-:W-:-:S07]  /*1c10*/  VIADD R7, R7, 0x2 ;  /* 0x0000000207077836 */ /* 0x000fce0000000000 */
.L_x_36:
[----:B0123--:R-:W-:-:S04]  /*1c20*/  LOP3.LUT R4, R2, 0x1, RZ, 0xc0, !PT ;  /* 0x0000000102047812 */ /* 0x00ffc800078ec0ff */
[----:B------:R-:W-:-:S13]  /*1c30*/  ISETP.NE.U32.AND P0, PT, R4, 0x1, PT ;  /* 0x000000010400780c */ /* 0x000fda0003f05070 */
[----:B------:R-:W-:Y:S05]  /*1c40*/  @P0 BRA `(.L_x_22) ;  /* 0x0000000000940947 */ /* 0x000fea0003800000 */
        /* <DEDUP_REMOVED lines=35> */
.L_x_43:
[----:B------:R0:W-:Y:S02]  /*1e80*/  STG.E.64 desc[UR6][R4.64], RZ ;  /* 0x000000ff04007986 */ /* 0x0001e4000c101b06 */
.L_x_44:
[----:B------:R-:W-:Y:S05]  /*1e90*/  BSYNC.RECONVERGENT B0 ;  /* 0x0000000000007941 */ /* 0x000fea0003800200 */
.L_x_22:
[----:B------:R-:W-:-:S13]  /*1ea0*/  ISETP.GE.AND P0, PT, R2, 0x1, PT ;  /* 0x000000010200780c */ /* 0x000fda0003f06270 */
[----:B------:R-:W-:Y:S05]  /*1eb0*/  @!P0 EXIT ;  /* 0x000000000000894d */ /* 0x000fea0003800000 */
[C---:B------:R-:W-:Y:S01]  /*1ec0*/  ISETP.GE.U32.AND P0, PT, R2.reuse, 0x8, PT ;  /* 0x000000080200780c */ /* 0x040fe20003f06070 */
[----:B01----:R-:W-:Y:S01]  /*1ed0*/  IMAD.MOV.U32 R5, RZ, RZ, RZ ;  /* 0x000000ffff057224 */ /* 0x003fe200078e00ff */
[----:B------:R-:W-:-:S11]  /*1ee0*/  LOP3.LUT R22, R2, 0x7, RZ, 0xc0, !PT ;  /* 0x0000000702167812 */ /* 0x000fd600078ec0ff */
[----:B------:R-:W-:Y:S05]  /*1ef0*/  @!P0 BRA `(.L_x_45) ;  /* 0x0000001000cc8947 */ /* 0x000fea0003800000 */
[----:B------:R-:W0:Y:S01]  /*1f00*/  LDCU.128 UR8, c[0x0][0x380] ;  /* 0x00007000ff0877ac */ /* 0x000e220008000c00 */
[----:B------:R-:W-:Y:S01]  /*1f10*/  LOP3.LUT R5, R2, 0x7ffffff8, RZ, 0xc0, !PT ;  /* 0x7ffffff802057812 */ /* 0x000fe200078ec0ff */
[----:B------:R-:W-:-:S04]  /*1f20*/  IMAD.MOV.U32 R23, RZ, RZ, R0 ;  /* 0x000000ffff177224 */ /* 0x000fc800078e0000 */
[----:B------:R-:W-:Y:S01]  /*1f30*/  IMAD.MOV R24, RZ, RZ, -R5 ;  /* 0x000000ffff187224 */ /* 0x000fe200078e0a05 */
[----:B0-----:R-:W-:Y:S01]  /*1f40*/  LEA R14, P1, R0, UR8, 0x3 ;  /* 0x00000008000e7c11 */ /* 0x001fe2000f8218ff */
[----:B------:R-:W-:-:S03]  /*1f50*/  UIADD3 UR4, UP0, UPT, UR10, 0x20, URZ ;  /* 0x000000200a047890 */ /* 0x000fc6000ff1e0ff */
[----:B------:R-:W-:Y:S01]  /*1f60*/  IADD3 R14, P0, PT, R14, 0x20, RZ ;  /* 0x000000200e0e7810 */ /* 0x000fe20007f1e0ff */
[----:B------:R-:W-:Y:S01]  /*1f70*/  UIADD3.X UR5, UPT, UPT, URZ, UR11, URZ, UP0, !UPT ;  /* 0x0000000bff057290 */ /* 0x000fe200087fe4ff */
[----:B------:R-:W-:-:S05]  /*1f80*/  LEA.HI.X R15, R0, UR9, R3, 0x3, P1 ;  /* 0x00000009000f7c11 */ /* 0x000fca00088f1c03 */
[----:B------:R-:W-:-:S07]  /*1f90*/  IMAD.X R15, RZ, RZ, R15, P0 ;  /* 0x000000ffff0f7224 */ /* 0x000fce00000e060f */
.L_x_70:
[----:B------:R-:W-:Y:S01]  /*1fa0*/  ISETP.NE.U32.AND P0, PT, R10, RZ, PT ;  /* 0x000000ff0a00720c */ /* 0x000fe20003f05070 */
[----:B------:R-:W-:Y:S01]  /*1fb0*/  VIADD R24, R24, 0x8 ;  /* 0x0000000818187836 */ /* 0x000fe20000000000 */
[----:B------:R-:W-:Y:S01]  /*1fc0*/  BSSY.RECONVERGENT B0, `(.L_x_46) ;  /* 0x0000023000007945 */ /* 0x000fe20003800200 */
[----:B------:R-:W-:Y:S02]  /*1fd0*/  CS2R R6, SRZ ;  /* 0x0000000000067805 */ /* 0x000fe4000001ff00 */
[----:B------:R-:W-:Y:S02]  /*1fe0*/  ISETP.NE.AND.EX P0, PT, R11, RZ, PT, P0 ;  /* 0x000000ff0b00720c */ /* 0x000fe40003f05300 */
[----:B------:R-:W-:-:S11]  /*1ff0*/  ISETP.NE.AND P1, PT, R24, RZ, PT ;  /* 0x000000ff1800720c */ /* 0x000fd60003f25270 */
[----:B0-----:R-:W-:Y:S05]  /*2000*/  @!P0 BRA `(.L_x_47) ;  /* 0x0000000000788947 */ /* 0x001fea0003800000 */
[----:B------:R-:W2:Y:S02]  /*2010*/  LDG.E.64 R6, desc[UR6][R14.64+-0x20] ;  /* 0xffffe0060e067981 */ /* 0x000ea4000c1e1b00 */
[C---:B--2---:R-:W-:Y:S01]  /*2020*/  SHF.L.U64.HI R4, R6.reuse, 0x13, R7 ;  /* 0x0000001306047819 */ /* 0x044fe20000010207 */
[----:B-----5:R-:W-:-:S03]  /*2030*/  IMAD.SHL.U32 R20, R6, 0x80000, RZ ;  /* 0x0008000006147824 */ /* 0x020fc600078e00ff */
[----:B------:R-:W-:-:S04]  /*2040*/  LOP3.LUT R2, R4, R11, RZ, 0xfc, !PT ;  /* 0x0000000b04027212 */ /* 0x000fc800078efcff */
[----:B------:R-:W-:-:S13]  /*2050*/  ISETP.NE.U32.AND P0, PT, R2, RZ, PT ;  /* 0x000000ff0200720c */ /* 0x000fda0003f05070 */
[----:B------:R-:W-:Y:S05]  /*2060*/  @P0 BRA `(.L_x_48) ;  /* 0x0000000000500947 */ /* 0x000fea0003800000 */
[----:B------:R-:W0:Y:S01]  /*2070*/  I2F.U32.RP R2, R10 ;  /* 0x0000000a00027306 */ /* 0x000e220000209000 */
[----:B------:R-:W-:-:S07]  /*2080*/  ISETP.NE.U32.AND P3, PT, R10, RZ, PT ;  /* 0x000000ff0a00720c */ /* 0x000fce0003f65070 */
[----:B0-----:R-:W0:Y:S02]  /*2090*/  MUFU.RCP R2, R2 ;  /* 0x0000000200027308 */ /* 0x001e240000001000 */
[----:B0-----:R-:W-:-:S06]  /*20a0*/  VIADD R6, R2, 0xffffffe ;  /* 0x0ffffffe02067836 */ /* 0x001fcc0000000000 */
[----:B------:R0:W1:Y:S02]  /*20b0*/  F2I.FTZ.U32.TRUNC.NTZ R7, R6 ;  /* 0x0000000600077305 */ /* 0x000064000021f000 */
[----:B0-----:R-:W-:Y:S02]  /*20c0*/  IMAD.MOV.U32 R6, RZ, RZ, RZ ;  /* 0x000000ffff067224 */ /* 0x001fe400078e00ff */
[----:B-1----:R-:W-:-:S04]  /*20d0*/  IMAD.MOV R9, RZ, RZ, -R7 ;  /* 0x000000ffff097224 */ /* 0x002fc800078e0a07 */
[----:B------:R-:W-:-:S04]  /*20e0*/  IMAD R9, R9, R10, RZ ;  /* 0x0000000a09097224 */ /* 0x000fc800078e02ff */
[----:B------:R-:W-:-:S06]  /*20f0*/  IMAD.HI.U32 R7, R7, R9, R6 ;  /* 0x0000000907077227 */ /* 0x000fcc00078e0006 */
[----:B------:R-:W-:-:S04]  /*2100*/  IMAD.HI.U32 R6, R7, R20, RZ ;  /* 0x0000001407067227 */ /* 0x000fc800078e00ff */
[----:B------:R-:W-:-:S04]  /*2110*/  IMAD.MOV R7, RZ, RZ, -R6 ;  /* 0x000000ffff077224 */ /* 0x000fc800078e0a06 */
[----:B------:R-:W-:-:S05]  /*2120*/  IMAD R7, R10, R7, R20 ;  /* 0x000000070a077224 */ /* 0x000fca00078e0214 */
[----:B------:R-:W-:-:S13]  /*2130*/  ISETP.GE.U32.AND P0, PT, R7, R10, PT ;  /* 0x0000000a0700720c */ /* 0x000fda0003f06070 */
[----:B------:R-:W-:Y:S02]  /*2140*/  @P0 IMAD.IADD R7, R7, 0x1, -R10 ;  /* 0x0000000107070824 */ /* 0x000fe400078e0a0a */
[----:B------:R-:W-:-:S03]  /*2150*/  @P0 VIADD R6, R6, 0x1 ;  /* 0x0000000106060836 */ /* 0x000fc60000000000 */
[----:B------:R-:W-:Y:S01]  /*2160*/  ISETP.GE.U32.AND P2, PT, R7, R10, PT ;  /* 0x0000000a0700720c */ /* 0x000fe20003f46070 */
[----:B------:R-:W-:-:S12]  /*2170*/  IMAD.MOV.U32 R7, RZ, RZ, RZ ;  /* 0x000000ffff077224 */ /* 0x000fd800078e00ff */
[----:B------:R-:W-:Y:S01]  /*2180*/  @P2 VIADD R6, R6, 0x1 ;  /* 0x0000000106062836 */ /* 0x000fe20000000000 */
[----:B------:R-:W-:Y:S01]  /*2190*/  @!P3 LOP3.LUT R6, RZ, R10, RZ, 0x33, !PT ;  /* 0x0000000aff06b212 */ /* 0x000fe200078e33ff */
[----:B------:R-:W-:Y:S06]  /*21a0*/  BRA `(.L_x_47) ;  /* 0x0000000000107947 */ /* 0x000fec0003800000 */
.L_x_48:
[----:B------:R-:W-:-:S07]  /*21b0*/  MOV R2, 0x21d0 ;  /* 0x000021d000027802 */ /* 0x000fce0000000f00 */
[----:B------:R-:W-:Y:S05]  /*21c0*/  CALL.REL.NOINC `($__internal_4_$__cuda_sm20_div_s64) ;  /* 0x0000002000b07944 */ /* 0x000fea0003c00000 */
[----:B------:R-:W-:Y:S02]  /*21d0*/  IMAD.MOV.U32 R6, RZ, RZ, R8 ;  /* 0x000000ffff067224 */ /* 0x000fe400078e0008 */
[----:B------:R-:W-:-:S07]  /*21e0*/  IMAD.MOV.U32 R7, RZ, RZ, R9 ;  /* 0x000000ffff077224 */ /* 0x000fce00078e0009 */
.L_x_47:
[----:B------:R-:W-:Y:S05]  /*21f0*/  BSYNC.RECONVERGENT B0 ;  /* 0x0000000000007941 */ /* 0x000fea0003800200 */
.L_x_46:
[----:B------:R-:W-:Y:S01]  /*2200*/  IMAD.U32 R16, RZ, RZ, UR4 ;  /* 0x00000004ff107e24 */ /* 0x000fe2000f8e00ff */
[----:B------:R-:W-:Y:S01]  /*2210*/  ISETP.NE.U32.AND P0, PT, R10, RZ, PT ;  /* 0x000000ff0a00720c */ /* 0x000fe20003f05070 */
[----:B------:R-:W-:Y:S01]  /*2220*/  IMAD.U32 R17, RZ, RZ, UR5 ;  /* 0x00000005ff117e24 */ /* 0x000fe2000f8e00ff */
[----:B------:R-:W-:Y:S01]  /*2230*/  BSSY.RECONVERGENT B0, `(.L_x_49) ;  /* 0x0000022000007945 */ /* 0x000fe20003800200 */
[----:B------:R-:W-:Y:S02]  /*2240*/  CS2R R8, SRZ ;  /* 0x0000000000087805 */ /* 0x000fe4000001ff00 */
[----:B------:R-:W-:Y:S01]  /*2250*/  ISETP.NE.AND.EX P0, PT, R11, RZ, PT, P0 ;  /* 0x000000ff0b00720c */ /* 0x000fe20003f05300 */
[----:B------:R-:W-:-:S05]  /*2260*/  IMAD.WIDE R16, R23, 0x8, R16 ;  /* 0x0000000817107825 */ /* 0x000fca00078e0210 */
[----:B------:R0:W-:Y:S07]  /*2270*/  STG.E.64 desc[UR6][R16.64+-0x20], R6 ;  /* 0xffffe00610007986 */ /* 0x0001ee000c101b06 */
[----:B------:R-:W-:Y:S05]  /*2280*/  @!P0 BRA `(.L_x_50) ;  /* 0x0000000000708947 */ /* 0x000fea0003800000 */
[----:B0-----:R-:W2:Y:S02]  /*2290*/  LDG.E.64 R6, desc[UR6][R14.64+-0x18] ;  /* 0xffffe8060e067981 */ /* 0x001ea4000c1e1b00 */
        /* <DEDUP_REMOVED lines=15> */
[----:B------:R-:W-:Y:S02]  /*2390*/  IMAD.MOV R7, RZ, RZ, -R8 ;  /* 0x000000ffff077224 */ /* 0x000fe400078e0a08 */
[----:B------:R-:W-:Y:S02]  /*23a0*/  IMAD.MOV.U32 R9, RZ, RZ, RZ ;  /* 0x000000ffff097224 */ /* 0x000fe400078e00ff */
[----:B------:R-:W-:-:S05]  /*23b0*/  IMAD R7, R10, R7, R20 ;  /* 0x000000070a077224 */ /* 0x000fca00078e0214 */
[----:B------:R-:W-:-:S13]  /*23c0*/  ISETP.GE.U32.AND P0, PT, R7, R10, PT ;  /* 0x0000000a0700720c */ /* 0x000fda0003f06070 */
[----:B------:R-:W-:Y:S02]  /*23d0*/  @P0 IMAD.IADD R7, R7, 0x1, -R10 ;  /* 0x0000000107070824 */ /* 0x000fe400078e0a0a */
[----:B------:R-:W-:-:S03]  /*23e0*/  @P0 VIADD R8, R8, 0x1 ;  /* 0x0000000108080836 */ /* 0x000fc60000000000 */
[----:B------:R-:W-:-:S13]  /*23f0*/  ISETP.GE.U32.AND P2, PT, R7, R10, PT ;  /* 0x0000000a0700720c */ /* 0x000fda0003f46070 */
[----:B------:R-:W-:Y:S01]  /*2400*/  @P2 VIADD R8, R8, 0x1 ;  /* 0x0000000108082836 */ /* 0x000fe20000000000 */
[----:B------:R-:W-:Y:S01]  /*2410*/  @!P3 LOP3.LUT R8, RZ, R10, RZ, 0x33, !PT ;  /* 0x0000000aff08b212 */ /* 0x000fe200078e33ff */
[----:B------:R-:W-:Y:S06]  /*2420*/  BRA `(.L_x_50) ;  /* 0x0000000000087947 */ /* 0x000fec0003800000 */
.L_x_51:
[----:B------:R-:W-:-:S07]  /*2430*/  MOV R2, 0x2450 ;  /* 0x0000245000027802 */ /* 0x000fce0000000f00 */
[----:B------:R-:W-:Y:S05]  /*2440*/  CALL.REL.NOINC `($__internal_4_$__cuda_sm20_div_s64) ;  /* 0x0000002000107944 */ /* 0x000fea0003c00000 */
.L_x_50:
[----:B------:R-:W-:Y:S05]  /*2450*/  BSYNC.RECONVERGENT B0 ;  /* 0x0000000000007941 */ /* 0x000fea0003800200 */
.L_x_49:
[----:B------:R1:W-:Y:S01]  /*2460*/  STG.E.64 desc[UR6][R16.64+-0x18], R8 ;  /* 0xffffe80810007986 */ /* 0x0003e2000c101b06 */
[----:B------:R-:W-:Y:S01]  /*2470*/  ISETP.NE.U32.AND P0, PT, R10, RZ, PT ;  /* 0x000000ff0a00720c */ /* 0x000fe20003f05070 */
[----:B------:R-:W-:Y:S01]  /*2480*/  BSSY.RECONVERGENT B0, `(.L_x_52) ;  /* 0x0000022000007945 */ /* 0x000fe20003800200 */
[----:B0-----:R-:W-:Y:S02]  /*2490*/  CS2R R6, SRZ ;  /* 0x0000000000067805 */ /* 0x001fe4000001ff00 */
[----:B------:R-:W-:-:S13]  /*24a0*/  ISETP.NE.AND.EX P0, PT, R11, RZ, PT, P0 ;  /* 0x000000ff0b00720c */ /* 0x000fda0003f05300 */
[----:B-1----:R-:W-:Y:S05]  /*24b0*/  @!P0 BRA `(.L_x_53) ;  /* 0x0000000000788947 */ /* 0x002fea0003800000 */
[----:B------:R-:W2:Y:S02]  /*24c0*/  LDG.E.64 R6, desc[UR6][R14.64+-0x10] ;  /* 0xfffff0060e067981 */ /* 0x000ea4000c1e1b00 */
[C---:B--2---:R-:W-:Y:S01]  /*24d0*/  SHF.L.U64.HI R4, R6.reuse, 0x13, R7 ;  /* 0x0000001306047819 */ /* 0x044fe20000010207 */
[----:B-----5:R-:W-:-:S03]  /*24e0*/  IMAD.SHL.U32 R20, R6, 0x80000, RZ ;  /* 0x0008000006147824 */ /* 0x020fc600078e00ff */
[----:B------:R-:W-:-:S04]  /*24f0*/  LOP3.LUT R2, R4, R11, RZ, 0xfc, !PT ;  /* 0x0000000b04027212 */ /* 0x000fc800078efcff */
[----:B------:R-:W-:-:S13]  /*2500*/  ISETP.NE.U32.AND P0, PT, R2, RZ, PT ;  /* 0x000000ff0200720c */ /* 0x000fda0003f05070 */
[----:B------:R-:W-:Y:S05]  /*2510*/  @P0 BRA `(.L_x_54) ;  /* 0x0000000000500947 */ /* 0x000fea0003800000 */
[----:B------:R-:W0:Y:S01]  /*2520*/  I2F.U32.RP R2, R10 ;  /* 0x0000000a00027306 */ /* 0x000e220000209000 */
[----:B------:R-:W-:Y:S01]  /*2530*/  IMAD.MOV.U32 R6, RZ, RZ, RZ ;  /* 0x000000ffff067224 */ /* 0x000fe200078e00ff */
[----:B------:R-:W-:-:S06]  /*2540*/  ISETP.NE.U32.AND P3, PT, R10, RZ, PT ;  /* 0x000000ff0a00720c */ /* 0x000fcc0003f65070 */
[----:B0-----:R-:W0:Y:S02]  /*2550*/  MUFU.RCP R2, R2 ;  /* 0x0000000200027308 */ /* 0x001e240000001000 */
[----:B0-----:R-:W-:-:S06]  /*2560*/  VIADD R4, R2, 0xffffffe ;  /* 0x0ffffffe02047836 */ /* 0x001fcc0000000000 */
[----:B------:R-:W0:Y:S02]  /*2570*/  F2I.FTZ.U32.TRUNC.NTZ R7, R4 ;  /* 0x0000000400077305 */ /* 0x000e24000021f000 */
[----:B0-----:R-:W-:-:S04]  /*2580*/  IMAD.MOV R9, RZ, RZ, -R7 ;  /* 0x000000ffff097224 */ /* 0x001fc800078e0a07 */
        /* <DEDUP_REMOVED lines=13> */
.L_x_54:
[----:B------:R-:W-:-:S07]  /*2660*/  MOV R2, 0x2680 ;  /* 0x0000268000027802 */ /* 0x000fce0000000f00 */
[----:B------:R-:W-:Y:S05]  /*2670*/  CALL.REL.NOINC `($__internal_4_$__cuda_sm20_div_s64) ;  /* 0x0000001c00847944 */ /* 0x000fea0003c00000 */
[----:B------:R-:W-:Y:S02]  /*2680*/  IMAD.MOV.U32 R6, RZ, RZ, R8 ;  /* 0x000000ffff067224 */ /* 0x000fe400078e0008 */
[----:B------:R-:W-:-:S07]  /*2690*/  IMAD.MOV.U32 R7, RZ, RZ, R9 ;  /* 0x000000ffff077224 */ /* 0x000fce00078e0009 */
.L_x_53:
[----:B------:R-:W-:Y:S05]  /*26a0*/  BSYNC.RECONVERGENT B0 ;  /* 0x0000000000007941 */ /* 0x000fea0003800200 */
.L_x_52:
[----:B------:R0:W-:Y:S01]  /*26b0*/  STG.E.64 desc[UR6][R16.64+-0x10], R6 ;  /* 0xfffff00610007986 */ /* 0x0001e2000c101b06 */
[----:B------:R-:W-:Y:S01]  /*26c0*/  ISETP.NE.U32.AND P0, PT, R10, RZ, PT ;  /* 0x000000ff0a00720c */ /* 0x000fe20003f05070 */
[----:B------:R-:W-:Y:S01]  /*26d0*/  BSSY.RECONVERGENT B0, `(.L_x_55) ;  /* 0x0000020000007945 */ /* 0x000fe20003800200 */
[----:B------:R-:W-:Y:S02]  /*26e0*/  CS2R R8, SRZ ;  /* 0x0000000000087805 */ /* 0x000fe4000001ff00 */
[----:B------:R-:W-:-:S13]  /*26f0*/  ISETP.NE.AND.EX P0, PT, R11, RZ, PT, P0 ;  /* 0x000000ff0b00720c */ /* 0x000fda0003f05300 */
        /* <DEDUP_REMOVED lines=27> */
.L_x_57:
[----:B------:R-:W-:-:S07]  /*28b0*/  MOV R2, 0x28d0 ;  /* 0x000028d000027802 */ /* 0x000fce0000000f00 */
[----:B------:R-:W-:Y:S05]  /*28c0*/  CALL.REL.NOINC `($__internal_4_$__cuda_sm20_div_s64) ;  /* 0x0000001800f07944 */ /* 0x000fea0003c00000 */
.L_x_56:
[----:B------:R-:W-:Y:S05]  /*28d0*/  BSYNC.RECONVERGENT B0 ;  /* 0x0000000000007941 */ /* 0x000fea0003800200 */
.L_x_55:
        /* <DEDUP_REMOVED lines=32> */
.L_x_60:
[----:B------:R-:W-:-:S07]  /*2ae0*/  MOV R2, 0x2b00 ;  /* 0x00002b0000027802 */ /* 0x000fce0000000f00 */
[----:B------:R-:W-:Y:S05]  /*2af0*/  CALL.REL.NOINC `($__internal_4_$__cuda_sm20_div_s64) ;  /* 0x0000001800647944 */ /* 0x000fea0003c00000 */
[----:B------:R-:W-:Y:S02]  /*2b00*/  IMAD.MOV.U32 R6, RZ, RZ, R8 ;  /* 0x000000ffff067224 */ /* 0x000fe400078e0008 */
[----:B------:R-:W-:-:S07]  /*2b10*/  IMAD.MOV.U32 R7, RZ, RZ, R9 ;  /* 0x000000ffff077224 */ /* 0x000fce00078e0009 */
.L_x_59:
[----:B------:R-:W-:Y:S05]  /*2b20*/  BSYNC.RECONVERGENT B0 ;  /* 0x0000000000007941 */ /* 0x000fea0003800200 */
.L_x_58:
        /* <DEDUP_REMOVED lines=32> */
.L_x_63:
[----:B------:R-:W-:-:S07]  /*2d30*/  MOV R2, 0x2d50 ;  /* 0x00002d5000027802 */ /* 0x000fce0000000f00 */
[----:B------:R-:W-:Y:S05]  /*2d40*/  CALL.REL.NOINC `($__internal_4_$__cuda_sm20_div_s64) ;  /* 0x0000001400d07944 */ /* 0x000fea0003c00000 */
.L_x_62:
[----:B------:R-:W-:Y:S05]  /*2d50*/  BSYNC.RECONVERGENT B0 ;  /* 0x0000000000007941 */ /* 0x000fea0003800200 */
.L_x_61:
        /* <DEDUP_REMOVED lines=32> */
.L_x_66:
[----:B------:R-:W-:-:S07]  /*2f60*/  MOV R2, 0x2f80 ;  /* 0x00002f8000027802 */ /* 0x000fce0000000f00 */
[----:B------:R-:W-:Y:S05]  /*2f70*/  CALL.REL.NOINC `($__internal_4_$__cuda_sm20_div_s64) ;  /* 0x0000001400447944 */ /* 0x000fea0003c00000 */
[----:B------:R-:W-:Y:S02]  /*2f80*/  IMAD.MOV.U32 R6, RZ, RZ, R8 ;  /* 0x000000ffff067224 */ /* 0x000fe400078e0008 */
[----:B------:R-:W-:-:S07]  /*2f90*/  IMAD.MOV.U32 R7, RZ, RZ, R9 ;  /* 0x000000ffff077224 */ /* 0x000fce00078e0009 */
.L_x_65:
[----:B------:R-:W-:Y:S05]  /*2fa0*/  BSYNC.RECONVERGENT B0 ;  /* 0x0000000000007941 */ /* 0x000fea0003800200 */
.L_x_64:
        /* <DEDUP_REMOVED lines=32> */
.L_x_69:
[----:B------:R-:W-:-:S07]  /*31b0*/  MOV R2, 0x31d0 ;  /* 0x000031d000027802 */ /* 0x000fce0000000f00 */
[----:B------:R-:W-:Y:S05]  /*31c0*/  CALL.REL.NOINC `($__internal_4_$__cuda_sm20_div_s64) ;  /* 0x0000001000b07944 */ /* 0x000fea0003c00000 */
.L_x_68:
[----:B------:R-:W-:Y:S05]  /*31d0*/  BSYNC.RECONVERGENT B0 ;  /* 0x0000000000007941 */ /* 0x000fea0003800200 */
.L_x_67:
[----:B------:R0:W-:Y:S01]  /*31e0*/  STG.E.64 desc[UR6][R16.64+0x18], R8 ;  /* 0x0000180810007986 */ /* 0x0001e2000c101b06 */
[----:B------:R-:W-:Y:S01]  /*31f0*/  IADD3 R14, P0, PT, R14, 0x40, RZ ;  /* 0x000000400e0e7810 */ /* 0x000fe20007f1e0ff */
[----:B------:R-:W-:-:S04]  /*3200*/  VIADD R23, R23, 0x8 ;  /* 0x0000000817177836 */ /* 0x000fc80000000000 */
[----:B------:R-:W-:Y:S01]  /*3210*/  IMAD.X R15, RZ, RZ, R15, P0 ;  /* 0x000000ffff0f7224 */ /* 0x000fe200000e060f */
[----:B------:R-:W-:Y:S07]  /*3220*/  @P1 BRA `(.L_x_70) ;  /* 0xffffffec005c1947 */ /* 0x000fee000383ffff */
.L_x_45:
[----:B------:R-:W-:-:S13]  /*3230*/  ISETP.NE.AND P0, PT, R22, RZ, PT ;  /* 0x000000ff1600720c */ /* 0x000fda0003f05270 */
[----:B------:R-:W-:Y:S05]  /*3240*/  @!P0 EXIT ;  /* 0x000000000000894d */ /* 0x000fea0003800000 */
[----:B------:R-:W1:Y:S01]  /*3250*/  LDCU UR4, c[0x0][0x3ac] ;  /* 0x00007580ff0477ac */ /* 0x000e620008000800 */
[----:B------:R-:W-:Y:S01]  /*3260*/  ISETP.GE.U32.AND P0, PT, R22, 0x4, PT ;  /* 0x000000041600780c */ /* 0x000fe20003f06070 */
[----:B-1----:R-:W-:-:S12]  /*3270*/  ULOP3.LUT UR4, UR4, 0x3, URZ, 0xc0, !UPT ;  /* 0x0000000304047892 */ /* 0x002fd8000f8ec0ff */
[----:B------:R-:W-:Y:S05]  /*3280*/  @!P0 BRA `(.L_x_71) ;  /* 0x0000000800708947 */ /* 0x000fea0003800000 */
[----:B------:R-:W-:Y:S01]  /*3290*/  ISETP.NE.U32.AND P0, PT, R10, RZ, PT ;  /* 0x000000ff0a00720c */ /* 0x000fe20003f05070 */
[----:B------:R-:W-:Y:S01]  /*32a0*/  BSSY.RECONVERGENT B0, `(.L_x_72) ;  /* 0x0000023000007945 */ /* 0x000fe20003800200 */
[----:B0-----:R-:W-:Y:S01]  /*32b0*/  IMAD.WIDE.U32 R16, R5, 0x8, R12 ;  /* 0x0000000805107825 */ /* 0x001fe200078e000c */
[----:B------:R-:W-:Y:S02]  /*32c0*/  CS2R R6, SRZ ;  /* 0x0000000000067805 */ /* 0x000fe4000001ff00 */
[----:B------:R-:W-:-:S13]  /*32d0*/  ISETP.NE.AND.EX P0, PT, R11, RZ, PT, P0 ;  /* 0x000000ff0b00720c */ /* 0x000fda0003f05300 */
[----:B------:R-:W-:Y:S05]  /*32e0*/  @!P0 BRA `(.L_x_73) ;  /* 0x0000000000788947 */ /* 0x000fea0003800000 */
        /* <DEDUP_REMOVED lines=26> */
.L_x_74:
[----:B------:R-:W-:-:S07]  /*3490*/  MOV R2, 0x34b0 ;  /* 0x000034b000027802 */ /* 0x000fce0000000f00 */
[----:B------:R-:W-:Y:S05]  /*34a0*/  CALL.REL.NOINC `($__internal_4_$__cuda_sm20_div_s64) ;  /* 0x0000000c00f87944 */ /* 0x000fea0003c00000 */
[----:B------:R-:W-:Y:S02]  /*34b0*/  IMAD.MOV.U32 R6, RZ, RZ, R8 ;  /* 0x000000ffff067224 */ /* 0x000fe400078e0008 */
[----:B------:R-:W-:-:S07]  /*34c0*/  IMAD.MOV.U32 R7, RZ, RZ, R9 ;  /* 0x000000ffff077224 */ /* 0x000fce00078e0009 */
.L_x_73:
[----:B------:R-:W-:Y:S05]  /*34d0*/  BSYNC.RECONVERGENT B0 ;  /* 0x0000000000007941 */ /* 0x000fea0003800200 */
.L_x_72:
[----:B------:R-:W0:Y:S01]  /*34e0*/  LDC.64 R8, c[0x0][0x388] ;  /* 0x0000e200ff087b82 */ /* 0x000e220000000a00 */
[----:B------:R-:W-:Y:S01]  /*34f0*/  IMAD.IADD R15, R0, 0x1, R5 ;  /* 0x00000001000f7824 */ /* 0x000fe200078e0205 */
[----:B------:R-:W-:Y:S01]  /*3500*/  ISETP.NE.U32.AND P0, PT, R10, RZ, PT ;  /* 0x000000ff0a00720c */ /* 0x000fe20003f05070 */
[----:B------:R-:W-:Y:S01]  /*3510*/  BSSY.RECONVERGENT B0, `(.L_x_75) ;  /* 0x0000024000007945 */ /* 0x000fe20003800200 */
[----:B------:R-:W-:Y:S02]  /*3520*/  CS2R R18, SRZ ;  /* 0x0000000000127805 */ /* 0x000fe4000001ff00 */
[----:B------:R-:W-:Y:S01]  /*3530*/  ISETP.NE.AND.EX P0, PT, R11, RZ, PT, P0 ;  /* 0x000000ff0b00720c */ /* 0x000fe20003f05300 */
[----:B0-----:R-:W-:-:S05]  /*3540*/  IMAD.WIDE R8, R15, 0x8, R8 ;  /* 0x000000080f087825 */ /* 0x001fca00078e0208 */
        /* <DEDUP_REMOVED lines=9> */
[----:B------:R-:W-:Y:S01]  /*35e0*/  ISETP.NE.U32.AND P2, PT, R10, RZ, PT ;  /* 0x000000ff0a00720c */ /* 0x000fe20003f45070 */
[----:B------:R-:W-:-:S06]  /*35f0*/  IMAD.MOV.U32 R19, RZ, RZ, RZ ;  /* 0x000000ffff137224 */ /* 0x000fcc00078e00ff */
        /* <DEDUP_REMOVED lines=17> */
.L_x_77:
[----:B------:R-:W-:-:S07]  /*3710*/  MOV R2, 0x3730 ;  /* 0x0000373000027802 */ /* 0x000fce0000000f00 */
[----:B------:R-:W-:Y:S05]  /*3720*/  CALL.REL.NOINC `($__internal_4_$__cuda_sm20_div_s64) ;  /* 0x0000000c00587944 */ /* 0x000fea0003c00000 */
[----:B------:R-:W-:Y:S02]  /*3730*/  IMAD.MOV.U32 R18, RZ, RZ, R8 ;  /* 0x000000ffff127224 */ /* 0x000fe400078e0008 */
[----:B------:R-:W-:-:S07]  /*3740*/  IMAD.MOV.U32 R19, RZ, RZ, R9 ;  /* 0x000000ffff137224 */ /* 0x000fce00078e0009 */
.L_x_76:
[----:B------:R-:W-:Y:S05]  /*3750*/  BSYNC.RECONVERGENT B0 ;  /* 0x0000000000007941 */ /* 0x000fea0003800200 */
.L_x_75:
[----:B------:R-:W1:Y:S01]  /*3760*/  LDCU.64 UR8, c[0x0][0x388] ;  /* 0x00007100ff0877ac */ /* 0x000e620008000a00 */
[----:B------:R-:W-:Y:S01]  /*3770*/  IADD3 R2, P0, PT, R0, R5, RZ ;  /* 0x0000000500027210 */ /* 0x000fe20007f1e0ff */
[----:B------:R-:W-:Y:S04]  /*3780*/  BSSY.RECONVERGENT B0, `(.L_x_78) ;  /* 0x0000027000007945 */ /* 0x000fe80003800200 */
[----:B0-----:R-:W-:Y:S01]  /*3790*/  IMAD.X R7, RZ, RZ, R3, P0 ;  /* 0x000000ffff077224 */ /* 0x001fe200000e0603 */
[----:B-1----:R-:W-:-:S04]  /*37a0*/  LEA R14, P0, R2, UR8, 0x3 ;  /* 0x00000008020e7c11 */ /* 0x002fc8000f8018ff */
[----:B------:R-:W-:Y:S02]  /*37b0*/  LEA.HI.X R15, R2, UR9, R7, 0x3, P0 ;  /* 0x00000009020f7c11 */ /* 0x000fe400080f1c07 */
[----:B------:R-:W-:Y:S02]  /*37c0*/  CS2R R6, SRZ ;  /* 0x0000000000067805 */ /* 0x000fe4000001ff00 */
[----:B------:R-:W-:Y:S01]  /*37d0*/  ISETP.NE.U32.AND P0, PT, R10, RZ, PT ;  /* 0x000000ff0a00720c */ /* 0x000fe20003f05070 */
[----:B------:R0:W-:Y:S03]  /*37e0*/  STG.E.64 desc[UR6][R14.64+0x8], R18 ;  /* 0x000008120e007986 */ /* 0x0001e6000c101b06 */
        /* <DEDUP_REMOVED lines=28> */
.L_x_80:
[----:B------:R-:W-:-:S07]  /*39b0*/  MOV R2, 0x39d0 ;  /* 0x000039d000027802 */ /* 0x000fce0000000f00 */
[----:B------:R-:W-:Y:S05]  /*39c0*/  CALL.REL.NOINC `($__internal_4_$__cuda_sm20_div_s64) ;  /* 0x0000000800b07944 */ /* 0x000fea0003c00000 */
[----:B------:R-:W-:Y:S02]  /*39d0*/  IMAD.MOV.U32 R6, RZ, RZ, R8 ;  /* 0x000000ffff067224 */ /* 0x000fe400078e0008 */
[----:B------:R-:W-:-:S07]  /*39e0*/  IMAD.MOV.U32 R7, RZ, RZ, R9 ;  /* 0x000000ffff077224 */ /* 0x000fce00078e0009 */
.L_x_79:
[----:B------:R-:W-:Y:S05]  /*39f0*/  BSYNC.RECONVERGENT B0 ;  /* 0x0000000000007941 */ /* 0x000fea0003800200 */
.L_x_78:
        /* <DEDUP_REMOVED lines=32> */
.L_x_83:
[----:B------:R-:W-:-:S07]  /*3c00*/  MOV R2, 0x3c20 ;  /* 0x00003c2000027802 */ /* 0x000fce0000000f00 */
[----:B------:R-:W-:Y:S05]  /*3c10*/  CALL.REL.NOINC `($__internal_4_$__cuda_sm20_div_s64) ;  /* 0x00000008001c7944 */ /* 0x000fea0003c00000 */
.L_x_82:
[----:B------:R-:W-:Y:S05]  /*3c20*/  BSYNC.RECONVERGENT B0 ;  /* 0x0000000000007941 */ /* 0x000fea0003800200 */
.L_x_81:
[----:B------:R1:W-:Y:S01]  /*3c30*/  STG.E.64 desc[UR6][R14.64+0x18], R8 ;  /* 0x000018080e007986 */ /* 0x0003e2000c101b06 */
[----:B------:R-:W-:-:S07]  /*3c40*/  VIADD R5, R5, 0x4 ;  /* 0x0000000405057836 */ /* 0x000fce0000000000 */
.L_x_71:
[----:B------:R-:W-:-:S13]  /*3c50*/  ISETP.NE.AND P0, PT, RZ, UR4, PT ;  /* 0x00000004ff007c0c */ /* 0x000fda000bf05270 */
[----:B------:R-:W-:Y:S05]  /*3c60*/  @!P0 EXIT ;  /* 0x000000000000894d */ /* 0x000fea0003800000 */
[----:B------:R-:W-:-:S09]  /*3c70*/  UISETP.NE.AND UP0, UPT, UR4, 0x1, UPT ;  /* 0x000000010400788c */ /* 0x000fd2000bf05270 */
[----:B------:R-:W-:Y:S05]  /*3c80*/  BRA.U !UP0, `(.L_x_84) ;  /* 0x0000000508487547 */ /* 0x000fea000b800000 */
[----:B------:R-:W-:Y:S01]  /*3c90*/  ISETP.NE.U32.AND P0, PT, R10, RZ, PT ;  /* 0x000000ff0a00720c */ /* 0x000fe20003f05070 */
[----:B------:R-:W-:Y:S01]  /*3ca0*/  BSSY.RECONVERGENT B0, `(.L_x_85) ;  /* 0x0000023000007945 */ /* 0x000fe20003800200 */
[----:B-1----:R-:W-:Y:S01]  /*3cb0*/  IMAD.WIDE.U32 R14, R5, 0x8, R12 ;  /* 0x00000008050e7825 */ /* 0x002fe200078e000c */
        /* <DEDUP_REMOVED lines=9> */
[----:B------:R-:W1:Y:S01]  /*3d50*/  I2F.U32.RP R2, R10 ;  /* 0x0000000a00027306 */ /* 0x000e620000209000 */
[----:B------:R-:W-:Y:S01]  /*3d60*/  IMAD.MOV.U32 R6, RZ, RZ, RZ ;  /* 0x000000ffff067224 */ /* 0x000fe200078e00ff */
[----:B------:R-:W-:-:S06]  /*3d70*/  ISETP.NE.U32.AND P2, PT, R10, RZ, PT ;  /* 0x000000ff0a00720c */ /* 0x000fcc0003f45070 */
[----:B-1----:R-:W1:Y:S02]  /*3d80*/  MUFU.RCP R2, R2 ;  /* 0x0000000200027308 */ /* 0x002e640000001000 */
[----:B-1----:R-:W-:-:S06]  /*3d90*/  VIADD R4, R2, 0xffffffe ;  /* 0x0ffffffe02047836 */ /* 0x002fcc0000000000 */
        /* <DEDUP_REMOVED lines=15> */
.L_x_87:
[----:B------:R-:W-:-:S07]  /*3e90*/  MOV R2, 0x3eb0 ;  /* 0x00003eb000027802 */ /* 0x000fce0000000f00 */
[----:B0-----:R-:W-:Y:S05]  /*3ea0*/  CALL.REL.NOINC `($__internal_4_$__cuda_sm20_div_s64) ;  /* 0x0000000400787944 */ /* 0x001fea0003c00000 */
[----:B------:R-:W-:Y:S02]  /*3eb0*/  IMAD.MOV.U32 R6, RZ, RZ, R8 ;  /* 0x000000ffff067224 */ /* 0x000fe400078e0008 */
[----:B------:R-:W-:-:S07]  /*3ec0*/  IMAD.MOV.U32 R7, RZ, RZ, R9 ;  /* 0x000000ffff077224 */ /* 0x000fce00078e0009 */
.L_x_86:
[----:B------:R-:W-:Y:S05]  /*3ed0*/  BSYNC.RECONVERGENT B0 ;  /* 0x0000000000007941 */ /* 0x000fea0003800200 */
.L_x_85:
[----:B0-----:R-:W0:Y:S01]  /*3ee0*/  LDC.64 R8, c[0x0][0x388] ;  /* 0x0000e200ff087b82 */ /* 0x001e220000000a00 */
[----:B------:R-:W-:Y:S01]  /*3ef0*/  IMAD.IADD R19, R0, 0x1, R5 ;  /* 0x0000000100137824 */ /* 0x000fe200078e0205 */
[----:B------:R-:W-:Y:S01]  /*3f00*/  ISETP.NE.U32.AND P0, PT, R10, RZ, PT ;  /* 0x000000ff0a00720c */ /* 0x000fe20003f05070 */
[----:B------:R-:W-:Y:S01]  /*3f10*/  BSSY.RECONVERGENT B0, `(.L_x_88) ;  /* 0x0000024000007945 */ /* 0x000fe20003800200 */
[----:B------:R-:W-:Y:S02]  /*3f20*/  IADD3 R16, P1, PT, R0, R5, RZ ;  /* 0x0000000500107210 */ /* 0x000fe40007f3e0ff */
[----:B------:R-:W-:-:S03]  /*3f30*/  ISETP.NE.AND.EX P0, PT, R11, RZ, PT, P0 ;  /* 0x000000ff0b00720c */ /* 0x000fc60003f05300 */
[----:B------:R-:W-:Y:S02]  /*3f40*/  IMAD.X R3, RZ, RZ, R3, P1 ;  /* 0x000000ffff037224 */ /* 0x000fe400008e0603 */
[----:B0-----:R-:W-:Y:S01]  /*3f50*/  IMAD.WIDE R18, R19, 0x8, R8 ;  /* 0x0000000813127825 */ /* 0x001fe200078e0208 */
[----:B------:R-:W-:-:S04]  /*3f60*/  CS2R R8, SRZ ;  /* 0x0000000000087805 */ /* 0x000fc8000001ff00 */
[----:B------:R0:W-:Y:S03]  /*3f70*/  STG.E.64 desc[UR6][R18.64], R6 ;  /* 0x0000000612007986 */ /* 0x0001e6000c101b06 */
        /* <DEDUP_REMOVED lines=8> */
[----:B------:R-:W-:-:S07]  /*4000*/  ISETP.NE.U32.AND P2, PT, R10, RZ, PT ;  /* 0x000000ff0a00720c */ /* 0x000fce0003f45070 */
[----:B-1----:R-:W0:Y:S02]  /*4010*/  MUFU.RCP R2, R2 ;  /* 0x0000000200027308 */ /* 0x002e240000001000 */
        /* <DEDUP_REMOVED lines=17> */
.L_x_90:
[----:B------:R-:W-:-:S07]  /*4130*/  MOV R2, 0x4150 ;  /* 0x0000415000027802 */ /* 0x000fce0000000f00 */
[----:B0-----:R-:W-:Y:S05]  /*4140*/  CALL.REL.NOINC `($__internal_4_$__cuda_sm20_div_s64) ;  /* 0x0000000000d07944 */ /* 0x001fea0003c00000 */
.L_x_89:
[----:B------:R-:W-:Y:S05]  /*4150*/  BSYNC.RECONVERGENT B0 ;  /* 0x0000000000007941 */ /* 0x000fea0003800200 */
.L_x_88:
[----:B------:R-:W1:Y:S01]  /*4160*/  LDCU.64 UR4, c[0x0][0x388] ;  /* 0x00007100ff0477ac */ /* 0x000e620008000a00 */
[----:B------:R-:W-:Y:S01]  /*4170*/  VIADD R5, R5, 0x2 ;  /* 0x0000000205057836 */ /* 0x000fe20000000000 */
[----:B-1----:R-:W-:-:S04]  /*4180*/  LEA R2, P0, R16, UR4, 0x3 ;  /* 0x0000000410027c11 */ /* 0x002fc8000f8018ff */
[----:B------:R-:W-:-:S05]  /*4190*/  LEA.HI.X R3, R16, UR5, R3, 0x3, P0 ;  /* 0x0000000510037c11 */ /* 0x000fca00080f1c03 */
[----:B------:R2:W-:Y:S04]  /*41a0*/  STG.E.64 desc[UR6][R2.64+0x8], R8 ;  /* 0x0000080802007986 */ /* 0x0005e8000c101b06 */
.L_x_84:
[----:B--2---:R-:W2:Y:S02]  /*41b0*/  LDC R2, c[0x0][0x3ac] ;  /* 0x0000eb00ff027b82 */ /* 0x004ea40000000800 */
[----:B--2---:R-:W-:-:S04]  /*41c0*/  LOP3.LUT R2, R2, 0x1, RZ, 0xc0, !PT ;  /* 0x0000000102027812 */ /* 0x004fc800078ec0ff */
[----:B------:R-:W-:-:S13]  /*41d0*/  ISETP.NE.U32.AND P0, PT, R2, 0x1, PT ;  /* 0x000000010200780c */ /* 0x000fda0003f05070 */
[----:B------:R-:W-:Y:S05]  /*41e0*/  @P0 EXIT ;  /* 0x000000000000094d */ /* 0x000fea0003800000 */
[----:B------:R-:W-:Y:S01]  /*41f0*/  ISETP.NE.U32.AND P0, PT, R10, RZ, PT ;  /* 0x000000ff0a00720c */ /* 0x000fe20003f05070 */
[----:B------:R-:W-:Y:S01]  /*4200*/  BSSY.RECONVERGENT B0, `(.L_x_91) ;  /* 0x0000024000007945 */ /* 0x000fe20003800200 */
[----:B------:R-:W-:Y:S01]  /*4210*/  IMAD.IADD R0, R0, 0x1, R5 ;  /* 0x0000000100007824 */ /* 0x000fe200078e0205 */
[----:B------:R-:W-:Y:S02]  /*4220*/  CS2R R2, SRZ ;  /* 0x0000000000027805 */ /* 0x000fe4000001ff00 */
[----:B------:R-:W-:Y:S01]  /*4230*/  ISETP.NE.AND.EX P0, PT, R11, RZ, PT, P0 ;  /* 0x000000ff0b00720c */ /* 0x000fe20003f05300 */
[----:B------:R-:W-:-:S12]  /*4240*/  IMAD.WIDE.U32 R12, R5, 0x8, R12 ;  /* 0x00000008050c7825 */ /* 0x000fd800078e000c */
[----:B------:R-:W-:Y:S05]  /*4250*/  @!P0 BRA `(.L_x_92) ;  /* 0x0000000000788947 */ /* 0x000fea0003800000 */
[----:B------:R-:W2:Y:S02]  /*4260*/  LDG.E.64 R2, desc[UR6][R12.64] ;  /* 0x000000060c027981 */ /* 0x000ea4000c1e1b00 */
[C---:B--2---:R-:W-:Y:S01]  /*4270*/  SHF.L.U64.HI R4, R2.reuse, 0x13, R3 ;  /* 0x0000001302047819 */ /* 0x044fe20000010203 */
[----:B-----5:R-:W-:-:S03]  /*4280*/  IMAD.SHL.U32 R20, R2, 0x80000, RZ ;  /* 0x0008000002147824 */ /* 0x020fc600078e00ff */
[----:B------:R-:W-:-:S04]  /*4290*/  LOP3.LUT R3, R4, R11, RZ, 0xfc, !PT ;  /* 0x0000000b04037212 */ /* 0x000fc800078efcff */
[----:B------:R-:W-:-:S13]  /*42a0*/  ISETP.NE.U32.AND P0, PT, R3, RZ, PT ;  /* 0x000000ff0300720c */ /* 0x000fda0003f05070 */
[----:B------:R-:W-:Y:S05]  /*42b0*/  @P0 BRA `(.L_x_93) ;  /* 0x0000000000500947 */ /* 0x000fea0003800000 */
[----:B------:R-:W2:Y:S01]  /*42c0*/  I2F.U32.RP R4, R10 ;  /* 0x0000000a00047306 */ /* 0x000ea20000209000 */
[----:B------:R-:W-:Y:S01]  /*42d0*/  IMAD.MOV.U32 R2, RZ, RZ, RZ ;  /* 0x000000ffff027224 */ /* 0x000fe200078e00ff */
[----:B------:R-:W-:-:S06]  /*42e0*/  ISETP.NE.U32.AND P2, PT, R10, RZ, PT ;  /* 0x000000ff0a00720c */ /* 0x000fcc0003f45070 */
[----:B--2---:R-:W2:Y:S02]  /*42f0*/  MUFU.RCP R4, R4 ;  /* 0x0000000400047308 */ /* 0x004ea40000001000 */
[----:B--2---:R-:W-:-:S06]  /*4300*/  VIADD R5, R4, 0xffffffe ;  /* 0x0ffffffe04057836 */ /* 0x004fcc0000000000 */
        /* <DEDUP_REMOVED lines=15> */
.L_x_93:
[----:B------:R-:W-:-:S07]  /*4400*/  MOV R2, 0x4420 ;  /* 0x0000442000027802 */ /* 0x000fce0000000f00 */
[----:B01----:R-:W-:Y:S05]  /*4410*/  CALL.REL.NOINC `($__internal_4_$__cuda_sm20_div_s64) ;  /* 0x00000000001c7944 */ /* 0x003fea0003c00000 */
[----:B------:R-:W-:Y:S02]  /*4420*/  IMAD.MOV.U32 R2, RZ, RZ, R8 ;  /* 0x000000ffff027224 */ /* 0x000fe400078e0008 */
[----:B------:R-:W-:-:S07]  /*4430*/  IMAD.MOV.U32 R3, RZ, RZ, R9 ;  /* 0x000000ffff037224 */ /* 0x000fce00078e0009 */
.L_x_92:
[----:B------:R-:W-:Y:S05]  /*4440*/  BSYNC.RECONVERGENT B0 ;  /* 0x0000000000007941 */ /* 0x000fea0003800200 */
.L_x_91:
[----:B------:R-:W2:Y:S02]  /*4450*/  LDC.64 R4, c[0x0][0x388] ;  /* 0x0000e200ff047b82 */ /* 0x000ea40000000a00 */
[----:B--2---:R-:W-:-:S05]  /*4460*/  IMAD.WIDE R4, R0, 0x8, R4 ;  /* 0x0000000800047825 */ /* 0x004fca00078e0204 */
[----:B------:R-:W-:Y:S01]  /*4470*/  STG.E.64 desc[UR6][R4.64], R2 ;  /* 0x0000000204007986 */ /* 0x000fe2000c101b06 */
[----:B------:R-:W-:Y:S05]  /*4480*/  EXIT ;  /* 0x000000000000794d */ /* 0x000fea0003800000 */
        .weak           $__internal_4_$__cuda_sm20_div_s64
        .type           $__internal_4_$__cuda_sm20_div_s64,@function
        .size           $__internal_4_$__cuda_sm20_div_s64,(.L_x_310 - $__internal_4_$__cuda_sm20_div_s64)
$__internal_4_$__cuda_sm20_div_s64:
[-C--:B------:R-:W-:Y:S02]  /*4490*/  IADD3 R19, P2, PT, RZ, -R10.reuse, RZ ;  /* 0x8000000aff137210 */ /* 0x080fe40007f5e0ff */
[----:B------:R-:W-:Y:S02]  /*44a0*/  ISETP.GE.AND P0, PT, R11, RZ, PT ;  /* 0x000000ff0b00720c */ /* 0x000fe40003f06270 */
[----:B------:R-:W-:Y:S01]  /*44b0*/  ISETP.GE.AND P4, PT, R4, RZ, PT ;  /* 0x000000ff0400720c */ /* 0x000fe20003f86270 */
[----:B------:R-:W-:Y:S01]  /*44c0*/  IMAD.X R6, RZ, RZ, ~R11, P2 ;  /* 0x000000ffff067224 */ /* 0x000fe200010e0e0b */
[----:B------:R-:W-:Y:S02]  /*44d0*/  SEL R18, R19, R10, !P0 ;  /* 0x0000000a13127207 */ /* 0x000fe40004000000 */
[----:B------:R-:W-:Y:S02]  /*44e0*/  IADD3 R21, P5, PT, RZ, -R20, RZ ;  /* 0x80000014ff157210 */ /* 0x000fe40007fbe0ff */
[----:B------:R-:W-:-:S02]  /*44f0*/  SEL R19, R6, R11, !P0 ;  /* 0x0000000b06137207 */ /* 0x000fc40004000000 */
[----:B------:R-:W-:Y:S02]  /*4500*/  SEL R21, R21, R20, !P4 ;  /* 0x0000001415157207 */ /* 0x000fe40006000000 */
        /* <DEDUP_REMOVED lines=25> */
[----:B------:R-:W-:-:S04]  /*46a0*/  IMAD.HI.U32 R7, P2, R9, R6, R26 ;  /* 0x0000000609077227 */ /* 0x000fc8000784001a */
[CC--:B------:R-:W-:Y:S02]  /*46b0*/  IMAD R6, R9.reuse, R8.reuse, RZ ;  /* 0x0000000809067224 */ /* 0x0c0fe400078e02ff */
[----:B------:R-:W-:-:S03]  /*46c0*/  IMAD.HI.U32 R8, R9, R8, RZ ;  /* 0x0000000809087227 */ /* 0x000fc600078e00ff */
[----:B------:R-:W-:Y:S01]  /*46d0*/  IADD3 R6, P3, PT, R6, R7, RZ ;  /* 0x0000000706067210 */ /* 0x000fe20007f7e0ff */
[----:B------:R-:W-:Y:S02]  /*46e0*/  IMAD.X R7, RZ, RZ, ~R4, P5 ;  /* 0x000000ffff077224 */ /* 0x000fe400028e0e04 */
[----:B------:R-:W-:Y:S02]  /*46f0*/  IMAD.X R8, R8, 0x1, R9, P0 ;  /* 0x0000000108087824 */ /* 0x000fe400000e0609 */
[C---:B------:R-:W-:Y:S01]  /*4700*/  IMAD.HI.U32 R26, R6.reuse, R21, RZ ;  /* 0x00000015061a7227 */ /* 0x040fe200078e00ff */
[-C--:B------:R-:W-:Y:S02]  /*4710*/  SEL R7, R7, R4.reuse, !P4 ;  /* 0x0000000407077207 */ /* 0x080fe40006000000 */
[----:B------:R-:W-:Y:S01]  /*4720*/  IADD3.X R8, PT, PT, RZ, RZ, R8, P3, P2 ;  /* 0x000000ffff087210 */ /* 0x000fe20001fe4408 */
[----:B------:R-:W-:Y:S01]  /*4730*/  IMAD.MOV.U32 R27, RZ, RZ, RZ ;  /* 0x000000ffff1b7224 */ /* 0x000fe200078e00ff */
[----:B------:R-:W-:Y:S01]  /*4740*/  LOP3.LUT R4, R11, R4, RZ, 0x3c, !PT ;  /* 0x000000040b047212 */ /* 0x000fe200078e3cff */
[----:B------:R-:W-:-:S04]  /*4750*/  IMAD.WIDE.U32 R26, R6, R7, R26 ;  /* 0x00000007061a7225 */ /* 0x000fc800078e001a */
[C---:B------:R-:W-:Y:S02]  /*4760*/  IMAD R6, R8.reuse, R7, RZ ;  /* 0x0000000708067224 */ /* 0x040fe400078e02ff */
[----:B------:R-:W-:-:S04]  /*4770*/  IMAD.HI.U32 R9, P0, R8, R21, R26 ;  /* 0x0000001508097227 */ /* 0x000fc8000780001a */
[----:B------:R-:W-:Y:S01]  /*4780*/  IMAD.HI.U32 R8, R8, R7, RZ ;  /* 0x0000000708087227 */ /* 0x000fe200078e00ff */
[----:B------:R-:W-:-:S03]  /*4790*/  IADD3 R6, P2, PT, R6, R9, RZ ;  /* 0x0000000906067210 */ /* 0x000fc60007f5e0ff */
[----:B------:R-:W-:Y:S02]  /*47a0*/  IMAD.X R8, RZ, RZ, R8, P0 ;  /* 0x000000ffff087224 */ /* 0x000fe400000e0608 */
[----:B------:R-:W-:-:S04]  /*47b0*/  IMAD.WIDE.U32 R26, R6, R18, RZ ;  /* 0x00000012061a7225 */ /* 0x000fc800078e00ff */
[----:B------:R-:W-:Y:S01]  /*47c0*/  IMAD.X R8, RZ, RZ, R8, P2 ;  /* 0x000000ffff087224 */ /* 0x000fe200010e0608 */
[----:B------:R-:W-:Y:S01]  /*47d0*/  IADD3 R21, P2, PT, -R26, R21, RZ ;  /* 0x000000151a157210 */ /* 0x000fe20007f5e1ff */
[----:B------:R-:W-:-:S03]  /*47e0*/  IMAD R9, R6, R19, R27 ;  /* 0x0000001306097224 */ /* 0x000fc600078e021b */
[-C--:B------:R-:W-:Y:S01]  /*47f0*/  ISETP.GE.U32.AND P0, PT, R21, R18.reuse, PT ;  /* 0x000000121500720c */ /* 0x080fe20003f06070 */
[----:B------:R-:W-:Y:S01]  /*4800*/  IMAD R20, R8, R18, R9 ;  /* 0x0000001208147224 */ /* 0x000fe200078e0209 */
[----:B------:R-:W-:-:S03]  /*4810*/  IADD3 R9, P3, PT, R6, 0x1, RZ ;  /* 0x0000000106097810 */ /* 0x000fc60007f7e0ff */
[----:B------:R-:W-:Y:S01]  /*4820*/  IMAD.X R7, R7, 0x1, ~R20, P2 ;  /* 0x0000000107077824 */ /* 0x000fe200010e0e14 */
[----:B------:R-:W-:Y:S01]  /*4830*/  IADD3 R20, P2, PT, R21, -R18, RZ ;  /* 0x8000001215147210 */ /* 0x000fe20007f5e0ff */
[----:B------:R-:W-:-:S03]  /*4840*/  IMAD.X R25, RZ, RZ, R8, P3 ;  /* 0x000000ffff197224 */ /* 0x000fc600018e0608 */
[----:B------:R-:W-:-:S04]  /*4850*/  ISETP.GE.U32.AND.EX P0, PT, R7, R19, PT, P0 ;  /* 0x000000130700720c */ /* 0x000fc80003f06100 */
[----:B------:R-:W-:Y:S01]  /*4860*/  SEL R21, R20, R21, P0 ;  /* 0x0000001514157207 */ /* 0x000fe20000000000 */
[----:B------:R-:W-:Y:S01]  /*4870*/  IMAD.X R20, R7, 0x1, ~R19, P2 ;  /* 0x0000000107147824 */ /* 0x000fe200010e0e13 */
[----:B------:R-:W-:Y:S02]  /*4880*/  SEL R9, R9, R6, P0 ;  /* 0x0000000609097207 */ /* 0x000fe40000000000 */
[----:B------:R-:W-:Y:S02]  /*4890*/  ISETP.GE.U32.AND P2, PT, R21, R18, PT ;  /* 0x000000121500720c */ /* 0x000fe40003f46070 */
[----:B------:R-:W-:Y:S02]  /*48a0*/  SEL R7, R20, R7, P0 ;  /* 0x0000000714077207 */ /* 0x000fe40000000000 */
[----:B------:R-:W-:Y:S02]  /*48b0*/  SEL R25, R25, R8, P0 ;  /* 0x0000000819197207 */ /* 0x000fe40000000000 */
[----:B------:R-:W-:-:S02]  /*48c0*/  IADD3 R6, P3, PT, R9, 0x1, RZ ;  /* 0x0000000109067810 */ /* 0x000fc40007f7e0ff */
[----:B------:R-:W-:Y:S02]  /*48d0*/  ISETP.GE.U32.AND.EX P0, PT, R7, R19, PT, P2 ;  /* 0x000000130700720c */ /* 0x000fe40003f06120 */
[----:B------:R-:W-:Y:S01]  /*48e0*/  ISETP.GE.AND P2, PT, R4, RZ, PT ;  /* 0x000000ff0400720c */ /* 0x000fe20003f46270 */
[----:B------:R-:W-:Y:S01]  /*48f0*/  IMAD.X R8, RZ, RZ, R25, P3 ;  /* 0x000000ffff087224 */ /* 0x000fe200018e0619 */
[----:B------:R-:W-:-:S04]  /*4900*/  SEL R6, R6, R9, P0 ;  /* 0x0000000906067207 */ /* 0x000fc80000000000 */
[----:B------:R-:W-:Y:S02]  /*4910*/  SEL R8, R8, R25, P0 ;  /* 0x0000001908087207 */ /* 0x000fe40000000000 */
[-C--:B------:R-:W-:Y:S02]  /*4920*/  IADD3 R7, P3, PT, RZ, -R6.reuse, RZ ;  /* 0x80000006ff077210 */ /* 0x080fe40007f7e0ff */
[----:B------:R-:W-:Y:S02]  /*4930*/  ISETP.NE.U32.AND P0, PT, R10, RZ, PT ;  /* 0x000000ff0a00720c */ /* 0x000fe40003f05070 */
[----:B------:R-:W-:Y:S01]  /*4940*/  SEL R7, R7, R6, !P2 ;  /* 0x0000000607077207 */ /* 0x000fe20005000000 */
[----:B------:R-:W-:Y:S01]  /*4950*/  IMAD.X R9, RZ, RZ, ~R8, P3 ;  /* 0x000000ffff097224 */ /* 0x000fe200018e0e08 */
[----:B------:R-:W-:Y:S01]  /*4960*/  ISETP.NE.AND.EX P0, PT, R11, RZ, PT, P0 ;  /* 0x000000ff0b00720c */ /* 0x000fe20003f05300 */
[----:B------:R-:W-:-:S03]  /*4970*/  IMAD.MOV.U32 R6, RZ, RZ, R2 ;  /* 0x000000ffff067224 */ /* 0x000fc600078e0002 */
[----:B------:R-:W-:Y:S02]  /*4980*/  SEL R9, R9, R8, !P2 ;  /* 0x0000000809097207 */ /* 0x000fe40005000000 */
[----:B------:R-:W-:Y:S01]  /*4990*/  SEL R8, R7, 0xffffffff, P0 ;  /* 0xffffffff07087807 */ /* 0x000fe20000000000 */
[----:B------:R-:W-:Y:S01]  /*49a0*/  IMAD.MOV.U32 R7, RZ, RZ, 0x0 ;  /* 0x00000000ff077424 */ /* 0x000fe200078e00ff */
[----:B------:R-:W-:-:S03]  /*49b0*/  SEL R9, R9, 0xffffffff, P0 ;  /* 0xffffffff09097807 */ /* 0x000fc60000000000 */
[----:B------:R-:W-:Y:S05]  /*49c0*/  RET.REL.NODEC R6 `(softmax_kernel_q19) ;  /* 0xffffffb4068c7950 */ /* 0x000fea0003c3ffff */
.L_x_94:
        /* <DEDUP_REMOVED lines=11> */
.L_x_310:


//--------------------- .text.softmax_kernel_q21  --------------------------
	.section	.text.softmax_kernel_q21,"ax",@progbits
	.align	128
        .global         softmax_kernel_q21
        .type           softmax_kernel_q21,@function
        .size           softmax_kernel_q21,(.L_x_311 - softmax_kernel_q21)
        .other          softmax_kernel_q21,@"STO_CUDA_ENTRY STV_DEFAULT"
softmax_kernel_q21:
.text.softmax_kernel_q21:
        /* <DEDUP_REMOVED lines=11> */
[----:B0-----:R-:W-:-:S04]  /*00b0*/  IMAD R0, R0, R5, UR4 ;  /* 0x0000000400007e24 */ /* 0x001fc8000f8e0205 */
[----:B------:R-:W-:-:S04]  /*00c0*/  IMAD R0, R0, UR5, R3 ;  /* 0x0000000500007c24 */ /* 0x000fc8000f8e0203 */
[----:B-1----:R-:W-:-:S04]  /*00d0*/  IMAD R0, R0, UR6, RZ ;  /* 0x0000000600007c24 */ /* 0x002fc8000f8e02ff */
[----:B---3--:R-:W-:-:S05]  /*00e0*/  IMAD.WIDE R12, R0, 0x8, R12 ;  /* 0x00000008000c7825 */ /* 0x008fca00078e020c */
[----:B--2---:R0:W5:Y:S01]  /*00f0*/  LDG.E.64 R18, desc[UR8][R12.64] ;  /* 0x000000080c127981 */ /* 0x004162000c1e1b00 */
[----:B------:R-:W-:Y:S01]  /*0100*/  UISETP.GE.AND UP0, UPT, UR6, 0x2, UPT ;  /* 0x000000020600788c */ /* 0x000fe2000bf06270 */
[----:B------:R-:W-:-:S08]  /*0110*/  SHF.R.S32.HI R3, RZ, 0x1f, R0 ;  /* 0x0000001fff037819 */ /* 0x000fd00000011400 */
[----:B0-----:R-:W-:Y:S05]  /*0120*/  BRA.U !UP0, `(.L_x_95) ;  /* 0x0000000908fc7547 */ /* 0x001fea000b800000 */
[----:B------:R-:W-:Y:S01]  /*0130*/  UIADD3 UR5, UPT, UPT, UR6, -0x2, URZ ;  /* 0xfffffffe06057890 */ /* 0x000fe2000fffe0ff */
[----:B------:R-:W-:Y:S01]  /*0140*/  IMAD.MOV.U32 R5, RZ, RZ, 0x1 ;  /* 0x00000001ff057424 */ /* 0x000fe200078e00ff */
[----:B------:R-:W-:Y:S02]  /*0150*/  UIADD3 UR4, UPT, UPT, UR6, -0x1, URZ ;  /* 0xffffffff06047890 */ /* 0x000fe4000fffe0ff */
[----:B------:R-:W-:Y:S02]  /*0160*/  UISETP.GE.U32.AND UP0, UPT, UR5, 0xf, UPT ;  /* 0x0000000f0500788c */ /* 0x000fe4000bf06070 */
[----:B------:R-:W-:-:S07]  /*0170*/  ULOP3.LUT UR7, UR4, 0xf, URZ, 0xc0, !UPT ;  /* 0x0000000f04077892 */ /* 0x000fce000f8ec0ff */
[----:B------:R-:W-:Y:S05]  /*0180*/  BRA.U !UP0, `(.L_x_96) ;  /* 0x00000005087c7547 */ /* 0x000fea000b800000 */
[----:B------:R-:W0:Y:S01]  /*0190*/  LDCU.64 UR10, c[0x0][0x380] ;  /* 0x00007000ff0a77ac */ /* 0x000e220008000a00 */
[----:B------:R-:W-:Y:S01]  /*01a0*/  IMAD.MOV.U32 R2, RZ, RZ, RZ ;  /* 0x000000ffff027224 */ /* 0x000fe200078e00ff */
[----:B------:R-:W-:-:S04]  /*01b0*/  ULOP3.LUT UR5, UR4, 0xfffffff0, URZ, 0xc0, !UPT ;  /* 0xfffffff004057892 */ /* 0x000fc8000f8ec0ff */
[----:B------:R-:W-:Y:S01]  /*01c0*/  UIADD3 UR5, UPT, UPT, -UR5, URZ, URZ ;  /* 0x000000ff05057290 */ /* 0x000fe2000fffe1ff */
[----:B0-----:R-:W-:-:S04]  /*01d0*/  LEA R4, P0, R0, UR10, 0x3 ;  /* 0x0000000a00047c11 */ /* 0x001fc8000f8018ff */
[----:B------:R-:W-:Y:S02]  /*01e0*/  IADD3 R4, P1, PT, R4, 0x40, RZ ;  /* 0x0000004004047810 */ /* 0x000fe40007f3e0ff */
[----:B------:R-:W-:-:S05]  /*01f0*/  LEA.HI.X R5, R0, UR11, R3, 0x3, P0 ;  /* 0x0000000b00057c11 */ /* 0x000fca00080f1c03 */
[----:B------:R-:W-:-:S07]  /*0200*/  IMAD.X R5, RZ, RZ, R5, P1 ;  /* 0x000000ffff057224 */ /* 0x000fce00008e0605 */
.L_x_97:
        /* <DEDUP_REMOVED lines=46> */
[----:B------:R0:W4:Y:S01]  /*04f0*/  LDG.E.64 R10, desc[UR8][R4.64+0x40] ;  /* 0x00004008040a7981 */ /* 0x000122000c1e1b00 */
[----:B------:R-:W-:Y:S01]  /*0500*/  SEL R27, R14, R27, P0 ;  /* 0x0000001b0e1b7207 */ /* 0x000fe20000000000 */
[----:B------:R-:W-:-:S04]  /*0510*/  UIADD3 UR5, UPT, UPT, UR5, 0x10, URZ ;  /* 0x0000001005057890 */ /* 0x000fc8000fffe0ff */
[----:B------:R-:W-:Y:S01]  /*0520*/  UISETP.NE.AND UP0, UPT, UR5, URZ, UPT ;  /* 0x000000ff0500728c */ /* 0x000fe2000bf05270 */
        /* <DEDUP_REMOVED lines=35> */
[----:B------:R-:W-:Y:S06]  /*0760*/  BRA.U UP0, `(.L_x_97) ;  /* 0xfffffff900a87547 */ /* 0x000fec000b83ffff */
[----:B------:R-:W-:-:S07]  /*0770*/  VIADD R5, R2, 0x1 ;  /* 0x0000000102057836 */ /* 0x000fce0000000000 */
.L_x_96:
[----:B------:R-:W-:-:S09]  /*0780*/  UISETP.NE.AND UP0, UPT, UR7, URZ, UPT ;  /* 0x000000ff0700728c */ /* 0x000fd2000bf05270 */
[----:B------:R-:W-:Y:S05]  /*0790*/  BRA.U !UP0, `(.L_x_95) ;  /* 0x0000000508607547 */ /* 0x000fea000b800000 */
[----:B------:R-:W-:Y:S02]  /*07a0*/  UISETP.GE.U32.AND UP0, UPT, UR7, 0x8, UPT ;  /* 0x000000080700788c */ /* 0x000fe4000bf06070 */
[----:B------:R-:W-:-:S04]  /*07b0*/  ULOP3.LUT UR5, UR4, 0x7, URZ, 0xc0, !UPT ;  /* 0x0000000704057892 */ /* 0x000fc8000f8ec0ff */
[----:B------:R-:W-:-:S03]  /*07c0*/  UISETP.NE.AND UP1, UPT, UR5, URZ, UPT ;  /* 0x000000ff0500728c */ /* 0x000fc6000bf25270 */
[----:B------:R-:W-:Y:S08]  /*07d0*/  BRA.U !UP0, `(.L_x_98) ;  /* 0x0000000108a87547 */ /* 0x000ff0000b800000 */
        /* <DEDUP_REMOVED lines=42> */
.L_x_98:
        /* <DEDUP_REMOVED lines=27> */
.L_x_99:
[----:B------:R-:W-:Y:S05]  /*0c30*/  BRA.U !UP1, `(.L_x_95) ;  /* 0x0000000109387547 */ /* 0x000fea000b800000 */
[----:B------:R-:W0:Y:S01]  /*0c40*/  LDCU.64 UR10, c[0x0][0x380] ;  /* 0x00007000ff0a77ac */ /* 0x000e220008000a00 */
[----:B------:R-:W-:Y:S01]  /*0c50*/  UIADD3 UR4, UPT, UPT, -UR4, URZ, URZ ;  /* 0x000000ff04047290 */ /* 0x000fe2000fffe1ff */
[----:B0-----:R-:W-:-:S04]  /*0c60*/  LEA R8, P0, R0, UR10, 0x3 ;  /* 0x0000000a00087c11 */ /* 0x001fc8000f8018ff */
[----:B------:R-:W-:-:S09]  /*0c70*/  LEA.HI.X R9, R0, UR11, R3, 0x3, P0 ;  /* 0x0000000b00097c11 */ /* 0x000fd200080f1c03 */
.L_x_100:
[----:B------:R-:W-:-:S06]  /*0c80*/  IMAD.WIDE R6, R5, 0x8, R8 ;  /* 0x0000000805067825 */ /* 0x000fcc00078e0208 */
[----:B------:R-:W2:Y:S01]  /*0c90*/  LDG.E.64 R6, desc[UR8][R6.64] ;  /* 0x0000000806067981 */ /* 0x000ea2000c1e1b00 */
[----:B------:R-:W-:Y:S01]  /*0ca0*/  UIADD3 UR4, UPT, UPT, UR4, 0x1, URZ ;  /* 0x0000000104047890 */ /* 0x000fe2000fffe0ff */
[----:B------:R-:W-:-:S03]  /*0cb0*/  VIADD R5, R5, 0x1 ;  /* 0x0000000105057836 */ /* 0x000fc60000000000 */
[----:B------:R-:W-:Y:S01]  /*0cc0*/  UISETP.NE.AND UP0, UPT, UR4, URZ, UPT ;  /* 0x000000ff0400728c */ /* 0x000fe2000bf05270 */
[----:B--2--5:R-:W-:-:S04]  /*0cd0*/  ISETP.GT.U32.AND P0, PT, R6, R18, PT ;  /* 0x000000120600720c */ /* 0x024fc80003f04070 */
[----:B------:R-:W-:-:S04]  /*0ce0*/  ISETP.GT.AND.EX P0, PT, R7, R19, PT, P0 ;  /* 0x000000130700720c */ /* 0x000fc80003f04300 */
[----:B------:R-:W-:Y:S02]  /*0cf0*/  SEL R18, R6, R18, P0 ;  /* 0x0000001206127207 */ /* 0x000fe40000000000 */
[----:B------:R-:W-:Y:S01]  /*0d00*/  SEL R19, R7, R19, P0 ;  /* 0x0000001307137207 */ /* 0x000fe20000000000 */
[----:B------:R-:W-:Y:S06]  /*0d10*/  BRA.U UP0, `(.L_x_100) ;  /* 0xfffffffd00d87547 */ /* 0x000fec000b83ffff */
.L_x_95:
[----:B------:R-:W-:Y:S01]  /*0d20*/  UISETP.GE.AND UP0, UPT, UR6, 0x1, UPT ;  /* 0x000000010600788c */ /* 0x000fe2000bf06270 */
[----:B------:R-:W-:Y:S02]  /*0d30*/  IMAD.MOV.U32 R11, RZ, RZ, RZ ;  /* 0x000000ffff0b7224 */ /* 0x000fe400078e00ff */
[----:B------:R-:W-:-:S06]  /*0d40*/  IMAD.MOV.U32 R20, RZ, RZ, RZ ;  /* 0x000000ffff147224 */ /* 0x000fcc00078e00ff */
[----:B------:R-:W-:Y:S05]  /*0d50*/  BRA.U !UP0, `(.L_x_101) ;  /* 0x00000011087c7547 */ /* 0x000fea000b800000 */
[----:B------:R-:W-:Y:S01]  /*0d60*/  UISETP.GE.U32.AND UP0, UPT, UR6, 0x4, UPT ;  /* 0x000000040600788c */ /* 0x000fe2000bf06070 */
[----:B------:R-:W-:Y:S01]  /*0d70*/  IMAD.MOV.U32 R11, RZ, RZ, RZ ;  /* 0x000000ffff0b7224 */ /* 0x000fe200078e00ff */
[----:B------:R-:W-:Y:S01]  /*0d80*/  ULOP3.LUT UR5, UR6, 0x3, URZ, 0xc0, !UPT ;  /* 0x0000000306057892 */ /* 0x000fe2000f8ec0ff */
[----:B------:R-:W-:Y:S02]  /*0d90*/  IMAD.MOV.U32 R20, RZ, RZ, RZ ;  /* 0x000000ffff147224 */ /* 0x000fe400078e00ff */
[----:B------:R-:W-:-:S04]  /*0da0*/  IMAD.MOV.U32 R5, RZ, RZ, RZ ;  /* 0x000000ffff057224 */ /* 0x000fc800078e00ff */
[----:B------:R-:W-:Y:S05]  /*0db0*/  BRA.U !UP0, `(.L_x_102) ;  /* 0x00000009087c7547 */ /* 0x000fea000b800000 */
[----:B------:R-:W0:Y:S01]  /*0dc0*/  LDCU.64 UR10, c[0x0][0x380] ;  /* 0x00007000ff0a77ac */ /* 0x000e220008000a00 */
[----:B------:R-:W-:Y:S02]  /*0dd0*/  IMAD.MOV.U32 R11, RZ, RZ, RZ ;  /* 0x000000ffff0b7224 */ /* 0x000fe400078e00ff */
[----:B------:R-:W-:Y:S01]  /*0de0*/  IMAD.MOV.U32 R20, RZ, RZ, RZ ;  /* 0x000000ffff147224 */ /* 0x000fe200078e00ff */
[----:B------:R-:W-:Y:S01]  /*0df0*/  ULOP3.LUT UR4, UR6, 0x7ffffffc, URZ, 0xc0, !UPT ;  /* 0x7ffffffc06047892 */ /* 0x000fe2000f8ec0ff */
[----:B------:R-:W1:Y:S05]  /*0e00*/  LDCU.128 UR12, c[0x0][0x390] ;  /* 0x00007200ff0c77ac */ /* 0x000e6a0008000c00 */
[----:B------:R-:W-:Y:S01]  /*0e10*/  IMAD.U32 R5, RZ, RZ, UR4 ;  /* 0x00000004ff057e24 */ /* 0x000fe2000f8e00ff */
[----:B------:R-:W-:Y:S01]  /*0e20*/  UIADD3 UR6, UPT, UPT, -UR4, URZ, URZ ;  /* 0x000000ff04067290 */ /* 0x000fe2000fffe1ff */
[----:B0-----:R-:W-:-:S04]  /*0e30*/  LEA R6, P1, R0, UR10, 0x3 ;  /* 0x0000000a00067c11 */ /* 0x001fc8000f8218ff */
[----:B------:R-:W-:Y:S02]  /*0e40*/  IADD3 R6, P0, PT, R6, 0x10, RZ ;  /* 0x0000001006067810 */ /* 0x000fe40007f1e0ff */
[----:B------:R-:W-:-:S05]  /*0e50*/  LEA.HI.X R7, R0, UR11, R3, 0x3, P1 ;  /* 0x0000000b00077c11 */ /* 0x000fca00088f1c03 */
[----:B-1----:R-:W-:-:S07]  /*0e60*/  IMAD.X R7, RZ, RZ, R7, P0 ;  /* 0x000000ffff077224 */ /* 0x002fce00000e0607 */
.L_x_114:
[----:B------:R-:W2:Y:S04]  /*0e70*/  LDG.E.64 R8, desc[UR8][R6.64+-0x10] ;  /* 0xfffff00806087981 */ /* 0x000ea8000c1e1b00 */
[----:B------:R-:W3:Y:S01]  /*0e80*/  LDG.E.64 R14, desc[UR8][R6.64+-0x8] ;  /* 0xfffff808060e7981 */ /* 0x000ee2000c1e1b00 */
[----:B------:R-:W-:Y:S01]  /*0e90*/  UIADD3 UR6, UPT, UPT, UR6, 0x4, URZ ;  /* 0x0000000406067890 */ /* 0x000fe2000fffe0ff */
[----:B------:R-:W-:Y:S03]  /*0ea0*/  BSSY.RECONVERGENT B0, `(.L_x_103) ;  /* 0x0000026000007945 */ /* 0x000fe60003800200 */
[----:B------:R-:W-:Y:S01]  /*0eb0*/  UISETP.NE.AND UP0, UPT, UR6, URZ, UPT ;  /* 0x000000ff0600728c */ /* 0x000fe2000bf05270 */
[----:B--2--5:R-:W-:-:S04]  /*0ec0*/  IADD3 R17, P0, PT, R8, -R18, RZ ;  /* 0x8000001208117210 */ /* 0x024fc80007f1e0ff */
[----:B------:R-:W-:Y:S01]  /*0ed0*/  ISETP.GT.U32.AND P1, PT, R17, -0x8000001, PT ;  /* 0xf7ffffff1100780c */ /* 0x000fe20003f24070 */
[----:B------:R-:W-:Y:S01]  /*0ee0*/  IMAD.X R8, R9, 0x1, ~R19, P0 ;  /* 0x0000000109087824 */ /* 0x000fe200000e0e13 */
[----:B---3--:R-:W-:-:S04]  /*0ef0*/  IADD3 R2, P0, PT, R14, -R18, RZ ;  /* 0x800000120e027210 */ /* 0x008fc80007f1e0ff */
[----:B------:R-:W-:Y:S01]  /*0f00*/  ISETP.GT.AND.EX P1, PT, R8, -0x1, PT, P1 ;  /* 0xffffffff0800780c */ /* 0x000fe20003f24310 */
[----:B------:R-:W-:Y:S01]  /*0f10*/  IMAD.X R4, R15, 0x1, ~R19, P0 ;  /* 0x000000010f047824 */ /* 0x000fe200000e0e13 */
[----:B------:R-:W-:-:S04]  /*0f20*/  ISETP.GE.U32.AND P0, PT, R2, -0x8000000, PT ;  /* 0xf80000000200780c */ /* 0x000fc80003f06070 */
[----:B------:R-:W-:-:S07]  /*0f30*/  ISETP.GE.AND.EX P0, PT, R4, -0x1, PT, P0 ;  /* 0xffffffff0400780c */ /* 0x000fce0003f06300 */
[----:B------:R0:W-:Y:S01]  /*0f40*/  @!P1 STG.E.64 desc[UR8][R6.64+-0x10], RZ ;  /* 0xfffff0ff06009986 */ /* 0x0001e2000c101b08 */
[----:B------:R-:W-:Y:S05]  /*0f50*/  @!P1 BRA `(.L_x_104) ;  /* 0x0000000000689947 */ /* 0x000fea0003800000 */
[----:B------:R-:W-:Y:S02]  /*0f60*/  IMAD R10, R8, UR12, RZ ;  /* 0x0000000c080a7c24 */ /* 0x000fe4000f8e02ff */
[----:B------:R-:W-:Y:S02]  /*0f70*/  IMAD.MOV.U32 R8, RZ, RZ, 0x100000 ;  /* 0x00100000ff087424 */ /* 0x000fe400078e00ff */
[----:B------:R-:W-:Y:S02]  /*0f80*/  IMAD.MOV.U32 R9, RZ, RZ, 0x0 ;  /* 0x00000000ff097424 */ /* 0x000fe400078e00ff */
[C---:B------:R-:W-:Y:S02]  /*0f90*/  IMAD R15, R17.reuse, UR13, R10 ;  /* 0x0000000d110f7c24 */ /* 0x040fe4000f8e020a */
[----:B------:R-:W-:-:S04]  /*0fa0*/  IMAD.WIDE.U32 R8, R17, UR12, R8 ;  /* 0x0000000c11087c25 */ /* 0x000fc8000f8e0008 */
[----:B------:R-:W-:-:S05]  /*0fb0*/  IMAD.IADD R9, R9, 0x1, R15 ;  /* 0x0000000109097824 */ /* 0x000fca00078e020f */
[--C-:B------:R-:W-:Y:S02]  /*0fc0*/  SHF.R.S64 R8, R8, 0x15, R9.reuse ;  /* 0x0000001508087819 */ /* 0x100fe40000001009 */
[----:B------:R-:W-:Y:S02]  /*0fd0*/  SHF.R.S32.HI R9, RZ, 0x15, R9 ;  /* 0x00000015ff097819 */ /* 0x000fe40000011409 */
[----:B------:R-:W-:-:S05]  /*0fe0*/  IADD3 R15, P1, PT, RZ, -R8, RZ ;  /* 0x80000008ff0f7210 */ /* 0x000fca0007f3e0ff */
[----:B------:R-:W-:-:S05]  /*0ff0*/  IMAD.X R10, RZ, RZ, ~R9, P1 ;  /* 0x000000ffff0a7224 */ /* 0x000fca00008e0e09 */
        /* <DEDUP_REMOVED lines=16> */
.L_x_104:
[----:B------:R-:W-:Y:S05]  /*1100*/  BSYNC.RECONVERGENT B0 ;  /* 0x0000000000007941 */ /* 0x000fea0003800200 */
.L_x_103:
[----:B------:R-:W-:Y:S04]  /*1110*/  BSSY.RECONVERGENT B0, `(.L_x_105) ;  /* 0x000001e000007945 */ /* 0x000fe80003800200 */
[----:B------:R-:W-:Y:S05]  /*1120*/  @!P0 BRA `(.L_x_106) ;  /* 0x00000000006c8947 */ /* 0x000fea0003800000 */
[----:B-1----:R-:W-:Y:S02]  /*1130*/  IMAD R15, R4, UR12, RZ ;  /* 0x0000000c040f7c24 */ /* 0x002fe4000f8e02ff */
        /* <DEDUP_REMOVED lines=26> */
.L_x_106:
[----:B------:R2:W-:Y:S02]  /*12e0*/  STG.E.64 desc[UR8][R6.64+-0x8], RZ ;  /* 0xfffff8ff06007986 */ /* 0x0005e4000c101b08 */
.L_x_107:
[----:B------:R-:W-:Y:S05]  /*12f0*/  BSYNC.RECONVERGENT B0 ;  /* 0x0000000000007941 */ /* 0x000fea0003800200 */
.L_x_105:
[----:B------:R-:W3:Y:S01]  /*1300*/  LDG.E.64 R8, desc[UR8][R6.64] ;  /* 0x0000000806087981 */ /* 0x000ee2000c1e1b00 */
[----:B------:R-:W-:Y:S01]  /*1310*/  BSSY.RECONVERGENT B0, `(.L_x_108) ;  /* 0x0000022000007945 */ /* 0x000fe20003800200 */
[----:B---3--:R-:W-:-:S05]  /*1320*/  IADD3 R17, P0, PT, R8, -R18, RZ ;  /* 0x8000001208117210 */ /* 0x008fca0007f1e0ff */
[----:B------:R-:W-:Y:S01]  /*1330*/  IMAD.X R2, R9, 0x1, ~R19, P0 ;  /* 0x0000000109027824 */ /* 0x000fe200000e0e13 */
[----:B------:R-:W-:-:S04]  /*1340*/  ISETP.GE.U32.AND P0, PT, R17, -0x8000000, PT ;  /* 0xf80000001100780c */ /* 0x000fc80003f06070 */
[----:B------:R-:W-:-:S13]  /*1350*/  ISETP.GE.AND.EX P0, PT, R2, -0x1, PT, P0 ;  /* 0xffffffff0200780c */ /* 0x000fda0003f06300 */
[----:B------:R-:W-:Y:S05]  /*1360*/  @!P0 BRA `(.L_x_109) ;  /* 0x00000000006c8947 */ /* 0x000fea0003800000 */
[----:B------:R-:W-:Y:S02]  /*1370*/  IMAD R2, R2, UR12, RZ ;  /* 0x0000000c02027c24 */ /* 0x000fe4000f8e02ff */
[----:B------:R-:W-:Y:S02]  /*1380*/  IMAD.MOV.U32 R8, RZ, RZ, 0x100000 ;  /* 0x00100000ff087424 */ /* 0x000fe400078e00ff */
[----:B------:R-:W-:Y:S02]  /*1390*/  IMAD.MOV.U32 R9, RZ, RZ, 0x0 ;  /* 0x00000000ff097424 */ /* 0x000fe400078e00ff */
[C---:B-1----:R-:W-:Y:S02]  /*13a0*/  IMAD R15, R17.reuse, UR13, R2 ;  /* 0x0000000d110f7c24 */ /* 0x042fe4000f8e0202 */
        /* <DEDUP_REMOVED lines=23> */
.L_x_109:
[----:B------:R3:W-:Y:S02]  /*1520*/  STG.E.64 desc[UR8][R6.64], RZ ;  /* 0x000000ff06007986 */ /* 0x0007e4000c101b08 */
.L_x_110:
[----:B------:R-:W-:Y:S05]  /*1530*/  BSYNC.RECONVERGENT B0 ;  /* 0x0000000000007941 */ /* 0x000fea0003800200 */
.L_x_108:
[----:B------:R-:W4:Y:S01]  /*1540*/  LDG.E.64 R8, desc[UR8][R6.64+0x8] ;  /* 0x0000080806087981 */ /* 0x000f22000c1e1b00 */
[----:B------:R-:W-:Y:S01]  /*1550*/  BSSY.RECONVERGENT B0, `(.L_x_111) ;  /* 0x0000022000007945 */ /* 0x000fe20003800200 */
[----:B----4-:R-:W-:-:S05]  /*1560*/  IADD3 R17, P0, PT, R8, -R18, RZ ;  /* 0x8000001208117210 */ /* 0x010fca0007f1e0ff */
        /* <DEDUP_REMOVED lines=31> */
.L_x_112:
[----:B------:R4:W-:Y:S02]  /*1760*/  STG.E.64 desc[UR8][R6.64+0x8], RZ ;  /* 0x000008ff06007986 */ /* 0x0009e4000c101b08 */
.L_x_113:
[----:B------:R-:W-:Y:S05]  /*1770*/  BSYNC.RECONVERGENT B0 ;  /* 0x0000000000007941 */ /* 0x000fea0003800200 */
.L_x_111:
[----:B01234-:R-:W-:-:S05]  /*1780*/  IADD3 R6, P0, PT, R6, 0x20, RZ ;  /* 0x0000002006067810 */ /* 0x01ffca0007f1e0ff */
[----:B------:R-:W-:Y:S01]  /*1790*/  IMAD.X R7, RZ, RZ, R7, P0 ;  /* 0x000000ffff077224 */ /* 0x000fe200000e0607 */
[----:B------:R-:W-:Y:S07]  /*17a0*/  BRA.U UP0, `(.L_x_114) ;  /* 0xfffffff500b07547 */ /* 0x000fee000b83ffff */
.L_x_102:
[----:B------:R-:W-:-:S09]  /*17b0*/  UISETP.NE.AND UP0, UPT, UR5, URZ, UPT ;  /* 0x000000ff0500728c */ /* 0x000fd2000bf05270 */
[----:B------:R-:W-:Y:S05]  /*17c0*/  BRA.U !UP0, `(.L_x_101) ;  /* 0x0000000508e07547 */ /* 0x000fea000b800000 */
[----:B------:R-:W-:-:S09]  /*17d0*/  UISETP.NE.AND UP0, UPT, UR5, 0x1, UPT ;  /* 0x000000010500788c */ /* 0x000fd2000bf05270 */
[----:B------:R-:W-:Y:S05]  /*17e0*/  BRA.U !UP0, `(.L_x_115) ;  /* 0x0000000508307547 */ /* 0x000fea000b800000 */
[----:B------:R-:W-:-:S05]  /*17f0*/  IMAD.WIDE.U32 R6, R5, 0x8, R12 ;  /* 0x0000000805067825 */ /* 0x000fca00078e000c */
[----:B------:R-:W2:Y:S01]  /*1800*/  LDG.E.64 R8, desc[UR8][R6.64] ;  /* 0x0000000806087981 */ /* 0x000ea2000c1e1b00 */
[----:B------:R-:W-:Y:S01]  /*1810*/  BSSY.RECONVERGENT B0, `(.L_x_116) ;  /* 0x0000023000007945 */ /* 0x000fe20003800200 */
[----:B--2--5:R-:W-:-:S05]  /*1820*/  IADD3 R15, P0, PT, R8, -R18, RZ ;  /* 0x80000012080f7210 */ /* 0x024fca0007f1e0ff */
[----:B------:R-:W-:Y:S01]  /*1830*/  IMAD.X R2, R9, 0x1, ~R19, P0 ;  /* 0x0000000109027824 */ /* 0x000fe200000e0e13 */
[----:B------:R-:W-:-:S04]  /*1840*/  ISETP.GE.U32.AND P0, PT, R15, -0x8000000, PT ;  /* 0xf80000000f00780c */ /* 0x000fc80003f06070 */
[----:B------:R-:W-:-:S13]  /*1850*/  ISETP.GE.AND.EX P0, PT, R2, -0x1, PT, P0 ;  /* 0xffffffff0200780c */ /* 0x000fda0003f06300 */
[----:B------:R-:W-:Y:S05]  /*1860*/  @!P0 BRA `(.L_x_117) ;  /* 0x0000000000708947 */ /* 0x000fea0003800000 */
[----:B------:R-:W0:Y:S01]  /*1870*/  LDCU.128 UR12, c[0x0][0x390] ;  /* 0x00007200ff0c77ac */ /* 0x000e220008000c00 */
[----:B------:R-:W-:Y:S02]  /*1880*/  IMAD.MOV.U32 R8, RZ, RZ, 0x100000 ;  /* 0x00100000ff087424 */ /* 0x000fe400078e00ff */
[----:B------:R-:W-:Y:S02]  /*1890*/  IMAD.MOV.U32 R9, RZ, RZ, 0x0 ;  /* 0x00000000ff097424 */ /* 0x000fe400078e00ff */
[----:B0-----:R-:W-:Y:S02]  /*18a0*/  IMAD R2, R2, UR12, RZ ;  /* 0x0000000c02027c24 */ /* 0x001fe4000f8e02ff */
[----:B------:R-:W-:-:S04]  /*18b0*/  IMAD.WIDE.U32 R8, R15, UR12, R8 ;  /* 0x0000000c0f087c25 */ /* 0x000fc8000f8e0008 */
[----:B------:R-:W-:-:S04]  /*18c0*/  IMAD R15, R15, UR13, R2 ;  /* 0x0000000d0f0f7c24 */ /* 0x000fc8000f8e0202 */
        /* <DEDUP_REMOVED lines=22> */
.L_x_117:
[----:B------:R0:W-:Y:S02]  /*1a30*/  STG.E.64 desc[UR8][R6.64], RZ ;  /* 0x000000ff06007986 */ /* 0x0001e4000c101b08 */
.L_x_118:
[----:B------:R-:W-:Y:S05]  /*1a40*/  BSYNC.RECONVERGENT B0 ;  /* 0x0000000000007941 */ /* 0x000fea0003800200 */
.L_x_116:
[----:B------:R-:W1:Y:S01]  /*1a50*/  LDG.E.64 R8, desc[UR8][R6.64+0x8] ;  /* 0x0000080806087981 */ /* 0x000e62000c1e1b00 */
[----:B------:R-:W-:Y:S01]  /*1a60*/  BSSY.RECONVERGENT B0, `(.L_x_119) ;  /* 0x0000023000007945 */ /* 0x000fe20003800200 */
[----:B-1----:R-:W-:-:S05]  /*1a70*/  IADD3 R15, P0, PT, R8, -R18, RZ ;  /* 0x80000012080f7210 */ /* 0x002fca0007f1e0ff */
[----:B------:R-:W-:Y:S01]  /*1a80*/  IMAD.X R2, R9, 0x1, ~R19, P0 ;  /* 0x0000000109027824 */ /* 0x000fe200000e0e13 */
[----:B------:R-:W-:-:S04]  /*1a90*/  ISETP.GE.U32.AND P0, PT, R15, -0x8000000, PT ;  /* 0xf80000000f00780c */ /* 0x000fc80003f06070 */
[----:B------:R-:W-:-:S13]  /*1aa0*/  ISETP.GE.AND.EX P0, PT, R2, -0x1, PT, P0 ;  /* 0xffffffff0200780c */ /* 0x000fda0003f06300 */
[----:B------:R-:W-:Y:S05]  /*1ab0*/  @!P0 BRA `(.L_x_120) ;  /* 0x0000000000708947 */ /* 0x000fea0003800000 */
[----:B------:R-:W1:Y:S01]  /*1ac0*/  LDCU.128 UR12, c[0x0][0x390] ;  /* 0x00007200ff0c77ac */ /* 0x000e620008000c00 */
[----:B------:R-:W-:Y:S02]  /*1ad0*/  IMAD.MOV.U32 R8, RZ, RZ, 0x100000 ;  /* 0x00100000ff087424 */ /* 0x000fe400078e00ff */
[----:B------:R-:W-:Y:S02]  /*1ae0*/  IMAD.MOV.U32 R9, RZ, RZ, 0x0 ;  /* 0x00000000ff097424 */ /* 0x000fe400078e00ff */
[----:B-1----:R-:W-:Y:S02]  /*1af0*/  IMAD R2, R2, UR12, RZ ;  /* 0x0000000c02027c24 */ /* 0x002fe4000f8e02ff */
        /* <DEDUP_REMOVED lines=24> */
.L_x_120:
[----:B------:R1:W-:Y:S02]  /*1c80*/  STG.E.64 desc[UR8][R6.64+0x8], RZ ;  /* 0x000008ff06007986 */ /* 0x0003e4000c101b08 */
.L_x_121:
[----:B------:R-:W-:Y:S05]  /*1c90*/  BSYNC.RECONVERGENT B0 ;  /* 0x0000000000007941 */ /* 0x000fea0003800200 */
.L_x_119:
[----:B------:R-:W-:-:S07]  /*1ca0*/  VIADD R5, R5, 0x2 ;  /* 0x0000000205057836 */ /* 0x000fce0000000000 */
.L_x_115:
[----:B------:R-:W3:Y:S02]  /*1cb0*/  LDCU UR4, c[0x0][0x3ac] ;  /* 0x00007580ff0477ac */ /* 0x000ee40008000800 */
[----:B---3--:R-:W-:-:S04]  /*1cc0*/  ULOP3.LUT UR4, UR4, 0x1, URZ, 0xc0, !UPT ;  /* 0x0000000104047892 */ /* 0x008fc8000f8ec0ff */
[----:B------:R-:W-:-:S09]  /*1cd0*/  UISETP.NE.U32.AND UP0, UPT, UR4, 0x1, UPT ;  /* 0x000000010400788c */ /* 0x000fd2000bf05070 */
[----:B------:R-:W-:Y:S05]  /*1ce0*/  BRA.U UP0, `(.L_x_101) ;  /* 0x0000000100987547 */ /* 0x000fea000b800000 */
[----:B------:R-:W-:-:S05]  /*1cf0*/  IMAD.WIDE.U32 R4, R5, 0x8, R12 ;  /* 0x0000000805047825 */ /* 0x000fca00078e000c */
[----:B012---:R-:W2:Y:S01]  /*1d00*/  LDG.E.64 R6, desc[UR8][R4.64] ;  /* 0x0000000804067981 */ /* 0x007ea2000c1e1b00 */
        /* <DEDUP_REMOVED lines=34> */
.L_x_122:
[----:B------:R0:W-:Y:S02]  /*1f30*/  STG.E.64 desc[UR8][R4.64], RZ ;  /* 0x000000ff04007986 */ /* 0x0001e4000c101b08 */
.L_x_123:
[----:B------:R-:W-:Y:S05]  /*1f40*/  BSYNC.RECONVERGENT B0 ;  /* 0x0000000000007941 */ /* 0x000fea0003800200 */
.L_x_101:
[----:B-1----:R-:W1:Y:S02]  /*1f50*/  LDC R8, c[0x0][0x3ac] ;  /* 0x0000eb00ff087b82 */ /* 0x002e640000000800 */
[----:B-1----:R-:W-:-:S13]  /*1f60*/  ISETP.GE.AND P0, PT, R8, 0x1, PT ;  /* 0x000000010800780c */ /* 0x002fda0003f06270 */
[----:B------:R-:W-:Y:S05]  /*1f70*/  @!P0 EXIT ;  /* 0x000000000000894d */ /* 0x000fea0003800000 */
[----:B------:R-:W-:Y:S01]  /*1f80*/  ISETP.GE.U32.AND P0, PT, R8, 0x8, PT ;  /* 0x000000080800780c */ /* 0x000fe20003f06070 */
[----:B0-----:R-:W-:Y:S01]  /*1f90*/  IMAD.MOV.U32 R5, RZ, RZ, RZ ;  /* 0x000000ffff057224 */ /* 0x001fe200078e00ff */
[----:B------:R-:W-:Y:S02]  /*1fa0*/  LEA.HI R4, P1, R20, R11, RZ, 0x1 ;  /* 0x0000000b14047211 */ /* 0x000fe400078308ff */
[----:B------:R-:W-:-:S03]  /*1fb0*/  LOP3.LUT R2, R8, 0x7, RZ, 0xc0, !PT ;  /* 0x0000000708027812 */ /* 0x000fc600078ec0ff */
[----:B--2---:R-:W-:-:S05]  /*1fc0*/  IMAD.X R7, RZ, RZ, R20, P1 ;  /* 0x000000ffff077224 */ /* 0x004fca00008e0614 */
[--C-:B------:R-:W-:Y:S02]  /*1fd0*/  SHF.R.S64 R4, R4, 0x1, R7.reuse ;  /* 0x0000000104047819 */ /* 0x100fe40000001007 */
[----:B------:R-:W-:Y:S01]  /*1fe0*/  SHF.R.S32.HI R6, RZ, 0x1, R7 ;  /* 0x00000001ff067819 */ /* 0x000fe20000011407 */
[----:B------:R-:W-:Y:S06]  /*1ff0*/  @!P0 BRA `(.L_x_124) ;  /* 0x0000001000cc8947 */ /* 0x000fec0003800000 */
        /* <DEDUP_REMOVED lines=10> */
.L_x_149:
[----:B------:R-:W-:Y:S01]  /*20a0*/  ISETP.NE.U32.AND P0, PT, R11, RZ, PT ;  /* 0x000000ff0b00720c */ /* 0x000fe20003f05070 */
[----:B------:R-:W-:Y:S01]  /*20b0*/  VIADD R8, R8, 0x8 ;  /* 0x0000000808087836 */ /* 0x000fe20000000000 */
[----:B------:R-:W-:Y:S01]  /*20c0*/  BSSY.RECONVERGENT B0, `(.L_x_125) ;  /* 0x0000022000007945 */ /* 0x000fe20003800200 */
[----:B0----5:R-:W-:Y:S02]  /*20d0*/  CS2R R18, SRZ ;  /* 0x0000000000127805 */ /* 0x021fe4000001ff00 */
[----:B------:R-:W-:Y:S02]  /*20e0*/  ISETP.NE.AND.EX P0, PT, R20, RZ, PT, P0 ;  /* 0x000000ff1400720c */ /* 0x000fe40003f05300 */
[----:B------:R-:W-:-:S11]  /*20f0*/  ISETP.NE.AND P2, PT, R8, RZ, PT ;  /* 0x000000ff0800720c */ /* 0x000fd60003f45270 */
[----:B------:R-:W-:Y:S05]  /*2100*/  @!P0 BRA `(.L_x_126) ;  /* 0x0000000000748947 */ /* 0x000fea0003800000 */
[----:B------:R-:W2:Y:S02]  /*2110*/  LDG.E.64 R16, desc[UR8][R14.64+-0x20] ;  /* 0xffffe0080e107981 */ /* 0x000ea4000c1e1b00 */
[----:B--2---:R-:W-:-:S04]  /*2120*/  LEA R22, P0, R16, R4, 0x15 ;  /* 0x0000000410167211 */ /* 0x004fc8000780a8ff */
[----:B------:R-:W-:-:S04]  /*2130*/  LEA.HI.X R17, R16, R6, R17, 0x15, P0 ;  /* 0x0000000610117211 */ /* 0x000fc800000fac11 */
        /* <DEDUP_REMOVED lines=11> */
[----:B------:R-:W-:-:S04]  /*21f0*/  IMAD.HI.U32 R17, R17, R19, R16 ;  /* 0x0000001311117227 */ /* 0x000fc800078e0010 */
[----:B------:R-:W-:Y:S02]  /*2200*/  IMAD.MOV.U32 R19, RZ, RZ, RZ ;  /* 0x000000ffff137224 */ /* 0x000fe400078e00ff */
        /* <DEDUP_REMOVED lines=10> */
.L_x_127:
[----:B------:R-:W-:Y:S01]  /*22b0*/  IMAD.MOV.U32 R9, RZ, RZ, R17 ;  /* 0x000000ffff097224 */ /* 0x000fe200078e0011 */
[----:B------:R-:W-:-:S07]  /*22c0*/  MOV R10, 0x22e0 ;  /* 0x000022e0000a7802 */ /* 0x000fce0000000f00 */
[----:B------:R-:W-:Y:S05]  /*22d0*/  CALL.REL.NOINC `($__internal_5_$__cuda_sm20_div_s64) ;  /* 0x0000002000847944 */ /* 0x000fea0003c00000 */
.L_x_126:
[----:B------:R-:W-:Y:S05]  /*22e0*/  BSYNC.RECONVERGENT B0 ;  /* 0x0000000000007941 */ /* 0x000fea0003800200 */
.L_x_125:
[----:B------:R-:W-:Y:S01]  /*22f0*/  ISETP.NE.U32.AND P0, PT, R11, RZ, PT ;  /* 0x000000ff0b00720c */ /* 0x000fe20003f05070 */
[----:B------:R-:W-:Y:S01]  /*2300*/  IMAD.U32 R16, RZ, RZ, UR4 ;  /* 0x00000004ff107e24 */ /* 0x000fe2000f8e00ff */
[----:B------:R-:W-:Y:S01]  /*2310*/  BSSY.RECONVERGENT B0, `(.L_x_128) ;  /* 0x0000024000007945 */ /* 0x000fe20003800200 */
[----:B------:R-:W-:Y:S01]  /*2320*/  IMAD.U32 R17, RZ, RZ, UR5 ;  /* 0x00000005ff117e24 */ /* 0x000fe2000f8e00ff */
[----:B------:R-:W-:Y:S01]  /*2330*/  ISETP.NE.AND.EX P0, PT, R20, RZ, PT, P0 ;  /* 0x000000ff1400720c */ /* 0x000fe20003f05300 */
[----:B------:R-:W-:-:S05]  /*2340*/  IMAD.WIDE R16, R7, 0x8, R16 ;  /* 0x0000000807107825 */ /* 0x000fca00078e0210 */
[----:B------:R0:W-:Y:S02]  /*2350*/  STG.E.64 desc[UR8][R16.64+-0x20], R18 ;  /* 0xffffe01210007986 */ /* 0x0001e4000c101b08 */
[----:B0-----:R-:W-:-:S05]  /*2360*/  CS2R R18, SRZ ;  /* 0x0000000000127805 */ /* 0x001fca000001ff00 */
        /* <DEDUP_REMOVED lines=11> */
[----:B------:R-:W0:Y:S02]  /*2420*/  F2I.FTZ.U32.TRUNC.NTZ R19, R19 ;  /* 0x0000001300137305 */ /* 0x000e24000021f000 */
[----:B0-----:R-:W-:-:S04]  /*2430*/  IMAD.MOV R18, RZ, RZ, -R19 ;  /* 0x000000ffff127224 */ /* 0x001fc800078e0a13 */
[----:B------:R-:W-:Y:S02]  /*2440*/  IMAD R9, R18, R11, RZ ;  /* 0x0000000b12097224 */ /* 0x000fe400078e02ff */
[----:B------:R-:W-:-:S04]  /*2450*/  IMAD.MOV.U32 R18, RZ, RZ, RZ ;  /* 0x000000ffff127224 */ /* 0x000fc800078e00ff */
        /* <DEDUP_REMOVED lines=12> */
.L_x_130:
[----:B------:R-:W-:Y:S01]  /*2520*/  IMAD.MOV.U32 R9, RZ, RZ, R19 ;  /* 0x000000ffff097224 */ /* 0x000fe200078e0013 */
[----:B------:R-:W-:-:S07]  /*2530*/  MOV R10, 0x2550 ;  /* 0x00002550000a7802 */ /* 0x000fce0000000f00 */
[----:B------:R-:W-:Y:S05]  /*2540*/  CALL.REL.NOINC `($__internal_5_$__cuda_sm20_div_s64) ;  /* 0x0000001c00e87944 */ /* 0x000fea0003c00000 */
.L_x_129:
[----:B------:R-:W-:Y:S05]  /*2550*/  BSYNC.RECONVERGENT B0 ;  /* 0x0000000000007941 */ /* 0x000fea0003800200 */
.L_x_128:
[----:B------:R-:W-:Y:S01]  /*2560*/  ISETP.NE.U32.AND P0, PT, R11, RZ, PT ;  /* 0x000000ff0b00720c */ /* 0x000fe20003f05070 */
[----:B------:R-:W-:Y:S01]  /*2570*/  BSSY.RECONVERGENT B0, `(.L_x_131) ;  /* 0x0000022000007945 */ /* 0x000fe20003800200 */
[----:B------:R0:W-:Y:S02]  /*2580*/  STG.E.64 desc[UR8][R16.64+-0x18], R18 ;  /* 0xffffe81210007986 */ /* 0x0001e4000c101b08 */
[----:B------:R-:W-:Y:S02]  /*2590*/  ISETP.NE.AND.EX P0, PT, R20, RZ, PT, P0 ;  /* 0x000000ff1400720c */ /* 0x000fe40003f05300 */
[----:B0-----:R-:W-:-:S11]  /*25a0*/  CS2R R18, SRZ ;  /* 0x0000000000127805 */ /* 0x001fd6000001ff00 */
        /* <DEDUP_REMOVED lines=27> */
.L_x_133:
[----:B------:R-:W-:Y:S01]  /*2760*/  IMAD.MOV.U32 R9, RZ, RZ, R19 ;  /* 0x000000ffff097224 */ /* 0x000fe200078e0013 */
[----:B------:R-:W-:-:S07]  /*2770*/  MOV R10, 0x2790 ;  /* 0x00002790000a7802 */ /* 0x000fce0000000f00 */
[----:B------:R-:W-:Y:S05]  /*2780*/  CALL.REL.NOINC `($__internal_5_$__cuda_sm20_div_s64) ;  /* 0x0000001c00587944 */ /* 0x000fea0003c00000 */
.L_x_132:
[----:B------:R-:W-:Y:S05]  /*2790*/  BSYNC.RECONVERGENT B0 ;  /* 0x0000000000007941 */ /* 0x000fea0003800200 */
.L_x_131:
        /* <DEDUP_REMOVED lines=32> */
.L_x_136:
[----:B------:R-:W-:Y:S01]  /*29a0*/  IMAD.MOV.U32 R9, RZ, RZ, R19 ;  /* 0x000000ffff097224 */ /* 0x000fe200078e0013 */
[----:B------:R-:W-:-:S07]  /*29b0*/  MOV R10, 0x29d0 ;  /* 0x000029d0000a7802 */ /* 0x000fce0000000f00 */
[----:B------:R-:W-:Y:S05]  /*29c0*/  CALL.REL.NOINC `($__internal_5_$__cuda_sm20_div_s64) ;  /* 0x0000001800c87944 */ /* 0x000fea0003c00000 */
.L_x_135:
[----:B------:R-:W-:Y:S05]  /*29d0*/  BSYNC.RECONVERGENT B0 ;  /* 0x0000000000007941 */ /* 0x000fea0003800200 */
.L_x_134:
        /* <DEDUP_REMOVED lines=32> */
.L_x_139:
[----:B------:R-:W-:Y:S01]  /*2be0*/  IMAD.MOV.U32 R9, RZ, RZ, R19 ;  /* 0x000000ffff097224 */ /* 0x000fe200078e0013 */
[----:B------:R-:W-:-:S07]  /*2bf0*/  MOV R10, 0x2c10 ;  /* 0x00002c10000a7802 */ /* 0x000fce0000000f00 */
[----:B------:R-:W-:Y:S05]  /*2c00*/  CALL.REL.NOINC `($__internal_5_$__cuda_sm20_div_s64) ;  /* 0x0000001800387944 */ /* 0x000fea0003c00000 */
.L_x_138:
[----:B------:R-:W-:Y:S05]  /*2c10*/  BSYNC.RECONVERGENT B0 ;  /* 0x0000000000007941 */ /* 0x000fea0003800200 */
.L_x_137:
        /* <DEDUP_REMOVED lines=32> */
.L_x_142:
[----:B------:R-:W-:Y:S01]  /*2e20*/  IMAD.MOV.U32 R9, RZ, RZ, R19 ;  /* 0x000000ffff097224 */ /* 0x000fe200078e0013 */
[----:B------:R-:W-:-:S07]  /*2e30*/  MOV R10, 0x2e50 ;  /* 0x00002e50000a7802 */ /* 0x000fce0000000f00 */
[----:B------:R-:W-:Y:S05]  /*2e40*/  CALL.REL.NOINC `($__internal_5_$__cuda_sm20_div_s64) ;  /* 0x0000001400a87944 */ /* 0x000fea0003c00000 */
.L_x_141:
[----:B------:R-:W-:Y:S05]  /*2e50*/  BSYNC.RECONVERGENT B0 ;  /* 0x0000000000007941 */ /* 0x000fea0003800200 */
.L_x_140:
        /* <DEDUP_REMOVED lines=32> */
.L_x_145:
[----:B------:R-:W-:Y:S01]  /*3060*/  IMAD.MOV.U32 R9, RZ, RZ, R19 ;  /* 0x000000ffff097224 */ /* 0x000fe200078e0013 */
[----:B------:R-:W-:-:S07]  /*3070*/  MOV R10, 0x3090 ;  /* 0x00003090000a7802 */ /* 0x000fce0000000f00 */
[----:B------:R-:W-:Y:S05]  /*3080*/  CALL.REL.NOINC `($__internal_5_$__cuda_sm20_div_s64) ;  /* 0x0000001400187944 */ /* 0x000fea0003c00000 */
.L_x_144:
[----:B------:R-:W-:Y:S05]  /*3090*/  BSYNC.RECONVERGENT B0 ;  /* 0x0000000000007941 */ /* 0x000fea0003800200 */
.L_x_143:
        /* <DEDUP_REMOVED lines=32> */
.L_x_148:
[----:B------:R-:W-:Y:S01]  /*32a0*/  IMAD.MOV.U32 R9, RZ, RZ, R19 ;  /* 0x000000ffff097224 */ /* 0x000fe200078e0013 */
[----:B------:R-:W-:-:S07]  /*32b0*/  MOV R10, 0x32d0 ;  /* 0x000032d0000a7802 */ /* 0x000fce0000000f00 */
[----:B------:R-:W-:Y:S05]  /*32c0*/  CALL.REL.NOINC `($__internal_5_$__cuda_sm20_div_s64) ;  /* 0x0000001000887944 */ /* 0x000fea0003c00000 */
.L_x_147:
[----:B------:R-:W-:Y:S05]  /*32d0*/  BSYNC.RECONVERGENT B0 ;  /* 0x0000000000007941 */ /* 0x000fea0003800200 */
.L_x_146:
[----:B------:R0:W-:Y:S01]  /*32e0*/  STG.E.64 desc[UR8][R16.64+0x18], R18 ;  /* 0x0000181210007986 */ /* 0x0001e2000c101b08 */
[----:B------:R-:W-:Y:S01]  /*32f0*/  IADD3 R14, P0, PT, R14, 0x40, RZ ;  /* 0x000000400e0e7810 */ /* 0x000fe20007f1e0ff */
[----:B------:R-:W-:-:S04]  /*3300*/  VIADD R7, R7, 0x8 ;  /* 0x0000000807077836 */ /* 0x000fc80000000000 */
[----:B------:R-:W-:Y:S01]  /*3310*/  IMAD.X R15, RZ, RZ, R15, P0 ;  /* 0x000000ffff0f7224 */ /* 0x000fe200000e060f */
[----:B------:R-:W-:Y:S07]  /*3320*/  @P2 BRA `(.L_x_149) ;  /* 0xffffffec005c2947 */ /* 0x000fee000383ffff */
.L_x_124:
        /* <DEDUP_REMOVED lines=9> */
[----:B-----5:R-:W-:Y:S02]  /*33c0*/  CS2R R18, SRZ ;  /* 0x0000000000127805 */ /* 0x020fe4000001ff00 */
[----:B------:R-:W-:-:S13]  /*33d0*/  ISETP.NE.AND.EX P0, PT, R20, RZ, PT, P0 ;  /* 0x000000ff1400720c */ /* 0x000fda0003f05300 */
        /* <DEDUP_REMOVED lines=27> */
.L_x_153:
[----:B------:R-:W-:-:S07]  /*3590*/  MOV R10, 0x35b0 ;  /* 0x000035b0000a7802 */ /* 0x000fce0000000f00 */
[----:B------:R-:W-:Y:S05]  /*35a0*/  CALL.REL.NOINC `($__internal_5_$__cuda_sm20_div_s64) ;  /* 0x0000000c00d07944 */ /* 0x000fea0003c00000 */
.L_x_152:
[----:B------:R-:W-:Y:S05]  /*35b0*/  BSYNC.RECONVERGENT B0 ;  /* 0x0000000000007941 */ /* 0x000fea0003800200 */
.L_x_151:
[----:B------:R-:W0:Y:S01]  /*35c0*/  LDC.64 R8, c[0x0][0x388] ;  /* 0x0000e200ff087b82 */ /* 0x000e220000000a00 */
[----:B------:R-:W-:Y:S01]  /*35d0*/  ISETP.NE.U32.AND P0, PT, R11, RZ, PT ;  /* 0x000000ff0b00720c */ /* 0x000fe20003f05070 */
[----:B------:R-:W-:Y:S01]  /*35e0*/  IMAD.IADD R7, R0, 0x1, R5 ;  /* 0x0000000100077824 */ /* 0x000fe200078e0205 */
[----:B------:R-:W-:Y:S02]  /*35f0*/  BSSY.RECONVERGENT B0, `(.L_x_154) ;  /* 0x0000022000007945 */ /* 0x000fe40003800200 */
[----:B------:R-:W-:Y:S01]  /*3600*/  ISETP.NE.AND.EX P0, PT, R20, RZ, PT, P0 ;  /* 0x000000ff1400720c */ /* 0x000fe20003f05300 */
[----:B0-----:R-:W-:-:S05]  /*3610*/  IMAD.WIDE R8, R7, 0x8, R8 ;  /* 0x0000000807087825 */ /* 0x001fca00078e0208 */
        /* <DEDUP_REMOVED lines=29> */
.L_x_156:
[----:B------:R-:W-:-:S07]  /*37f0*/  MOV R10, 0x3810 ;  /* 0x00003810000a7802 */ /* 0x000fce0000000f00 */
[----:B------:R-:W-:Y:S05]  /*3800*/  CALL.REL.NOINC `($__internal_5_$__cuda_sm20_div_s64) ;  /* 0x0000000c00387944 */ /* 0x000fea0003c00000 */
.L_x_155:
[----:B------:R-:W-:Y:S05]  /*3810*/  BSYNC.RECONVERGENT B0 ;  /* 0x0000000000007941 */ /* 0x000fea0003800200 */
.L_x_154:
[----:B------:R-:W0:Y:S01]  /*3820*/  LDCU.64 UR6, c[0x0][0x388] ;  /* 0x00007100ff0677ac */ /* 0x000e220008000a00 */
[----:B------:R-:W-:Y:S01]  /*3830*/  IADD3 R2, P0, PT, R0, R5, RZ ;  /* 0x0000000500027210 */ /* 0x000fe20007f1e0ff */
[----:B------:R-:W-:Y:S04]  /*3840*/  BSSY.RECONVERGENT B0, `(.L_x_157) ;  /* 0x0000025000007945 */ /* 0x000fe80003800200 */
[----:B------:R-:W-:Y:S01]  /*3850*/  IMAD.X R7, RZ, RZ, R3, P0 ;  /* 0x000000ffff077224 */ /* 0x000fe200000e0603 */
[----:B0-----:R-:W-:-:S04]  /*3860*/  LEA R14, P0, R2, UR6, 0x3 ;  /* 0x00000006020e7c11 */ /* 0x001fc8000f8018ff */
[----:B------:R-:W-:Y:S02]  /*3870*/  LEA.HI.X R15, R2, UR7, R7, 0x3, P0 ;  /* 0x00000007020f7c11 */ /* 0x000fe400080f1c07 */
[----:B------:R-:W-:-:S03]  /*3880*/  ISETP.NE.U32.AND P0, PT, R11, RZ, PT ;  /* 0x000000ff0b00720c */ /* 0x000fc60003f05070 */
[----:B------:R0:W-:Y:S01]  /*3890*/  STG.E.64 desc[UR8][R14.64+0x8], R18 ;  /* 0x000008120e007986 */ /* 0x0001e2000c101b08 */
        /* <DEDUP_REMOVED lines=29> */
.L_x_159:
[----:B------:R-:W-:-:S07]  /*3a70*/  MOV R10, 0x3a90 ;  /* 0x00003a90000a7802 */ /* 0x000fce0000000f00 */
[----:B------:R-:W-:Y:S05]  /*3a80*/  CALL.REL.NOINC `($__internal_5_$__cuda_sm20_div_s64) ;  /* 0x0000000800987944 */ /* 0x000fea0003c00000 */
.L_x_158:
[----:B------:R-:W-:Y:S05]  /*3a90*/  BSYNC.RECONVERGENT B0 ;  /* 0x0000000000007941 */ /* 0x000fea0003800200 */
.L_x_157:
        /* <DEDUP_REMOVED lines=32> */
.L_x_162:
[----:B------:R-:W-:-:S07]  /*3ca0*/  MOV R10, 0x3cc0 ;  /* 0x00003cc0000a7802 */ /* 0x000fce0000000f00 */
[----:B------:R-:W-:Y:S05]  /*3cb0*/  CALL.REL.NOINC `($__internal_5_$__cuda_sm20_div_s64) ;  /* 0x00000008000c7944 */ /* 0x000fea0003c00000 */
.L_x_161:
[----:B------:R-:W-:Y:S05]  /*3cc0*/  BSYNC.RECONVERGENT B0 ;  /* 0x0000000000007941 */ /* 0x000fea0003800200 */
.L_x_160:
[----:B------:R1:W-:Y:S01]  /*3cd0*/  STG.E.64 desc[UR8][R14.64+0x18], R18 ;  /* 0x000018120e007986 */ /* 0x0003e2000c101b08 */
[----:B------:R-:W-:-:S07]  /*3ce0*/  VIADD R5, R5, 0x4 ;  /* 0x0000000405057836 */ /* 0x000fce0000000000 */
.L_x_150:
[----:B------:R-:W-:-:S13]  /*3cf0*/  ISETP.NE.AND P0, PT, RZ, UR4, PT ;  /* 0x00000004ff007c0c */ /* 0x000fda000bf05270 */
[----:B------:R-:W-:Y:S05]  /*3d00*/  @!P0 EXIT ;  /* 0x000000000000894d */ /* 0x000fea0003800000 */
[----:B------:R-:W-:-:S09]  /*3d10*/  UISETP.NE.AND UP0, UPT, UR4, 0x1, UPT ;  /* 0x000000010400788c */ /* 0x000fd2000bf05270 */
[----:B------:R-:W-:Y:S05]  /*3d20*/  BRA.U !UP0, `(.L_x_163) ;  /* 0x0000000508407547 */ /* 0x000fea000b800000 */
[----:B------:R-:W-:Y:S01]  /*3d30*/  ISETP.NE.U32.AND P0, PT, R11, RZ, PT ;  /* 0x000000ff0b00720c */ /* 0x000fe20003f05070 */
[----:B------:R-:W-:Y:S01]  /*3d40*/  BSSY.RECONVERGENT B0, `(.L_x_164) ;  /* 0x0000021000007945 */ /* 0x000fe20003800200 */
[----:B-1----:R-:W-:Y:S01]  /*3d50*/  IMAD.WIDE.U32 R14, R5, 0x8, R12 ;  /* 0x00000008050e7825 */ /* 0x002fe200078e000c */
[----:B0----5:R-:W-:Y:S02]  /*3d60*/  CS2R R18, SRZ ;  /* 0x0000000000127805 */ /* 0x021fe4000001ff00 */
        /* <DEDUP_REMOVED lines=28> */
.L_x_166:
[----:B------:R-:W-:-:S07]  /*3f30*/  MOV R10, 0x3f50 ;  /* 0x00003f50000a7802 */ /* 0x000fce0000000f00 */
[----:B------:R-:W-:Y:S05]  /*3f40*/  CALL.REL.NOINC `($__internal_5_$__cuda_sm20_div_s64) ;  /* 0x0000000400687944 */ /* 0x000fea0003c00000 */
.L_x_165:
[----:B------:R-:W-:Y:S05]  /*3f50*/  BSYNC.RECONVERGENT B0 ;  /* 0x0000000000007941 */ /* 0x000fea0003800200 */
.L_x_164:
[----:B------:R-:W0:Y:S01]  /*3f60*/  LDC.64 R8, c[0x0][0x388] ;  /* 0x0000e200ff087b82 */ /* 0x000e220000000a00 */
[----:B------:R-:W-:Y:S01]  /*3f70*/  ISETP.NE.U32.AND P0, PT, R11, RZ, PT ;  /* 0x000000ff0b00720c */ /* 0x000fe20003f05070 */
[C---:B------:R-:W-:Y:S01]  /*3f80*/  IMAD.IADD R7, R0.reuse, 0x1, R5 ;  /* 0x0000000100077824 */ /* 0x040fe200078e0205 */
[----:B------:R-:W-:Y:S01]  /*3f90*/  IADD3 R2, P1, PT, R0, R5, RZ ;  /* 0x0000000500027210 */ /* 0x000fe20007f3e0ff */
[----:B------:R-:W-:Y:S01]  /*3fa0*/  BSSY.RECONVERGENT B0, `(.L_x_167) ;  /* 0x0000023000007945 */ /* 0x000fe20003800200 */
[----:B------:R-:W-:-:S03]  /*3fb0*/  ISETP.NE.AND.EX P0, PT, R20, RZ, PT, P0 ;  /* 0x000000ff1400720c */ /* 0x000fc60003f05300 */
[----:B------:R-:W-:Y:S02]  /*3fc0*/  IMAD.X R3, RZ, RZ, R3, P1 ;  /* 0x000000ffff037224 */ /* 0x000fe400008e0603 */
[----:B0-----:R-:W-:-:S05]  /*3fd0*/  IMAD.WIDE R8, R7, 0x8, R8 ;  /* 0x0000000807087825 */ /* 0x001fca00078e0208 */
[----:B------:R0:W-:Y:S02]  /*3fe0*/  STG.E.64 desc[UR8][R8.64], R18 ;  /* 0x0000001208007986 */ /* 0x0001e4000c101b08 */
[----:B0-----:R-:W-:Y:S01]  /*3ff0*/  CS2R R18, SRZ ;  /* 0x0000000000127805 */ /* 0x001fe2000001ff00 */
[----:B------:R-:W-:Y:S06]  /*4000*/  @!P0 BRA `(.L_x_168) ;  /* 0x0000000000708947 */ /* 0x000fec0003800000 */
        /* <DEDUP_REMOVED lines=11> */
[----:B------:R-:W0:Y:S02]  /*40c0*/  F2I.FTZ.U32.TRUNC.NTZ R9, R9 ;  /* 0x0000000900097305 */ /* 0x000e24000021f000 */
[----:B0-----:R-:W-:-:S04]  /*40d0*/  IMAD.MOV R8, RZ, RZ, -R9 ;  /* 0x000000ffff087224 */ /* 0x001fc800078e0a09 */
[----:B------:R-:W-:Y:S02]  /*40e0*/  IMAD R15, R8, R11, RZ ;  /* 0x0000000b080f7224 */ /* 0x000fe400078e02ff */
[----:B------:R-:W-:-:S04]  /*40f0*/  IMAD.MOV.U32 R8, RZ, RZ, RZ ;  /* 0x000000ffff087224 */ /* 0x000fc800078e00ff */
        /* <DEDUP_REMOVED lines=11> */
.L_x_169:
[----:B------:R-:W-:-:S07]  /*41b0*/  MOV R10, 0x41d0 ;  /* 0x000041d0000a7802 */ /* 0x000fce0000000f00 */
[----:B------:R-:W-:Y:S05]  /*41c0*/  CALL.REL.NOINC `($__internal_5_$__cuda_sm20_div_s64) ;  /* 0x0000000000c87944 */ /* 0x000fea0003c00000 */
.L_x_168:
[----:B------:R-:W-:Y:S05]  /*41d0*/  BSYNC.RECONVERGENT B0 ;  /* 0x0000000000007941 */ /* 0x000fea0003800200 */
.L_x_167:
[----:B------:R-:W0:Y:S01]  /*41e0*/  LDCU.64 UR4, c[0x0][0x388] ;  /* 0x00007100ff0477ac */ /* 0x000e220008000a00 */
[----:B------:R-:W-:Y:S01]  /*41f0*/  VIADD R5, R5, 0x2 ;  /* 0x0000000205057836 */ /* 0x000fe20000000000 */
[----:B0-----:R-:W-:-:S04]  /*4200*/  LEA R8, P0, R2, UR4, 0x3 ;  /* 0x0000000402087c11 */ /* 0x001fc8000f8018ff */
[----:B------:R-:W-:-:S05]  /*4210*/  LEA.HI.X R9, R2, UR5, R3, 0x3, P0 ;  /* 0x0000000502097c11 */ /* 0x000fca00080f1c03 */
[----:B------:R2:W-:Y:S04]  /*4220*/  STG.E.64 desc[UR8][R8.64+0x8], R18 ;  /* 0x0000081208007986 */ /* 0x0005e8000c101b08 */
.L_x_163:
[----:B------:R-:W3:Y:S02]  /*4230*/  LDC R2, c[0x0][0x3ac] ;  /* 0x0000eb00ff027b82 */ /* 0x000ee40000000800 */
[----:B---3--:R-:W-:-:S04]  /*4240*/  LOP3.LUT R2, R2, 0x1, RZ, 0xc0, !PT ;  /* 0x0000000102027812 */ /* 0x008fc800078ec0ff */
[----:B------:R-:W-:-:S13]  /*4250*/  ISETP.NE.U32.AND P0, PT, R2, 0x1, PT ;  /* 0x000000010200780c */ /* 0x000fda0003f05070 */
[----:B------:R-:W-:Y:S05]  /*4260*/  @P0 EXIT ;  /* 0x000000000000094d */ /* 0x000fea0003800000 */
[----:B------:R-:W-:Y:S01]  /*4270*/  ISETP.NE.U32.AND P0, PT, R11, RZ, PT ;  /* 0x000000ff0b00720c */ /* 0x000fe20003f05070 */
[----:B------:R-:W-:Y:S01]  /*4280*/  BSSY.RECONVERGENT B0, `(.L_x_170) ;  /* 0x0000022000007945 */ /* 0x000fe20003800200 */
[----:B------:R-:W-:Y:S01]  /*4290*/  IMAD.IADD R0, R0, 0x1, R5 ;  /* 0x0000000100007824 */ /* 0x000fe200078e0205 */
[----:B012--5:R-:W-:Y:S02]  /*42a0*/  CS2R R18, SRZ ;  /* 0x0000000000127805 */ /* 0x027fe4000001ff00 */
[----:B------:R-:W-:Y:S01]  /*42b0*/  ISETP.NE.AND.EX P0, PT, R20, RZ, PT, P0 ;  /* 0x000000ff1400720c */ /* 0x000fe20003f05300 */
[----:B------:R-:W-:-:S12]  /*42c0*/  IMAD.WIDE.U32 R2, R5, 0x8, R12 ;  /* 0x0000000805027825 */ /* 0x000fd800078e000c */
        /* <DEDUP_REMOVED lines=27> */
.L_x_172:
[----:B------:R-:W-:-:S07]  /*4480*/  MOV R10, 0x44a0 ;  /* 0x000044a0000a7802 */ /* 0x000fce0000000f00 */
[----:B------:R-:W-:Y:S05]  /*4490*/  CALL.REL.NOINC `($__internal_5_$__cuda_sm20_div_s64) ;  /* 0x0000000000147944 */ /* 0x000fea0003c00000 */
.L_x_171:
[----:B------:R-:W-:Y:S05]  /*44a0*/  BSYNC.RECONVERGENT B0 ;  /* 0x0000000000007941 */ /* 0x000fea0003800200 */
.L_x_170:
[----:B------:R-:W0:Y:S02]  /*44b0*/  LDC.64 R2, c[0x0][0x388] ;  /* 0x0000e200ff027b82 */ /* 0x000e240000000a00 */
[----:B0-----:R-:W-:-:S05]  /*44c0*/  IMAD.WIDE R2, R0, 0x8, R2 ;  /* 0x0000000800027825 */ /* 0x001fca00078e0202 */
[----:B------:R-:W-:Y:S01]  /*44d0*/  STG.E.64 desc[UR8][R2.64], R18 ;  /* 0x0000001202007986 */ /* 0x000fe2000c101b08 */
[----:B------:R-:W-:Y:S05]  /*44e0*/  EXIT ;  /* 0x000000000000794d */ /* 0x000fea0003800000 */
        .weak           $__internal_5_$__cuda_sm20_div_s64
        .type           $__internal_5_$__cuda_sm20_div_s64,@function
        .size           $__internal_5_$__cuda_sm20_div_s64,(.L_x_311 - $__internal_5_$__cuda_sm20_div_s64)
$__internal_5_$__cuda_sm20_div_s64:
[-C--:B------:R-:W-:Y:S02]  /*44f0*/  IADD3 R18, P1, PT, RZ, -R11.reuse, RZ ;  /* 0x8000000bff127210 */ /* 0x080fe40007f3e0ff */
[----:B------:R-:W-:Y:S02]  /*4500*/  ISETP.GE.AND P0, PT, R20, RZ, PT ;  /* 0x000000ff1400720c */ /* 0x000fe40003f06270 */
[----:B------:R-:W-:Y:S01]  /*4510*/  ISETP.GE.AND P3, PT, R9, RZ, PT ;  /* 0x000000ff0900720c */ /* 0x000fe20003f66270 */
        /* <DEDUP_REMOVED lines=15> */
[----:B------:R-:W-:-:S04]  /*4610*/  IMAD.HI.U32 R23, R27, R21, RZ ;  /* 0x000000151b177227 */ /* 0x000fc800078e00ff */
[----:B------:R-:W-:-:S04]  /*4620*/  IMAD.HI.U32 R24, P1, R27, R24, R28 ;  /* 0x000000181b187227 */ /* 0x000fc8000782001c */
[----:B------:R-:W-:Y:S02]  /*4630*/  IMAD R21, R27, R21, RZ ;  /* 0x000000151b157224 */ /* 0x000fe400078e02ff */
[----:B------:R-:W-:-:S03]  /*4640*/  IMAD.X R23, R23, 0x1, R27, P0 ;  /* 0x0000000117177824 */ /* 0x000fc600000e061b */
        /* <DEDUP_REMOVED lines=9> */
[----:B------:R-:W-:-:S04]  /*46e0*/  IMAD.HI.U32 R21, P0, R23, R24, R28 ;  /* 0x0000001817157227 */ /* 0x000fc8000780001c */
[----:B------:R-:W-:-:S04]  /*46f0*/  IMAD.HI.U32 R24, R23, R26, RZ ;  /* 0x0000001a17187227 */ /* 0x000fc800078e00ff */
[----:B------:R-:W-:Y:S02]  /*4700*/  IMAD R26, R23, R26, RZ ;  /* 0x0000001a171a7224 */ /* 0x000fe400078e02ff */
[----:B------:R-:W-:Y:S02]  /*4710*/  IMAD.X R24, R24, 0x1, R23, P1 ;  /* 0x0000000118187824 */ /* 0x000fe400008e0617 */
[----:B------:R-:W-:Y:S01]  /*4720*/  IMAD.MOV.U32 R29, RZ, RZ, RZ ;  /* 0x000000ffff1d7224 */ /* 0x000fe200078e00ff */
[----:B------:R-:W-:Y:S02]  /*4730*/  IADD3 R26, P1, PT, R26, R21, RZ ;  /* 0x000000151a1a7210 */ /* 0x000fe40007f3e0ff */
[-C--:B------:R-:W-:Y:S02]  /*4740*/  IADD3 R21, P4, PT, RZ, -R22.reuse, RZ ;  /* 0x80000016ff157210 */ /* 0x080fe40007f9e0ff */
[----:B------:R-:W-:Y:S02]  /*4750*/  IADD3.X R24, PT, PT, RZ, RZ, R24, P1, P0 ;  /* 0x000000ffff187210 */ /* 0x000fe40000fe0418 */
[----:B------:R-:W-:Y:S01]  /*4760*/  SEL R22, R21, R22, !P3 ;  /* 0x0000001615167207 */ /* 0x000fe20005800000 */
[----:B------:R-:W-:-:S05]  /*4770*/  IMAD.X R28, RZ, RZ, ~R9, P4 ;  /* 0x000000ffff1c7224 */ /* 0x000fca00020e0e09 */
[-C--:B------:R-:W-:Y:S01]  /*4780*/  SEL R21, R28, R9.reuse, !P3 ;  /* 0x000000091c157207 */ /* 0x080fe20005800000 */
[----:B------:R-:W-:Y:S01]  /*4790*/  IMAD.HI.U32 R28, R26, R22, RZ ;  /* 0x000000161a1c7227 */ /* 0x000fe200078e00ff */
[----:B------:R-:W-:-:S03]  /*47a0*/  LOP3.LUT R9, R20, R9, RZ, 0x3c, !PT ;  /* 0x0000000914097212 */ /* 0x000fc600078e3cff */
[-C--:B------:R-:W-:Y:S02]  /*47b0*/  IMAD R23, R24, R21.reuse, RZ ;  /* 0x0000001518177224 */ /* 0x080fe400078e02ff */
[----:B------:R-:W-:-:S04]  /*47c0*/  IMAD.WIDE.U32 R26, R26, R21, R28 ;  /* 0x000000151a1a7225 */ /* 0x000fc800078e001c */
[----:B------:R-:W-:-:S04]  /*47d0*/  IMAD.HI.U32 R26, P0, R24, R22, R26 ;  /* 0x00000016181a7227 */ /* 0x000fc8000780001a */
[----:B------:R-:W-:Y:S01]  /*47e0*/  IMAD.HI.U32 R24, R24, R21, RZ ;  /* 0x0000001518187227 */ /* 0x000fe200078e00ff */
[----:B------:R-:W-:-:S05]  /*47f0*/  IADD3 R23, P1, PT, R23, R26, RZ ;  /* 0x0000001a17177210 */ /* 0x000fca0007f3e0ff */
[----:B------:R-:W-:-:S04]  /*4800*/  IMAD.WIDE.U32 R26, R23, R18, RZ ;  /* 0x00000012171a7225 */ /* 0x000fc800078e00ff */
[----:B------:R-:W-:Y:S01]  /*4810*/  IMAD R25, R23, R19, R27 ;  /* 0x0000001317197224 */ /* 0x000fe200078e021b */
[----:B------:R-:W-:Y:S01]  /*4820*/  IADD3 R27, P3, PT, -R26, R22, RZ ;  /* 0x000000161a1b7210 */ /* 0x000fe20007f7e1ff */
[----:B------:R-:W-:-:S04]  /*4830*/  IMAD.X R22, RZ, RZ, R24, P0 ;  /* 0x000000ffff167224 */ /* 0x000fc800000e0618 */
[----:B------:R-:W-:Y:S01]  /*4840*/  IMAD.X R22, RZ, RZ, R22, P1 ;  /* 0x000000ffff167224 */ /* 0x000fe200008e0616 */
[----:B------:R-:W-:-:S03]  /*4850*/  ISETP.GE.U32.AND P1, PT, R27, R18, PT ;  /* 0x000000121b00720c */ /* 0x000fc60003f26070 */
[----:B------:R-:W-:-:S04]  /*4860*/  IMAD R24, R22, R18, R25 ;  /* 0x0000001216187224 */ /* 0x000fc800078e0219 */
[----:B------:R-:W-:Y:S01]  /*4870*/  IMAD.X R21, R21, 0x1, ~R24, P3 ;  /* 0x0000000115157824 */ /* 0x000fe200018e0e18 */
[----:B------:R-:W-:-:S04]  /*4880*/  IADD3 R24, P3, PT, R27, -R18, RZ ;  /* 0x800000121b187210 */ /* 0x000fc80007f7e0ff */
[----:B------:R-:W-:-:S04]  /*4890*/  ISETP.GE.U32.AND.EX P1, PT, R21, R19, PT, P1 ;  /* 0x000000131500720c */ /* 0x000fc80003f26110 */
[----:B------:R-:W-:Y:S02]  /*48a0*/  SEL R27, R24, R27, P1 ;  /* 0x0000001b181b7207 */ /* 0x000fe40000800000 */
[----:B------:R-:W-:Y:S02]  /*48b0*/  IADD3 R24, P4, PT, R23, 0x1, RZ ;  /* 0x0000000117187810 */ /* 0x000fe40007f9e0ff */
[----:B------:R-:W-:Y:S01]  /*48c0*/  ISETP.GE.U32.AND P0, PT, R27, R18, PT ;  /* 0x000000121b00720c */ /* 0x000fe20003f06070 */
[----:B------:R-:W-:Y:S01]  /*48d0*/  IMAD.X R18, R21, 0x1, ~R19, P3 ;  /* 0x0000000115127824 */ /* 0x000fe200018e0e13 */
[----:B------:R-:W-:Y:S01]  /*48e0*/  SEL R24, R24, R23, P1 ;  /* 0x0000001718187207 */ /* 0x000fe20000800000 */
[----:B------:R-:W-:-:S03]  /*48f0*/  IMAD.X R23, RZ, RZ, R22, P4 ;  /* 0x000000ffff177224 */ /* 0x000fc600020e0616 */
[----:B------:R-:W-:Y:S02]  /*4900*/  SEL R18, R18, R21, P1 ;  /* 0x0000001512127207 */ /* 0x000fe40000800000 */
[----:B------:R-:W-:Y:S02]  /*4910*/  SEL R23, R23, R22, P1 ;  /* 0x0000001617177207 */ /* 0x000fe40000800000 */
[----:B------:R-:W-:Y:S02]  /*4920*/  IADD3 R21, P1, PT, R24, 0x1, RZ ;  /* 0x0000000118157810 */ /* 0x000fe40007f3e0ff */
[----:B------:R-:W-:-:S03]  /*4930*/  ISETP.GE.U32.AND.EX P0, PT, R18, R19, PT, P0 ;  /* 0x000000131200720c */ /* 0x000fc60003f06100 */
[----:B------:R-:W-:Y:S01]  /*4940*/  IMAD.X R18, RZ, RZ, R23, P1 ;  /* 0x000000ffff127224 */ /* 0x000fe200008e0617 */
[----:B------:R-:W-:Y:S02]  /*4950*/  SEL R21, R21, R24, P0 ;  /* 0x0000001815157207 */ /* 0x000fe40000000000 */
[----:B------:R-:W-:Y:S02]  /*4960*/  ISETP.GE.AND P1, PT, R9, RZ, PT ;  /* 0x000000ff0900720c */ /* 0x000fe40003f26270 */
[----:B------:R-:W-:Y:S02]  /*4970*/  SEL R23, R18, R23, P0 ;  /* 0x0000001712177207 */ /* 0x000fe40000000000 */
[-C--:B------:R-:W-:Y:S02]  /*4980*/  IADD3 R18, P3, PT, RZ, -R21.reuse, RZ ;  /* 0x80000015ff127210 */ /* 0x080fe40007f7e0ff */
[----:B------:R-:W-:Y:S02]  /*4990*/  ISETP.NE.U32.AND P0, PT, R11, RZ, PT ;  /* 0x000000ff0b00720c */ /* 0x000fe40003f05070 */
[----:B------:R-:W-:Y:S01]  /*49a0*/  SEL R18, R18, R21, !P1 ;  /* 0x0000001512127207 */ /* 0x000fe20004800000 */
[----:B------:R-:W-:Y:S01]  /*49b0*/  IMAD.X R22, RZ, RZ, ~R23, P3 ;  /* 0x000000ffff167224 */ /* 0x000fe200018e0e17 */
[----:B------:R-:W-:-:S04]  /*49c0*/  ISETP.NE.AND.EX P0, PT, R20, RZ, PT, P0 ;  /* 0x000000ff1400720c */ /* 0x000fc80003f05300 */
[----:B------:R-:W-:Y:S01]  /*49d0*/  SEL R19, R22, R23, !P1 ;  /* 0x0000001716137207 */ /* 0x000fe20004800000 */
[----:B------:R-:W-:Y:S01]  /*49e0*/  IMAD.MOV.U32 R22, RZ, RZ, R10 ;  /* 0x000000ffff167224 */ /* 0x000fe200078e000a */
[----:B------:R-:W-:Y:S01]  /*49f0*/  SEL R18, R18, 0xffffffff, P0 ;  /* 0xffffffff12127807 */ /* 0x000fe20000000000 */
[----:B------:R-:W-:Y:S01]  /*4a00*/  IMAD.MOV.U32 R23, RZ, RZ, 0x0 ;  /* 0x00000000ff177424 */ /* 0x000fe200078e00ff */
[----:B------:R-:W-:-:S03]  /*4a10*/  SEL R19, R19, 0xffffffff, P0 ;  /* 0xffffffff13137807 */ /* 0x000fc60000000000 */
[----:B------:R-:W-:Y:S05]  /*4a20*/  RET.REL.NODEC R22 `(softmax_kernel_q21) ;  /* 0xffffffb416747950 */ /* 0x000fea0003c3ffff */
.L_x_173:
        /* <DEDUP_REMOVED lines=13> */
.L_x_311:


//--------------------- .text.einsum_bshc_hdc_bshd_kernel --------------------------
	.section	.text.einsum_bshc_hdc_bshd_kernel,"ax",@progbits
	.align	128
        .global         einsum_bshc_hdc_bshd_kernel
        .type           einsum_bshc_hdc_bshd_kernel,@function
        .size           einsum_bshc_hdc_bshd_kernel,(.L_x_320 - einsum_bshc_hdc_bshd_kernel)
        .other          einsum_bshc_hdc_bshd_kernel,@"STO_CUDA_ENTRY STV_DEFAULT"
einsum_bshc_hdc_bshd_kernel:
.text.einsum_bshc_hdc_bshd_kernel:
[----:B------:R-:W-:Y:S01]  /*0000*/  LDC R1, c[0x0][0x37c] ;  /* 0x0000df00ff017b82 */ /* 0x000fe20000000800 */
[----:B------:R-:W0:Y:S01]  /*0010*/  S2R R5, SR_TID.X ;  /* 0x0000000000057919 */ /* 0x000e220000002100 */
[----:B------:R-:W0:Y:S02]  /*0020*/  LDCU UR10, c[0x0][0x3ac] ;  /* 0x00007580ff0a77ac */ /* 0x000e240008000800 */
[----:B0-----:R-:W-:-:S13]  /*0030*/  ISETP.GE.AND P0, PT, R5, UR10, PT ;  /* 0x0000000a05007c0c */ /* 0x001fda000bf06270 */
[----:B------:R-:W-:Y:S05]  /*0040*/  @P0 EXIT ;  /* 0x000000000000094d */ /* 0x000fea0003800000 */
[----:B------:R-:W0:Y:S01]  /*0050*/  S2R R0, SR_CTAID.Z ;  /* 0x0000000000007919 */ /* 0x000e220000002700 */
[----:B------:R-:W-:Y:S01]  /*0060*/  S2UR UR4, SR_CTAID.Y ;  /* 0x00000000000479c3 */ /* 0x000fe20000002600 */
[----:B------:R-:W1:Y:S01]  /*0070*/  LDCU UR7, c[0x0][0x3b0] ;  /* 0x00007600ff0777ac */ /* 0x000e620008000800 */
[----:B------:R-:W-:Y:S02]  /*0080*/  IMAD.MOV.U32 R7, RZ, RZ, RZ ;  /* 0x000000ffff077224 */ /* 0x000fe400078e00ff */
[----:B------:R-:W-:Y:S01]  /*0090*/  IMAD.MOV.U32 R25, RZ, RZ, RZ ;  /* 0x000000ffff197224 */ /* 0x000fe200078e00ff */
[----:B------:R-:W2:Y:S01]  /*00a0*/  LDCU UR6, c[0x0][0x3a4] ;  /* 0x00007480ff0677ac */ /* 0x000ea20008000800 */
[----:B------:R-:W-:Y:S02]  /*00b0*/  IMAD.MOV.U32 R23, RZ, RZ, RZ ;  /* 0x000000ffff177224 */ /* 0x000fe400078e00ff */
[----:B------:R-:W2:Y:S01]  /*00c0*/  S2UR UR5, SR_CTAID.X ;  /* 0x00000000000579c3 */ /* 0x000ea20000002500 */
[----:B------:R-:W-:Y:S01]  /*00d0*/  IMAD.MOV.U32 R16, RZ, RZ, RZ ;  /* 0x000000ffff107224 */ /* 0x000fe200078e00ff */
[----:B------:R-:W3:Y:S06]  /*00e0*/  LDCU.64 UR8, c[0x0][0x358] ;  /* 0x00006b00ff0877ac */ /* 0x000eec0008000a00 */
[----:B------:R-:W0:Y:S01]  /*00f0*/  LDC R3, c[0x0][0x3a8] ;  /* 0x0000ea00ff037b82 */ /* 0x000e220000000800 */
[----:B-1----:R-:W-:-:S02]  /*0100*/  UISETP.GE.AND UP0, UPT, UR7, 0x1, UPT ;  /* 0x000000010700788c */ /* 0x002fc4000bf06270 */
[----:B--2---:R-:W-:-:S06]  /*0110*/  UIMAD UR4, UR5, UR6, UR4 ;  /* 0x00000006050472a4 */ /* 0x004fcc000f8e0204 */
[----:B0-----:R-:W-:Y:S01]  /*0120*/  IMAD R3, R3, UR4, R0 ;  /* 0x0000000403037c24 */ /* 0x001fe2000f8e0200 */
[----:B---3--:R-:W-:Y:S06]  /*0130*/  BRA.U !UP0, `(.L_x_174) ;  /* 0x00000019086c7547 */ /* 0x008fec000b800000 */
[----:B------:R-:W-:Y:S01]  /*0140*/  UISETP.GE.U32.AND UP1, UPT, UR7, 0x8, UPT ;  /* 0x000000080700788c */ /* 0x000fe2000bf26070 */
[----:B------:R-:W-:Y:S01]  /*0150*/  IMAD R5, R0, UR10, R5 ;  /* 0x0000000a00057c24 */ /* 0x000fe2000f8e0205 */
[----:B------:R-:W-:Y:S02]  /*0160*/  ULOP3.LUT UR11, UR7, 0x7, URZ, 0xc0, !UPT ;  /* 0x00000007070b7892 */ /* 0x000fe4000f8ec0ff */
[----:B------:R-:W-:Y:S01]  /*0170*/  IMAD R4, R3, UR7, RZ ;  /* 0x0000000703047c24 */ /* 0x000fe2000f8e02ff */
[----:B------:R-:W-:Y:S01]  /*0180*/  UMOV UR4, URZ ;  /* 0x000000ff00047c82 */ /* 0x000fe20008000000 */
[----:B------:R-:W-:Y:S01]  /*0190*/  IMAD.MOV.U32 R7, RZ, RZ, RZ ;  /* 0x000000ffff077224 */ /* 0x000fe200078e00ff */
[----:B------:R-:W-:Y:S01]  /*01a0*/  UISETP.NE.AND UP0, UPT, UR11, URZ, UPT ;  /* 0x000000ff0b00728c */ /* 0x000fe2000bf05270 */
[----:B------:R-:W-:Y:S02]  /*01b0*/  IMAD.MOV.U32 R25, RZ, RZ, RZ ;  /* 0x000000ffff197224 */ /* 0x000fe400078e00ff */
[----:B------:R-:W-:Y:S01]  /*01c0*/  IMAD R5, R5, UR7, RZ ;  /* 0x0000000705057c24 */ /* 0x000fe2000f8e02ff */
[----:B------:R-:W-:Y:S07]  /*01d0*/  BRA.U !UP1, `(.L_x_175) ;  /* 0x0000000d09347547 */ /* 0x000fee000b800000 */
[----:B------:R-:W-:Y:S01]  /*01e0*/  ULOP3.LUT UR4, UR7, 0x7ffffff8, URZ, 0xc0, !UPT ;  /* 0x7ffffff807047892 */ /* 0x000fe2000f8ec0ff */
[----:B------:R-:W-:Y:S02]  /*01f0*/  IMAD.MOV.U32 R7, RZ, RZ, RZ ;  /* 0x000000ffff077224 */ /* 0x000fe400078e00ff */
[----:B------:R-:W-:Y:S01]  /*0200*/  IMAD.MOV.U32 R25, RZ, RZ, RZ ;  /* 0x000000ffff197224 */ /* 0x000fe200078e00ff */
[----:B------:R-:W-:Y:S01]  /*0210*/  UIADD3 UR5, UPT, UPT, -UR4, URZ, URZ ;  /* 0x000000ff04057290 */ /* 0x000fe2000fffe1ff */
[----:B------:R-:W-:Y:S02]  /*0220*/  IMAD.MOV.U32 R2, RZ, RZ, R5 ;  /* 0x000000ffff027224 */ /* 0x000fe400078e0005 */
[----:B------:R-:W-:Y:S02]  /*0230*/  IMAD.MOV.U32 R6, RZ, RZ, R4 ;  /* 0x000000ffff067224 */ /* 0x000fe400078e0004 */
[----:B------:R-:W-:Y:S02]  /*0240*/  IMAD.MOV.U32 R23, RZ, RZ, RZ ;  /* 0x000000ffff177224 */ /* 0x000fe400078e00ff */
[----:B------:R-:W-:-:S07]  /*0250*/  IMAD.MOV.U32 R16, RZ, RZ, RZ ;  /* 0x000000ffff107224 */ /* 0x000fce00078e00ff */
.L_x_176:
[----:B------:R-:W0:Y:S08]  /*0260*/  LDC.64 R26, c[0x0][0x388] ;  /* 0x0000e200ff1a7b82 */ /* 0x000e300000000a00 */
[----:B------:R-:W1:Y:S01]  /*0270*/  LDC.64 R10, c[0x0][0x380] ;  /* 0x0000e000ff0a7b82 */ /* 0x000e620000000a00 */
[----:B0-----:R-:W-:-:S05]  /*0280*/  IMAD.WIDE R26, R2, 0x4, R26 ;  /* 0x00000004021a7825 */ /* 0x001fca00078e021a */
[----:B------:R-:W2:Y:S01]  /*0290*/  LDG.E.CONSTANT R20, desc[UR8][R26.64] ;  /* 0x000000081a147981 */ /* 0x000ea2000c1e9900 */
[----:B-1----:R-:W-:-:S03]  /*02a0*/  IMAD.WIDE R10, R6, 0x8, R10 ;  /* 0x00000008060a7825 */ /* 0x002fc600078e020a */
[----:B------:R-:W3:Y:S04]  /*02b0*/  LDG.E.CONSTANT R0, desc[UR8][R26.64+0x4] ;  /* 0x000004081a007981 */ /* 0x000ee8000c1e9900 */
[----:B------:R-:W4:Y:S04]  /*02c0*/  LDG.E.64.CONSTANT R12, desc[UR8][R10.64] ;  /* 0x000000080a0c7981 */ /* 0x000f28000c1e9b00 */
[----:B------:R-:W5:Y:S04]  /*02d0*/  LDG.E.64.CONSTANT R8, desc[UR8][R10.64+0x8] ;  /* 0x000008080a087981 */ /* 0x000f68000c1e9b00 */
[----:B------:R-:W5:Y:S01]  /*02e0*/  LDG.E.CONSTANT R22, desc[UR8][R26.64+0x8] ;  /* 0x000008081a167981 */ /* 0x000f62000c1e9900 */
[----:B--2---:R-:W-:-:S05]  /*02f0*/  SHF.R.S32.HI R17, RZ, 0x1f, R20 ;  /* 0x0000001fff117819 */ /* 0x004fca0000011414 */
[----:B----4-:R-:W-:-:S04]  /*0300*/  IMAD.WIDE.U32 R28, R17, R12, RZ ;  /* 0x0000000c111c7225 */ /* 0x010fc800078e00ff */
[----:B------:R-:W-:-:S04]  /*0310*/  IMAD.WIDE.U32 R14, R20, R12, RZ ;  /* 0x0000000c140e7225 */ /* 0x000fc800078e00ff */
[----:B------:R-:W-:-:S04]  /*0320*/  IMAD.WIDE.U32 R28, P0, R13, R20, R28 ;  /* 0x000000140d1c7225 */ /* 0x000fc8000780001c */
[----:B------:R-:W-:Y:S01]  /*0330*/  IMAD.X R19, RZ, RZ, RZ, P0 ;  /* 0x000000ffff137224 */ /* 0x000fe200000e06ff */
[----:B------:R-:W-:Y:S01]  /*0340*/  IADD3 R15, P0, PT, R15, R28, RZ ;  /* 0x0000001c0f0f7210 */ /* 0x000fe20007f1e0ff */
[----:B------:R-:W-:-:S04]  /*0350*/  IMAD.MOV.U32 R18, RZ, RZ, R29 ;  /* 0x000000ffff127224 */ /* 0x000fc800078e001d */
[C---:B------:R-:W-:Y:S01]  /*0360*/  IMAD.WIDE.U32.X R18, R13.reuse, R17, R18, P0 ;  /* 0x000000110d127225 */ /* 0x040fe200000e0412 */
[----:B------:R-:W-:Y:S02]  /*0370*/  ISETP.LT.AND P2, PT, R13, RZ, PT ;  /* 0x000000ff0d00720c */ /* 0x000fe40003f41270 */
[-C--:B------:R-:W-:Y:S02]  /*0380*/  IADD3 R21, P1, PT, -R20, R18.reuse, RZ ;  /* 0x0000001214157210 */ /* 0x080fe40007f3e1ff */
[----:B------:R-:W-:Y:S02]  /*0390*/  ISETP.LT.AND P3, PT, R17, RZ, PT ;  /* 0x000000ff1100720c */ /* 0x000fe40003f61270 */
[----:B---3--:R-:W-:Y:S01]  /*03a0*/  SHF.R.S32.HI R24, RZ, 0x1f, R0 ;  /* 0x0000001fff187819 */ /* 0x008fe20000011400 */
[----:B------:R-:W-:Y:S01]  /*03b0*/  IMAD.X R17, R19, 0x1, ~R17, P1 ;  /* 0x0000000113117824 */ /* 0x000fe200008e0e11 */
[----:B------:R-:W-:Y:S02]  /*03c0*/  SEL R28, R21, R18, P2 ;  /* 0x00000012151c7207 */ /* 0x000fe40001000000 */
[----:B------:R-:W-:Y:S01]  /*03d0*/  IADD3 R7, P0, PT, R7, R14, RZ ;  /* 0x0000000e07077210 */ /* 0x000fe20007f1e0ff */
[----:B-----5:R-:W-:Y:S01]  /*03e0*/  IMAD.WIDE.U32 R20, R24, R8, RZ ;  /* 0x0000000818147225 */ /* 0x020fe200078e00ff */
[----:B------:R-:W-:-:S02]  /*03f0*/  SEL R18, R17, R19, P2 ;  /* 0x0000001311127207 */ /* 0x000fc40001000000 */
[----:B------:R-:W-:Y:S02]  /*0400*/  IADD3 R12, P1, PT, -R12, R28, RZ ;  /* 0x0000001c0c0c7210 */ /* 0x000fe40007f3e1ff */
[----:B------:R-:W-:Y:S01]  /*0410*/  IADD3.X R25, P0, PT, R25, R15, RZ, P0, !PT ;  /* 0x0000000f19197210 */ /* 0x000fe2000071e4ff */
[----:B------:R-:W-:-:S04]  /*0420*/  IMAD.WIDE.U32 R14, R0, R8, RZ ;  /* 0x00000008000e7225 */ /* 0x000fc800078e00ff */
[----:B------:R-:W-:Y:S02]  /*0430*/  IMAD.X R19, R18, 0x1, ~R13, P1 ;  /* 0x0000000112137824 */ /* 0x000fe400008e0e0d */
[----:B------:R-:W-:Y:S01]  /*0440*/  IMAD.WIDE.U32 R20, P1, R9, R0, R20 ;  /* 0x0000000009147225 */ /* 0x000fe20007820014 */
[----:B------:R-:W-:-:S03]  /*0450*/  IADD3 R7, P2, PT, R7, R14, RZ ;  /* 0x0000000e07077210 */ /* 0x000fc60007f5e0ff */
[----:B------:R-:W-:Y:S01]  /*0460*/  IMAD.X R13, RZ, RZ, RZ, P1 ;  /* 0x000000ffff0d7224 */ /* 0x000fe200008e06ff */
[----:B------:R-:W-:Y:S02]  /*0470*/  IADD3 R20, P1, PT, R15, R20, RZ ;  /* 0x000000140f147210 */ /* 0x000fe40007f3e0ff */
[----:B------:R-:W2:Y:S01]  /*0480*/  LDG.E.64.CONSTANT R14, desc[UR8][R10.64+0x10] ;  /* 0x000010080a0e7981 */ /* 0x000ea2000c1e9b00 */
[----:B------:R-:W-:Y:S01]  /*0490*/  SEL R28, R12, R28, P3 ;  /* 0x0000001c0c1c7207 */ /* 0x000fe20001800000 */
[----:B------:R-:W-:-:S04]  /*04a0*/  IMAD.MOV.U32 R12, RZ, RZ, R21 ;  /* 0x000000ffff0c7224 */ /* 0x000fc800078e0015 */
[----:B------:R-:W-:-:S03]  /*04b0*/  IMAD.WIDE.U32.X R12, R9, R24, R12, P1 ;  /* 0x00000018090c7225 */ /* 0x000fc600008e040c */
[-C--:B------:R-:W-:Y:S02]  /*04c0*/  IADD3 R17, P1, PT, -R0, R12.reuse, RZ ;  /* 0x0000000c00117210 */ /* 0x080fe40007f3e1ff */
[----:B------:R-:W-:Y:S01]  /*04d0*/  ISETP.LT.AND P4, PT, R9, RZ, PT ;  /* 0x000000ff0900720c */ /* 0x000fe20003f81270 */
[----:B------:R-:W3:Y:S02]  /*04e0*/  LDG.E.CONSTANT R0, desc[UR8][R26.64+0xc] ;  /* 0x00000c081a007981 */ /* 0x000ee4000c1e9900 */
[----:B------:R-:W-:Y:S01]  /*04f0*/  IMAD.X R21, R13, 0x1, ~R24, P1 ;  /* 0x000000010d157824 */ /* 0x000fe200008e0e18 */
[----:B------:R-:W-:-:S04]  /*0500*/  SEL R17, R17, R12, P4 ;  /* 0x0000000c11117207 */ /* 0x000fc80002000000 */
[----:B------:R-:W-:Y:S02]  /*0510*/  SEL R21, R21, R13, P4 ;  /* 0x0000000d15157207 */ /* 0x000fe40002000000 */
[----:B------:R-:W4:Y:S01]  /*0520*/  LDG.E.64.CONSTANT R12, desc[UR8][R10.64+0x18] ;  /* 0x000018080a0c7981 */ /* 0x000f22000c1e9b00 */
[----:B------:R-:W-:Y:S02]  /*0530*/  IADD3.X R28, P1, PT, R23, R28, RZ, P0, !PT ;  /* 0x0000001c171c7210 */ /* 0x000fe4000073e4ff */
[----:B------:R-:W-:Y:S02]  /*0540*/  IADD3.X R25, P0, PT, R25, R20, RZ, P2, !PT ;  /* 0x0000001419197210 */ /* 0x000fe4000171e4ff */
[----:B------:R-:W-:Y:S02]  /*0550*/  IADD3 R8, P2, PT, -R8, R17, RZ ;  /* 0x0000001108087210 */ /* 0x000fe40007f5e1ff */
[----:B------:R-:W-:-:S03]  /*0560*/  ISETP.LT.AND P4, PT, R24, RZ, PT ;  /* 0x000000ff1800720c */ /* 0x000fc60003f81270 */
[----:B------:R-:W-:Y:S01]  /*0570*/  IMAD.X R20, R21, 0x1, ~R9, P2 ;  /* 0x0000000115147824 */ /* 0x000fe200010e0e09 */
[----:B------:R-:W-:Y:S02]  /*0580*/  SEL R9, R8, R17, P4 ;  /* 0x0000001108097207 */ /* 0x000fe40002000000 */
[----:B------:R-:W-:Y:S02]  /*0590*/  SHF.R.S32.HI R17, RZ, 0x1f, R22 ;  /* 0x0000001fff117819 */ /* 0x000fe40000011416 */
[----:B------:R-:W-:Y:S02]  /*05a0*/  SEL R8, R20, R21, P4 ;  /* 0x0000001514087207 */ /* 0x000fe40002000000 */
[----:B------:R-:W-:Y:S02]  /*05b0*/  SEL R19, R19, R18, P3 ;  /* 0x0000001213137207 */ /* 0x000fe40001800000 */
[----:B------:R-:W-:-:S04]  /*05c0*/  IADD3.X R24, P0, PT, R28, R9, RZ, P0, !PT ;  /* 0x000000091c187210 */ /* 0x000fc8000071e4ff */
[----:B------:R-:W-:Y:S02]  /*05d0*/  IADD3.X R16, PT, PT, R8, R16, R19, P0, P1 ;  /* 0x0000001008107210 */ /* 0x000fe400007e2413 */
[C---:B------:R-:W-:Y:S01]  /*05e0*/  ISETP.LT.AND P1, PT, R17.reuse, RZ, PT ;  /* 0x000000ff1100720c */ /* 0x040fe20003f21270 */
[----:B--2---:R-:W-:-:S04]  /*05f0*/  IMAD.WIDE.U32 R20, R17, R14, RZ ;  /* 0x0000000e11147225 */ /* 0x004fc800078e00ff */
[----:B------:R-:W-:-:S04]  /*0600*/  IMAD.WIDE.U32 R8, R22, R14, RZ ;  /* 0x0000000e16087225 */ /* 0x000fc800078e00ff */
[----:B------:R-:W-:-:S04]  /*0610*/  IMAD.WIDE.U32 R20, P0, R15, R22, R20 ;  /* 0x000000160f147225 */ /* 0x000fc80007800014 */
[----:B------:R-:W-:Y:S01]  /*0620*/  IMAD.X R19, RZ, RZ, RZ, P0 ;  /* 0x000000ffff137224 */ /* 0x000fe200000e06ff */
[----:B------:R-:W-:Y:S01]  /*0630*/  IADD3 R9, P0, PT, R9, R20, RZ ;  /* 0x0000001409097210 */ /* 0x000fe20007f1e0ff */
[----:B------:R-:W-:-:S04]  /*0640*/  IMAD.MOV.U32 R18, RZ, RZ, R21 ;  /* 0x000000ffff127224 */ /* 0x000fc800078e0015 */
[C---:B------:R-:W-:Y:S01]  /*0650*/  IMAD.WIDE.U32.X R18, R15.reuse, R17, R18, P0 ;  /* 0x000000110f127225 */ /* 0x040fe200000e0412 */
[----:B------:R-:W-:Y:S02]  /*0660*/  ISETP.LT.AND P3, PT, R15, RZ, PT ;  /* 0x000000ff0f00720c */ /* 0x000fe40003f61270 */
[----:B------:R-:W-:Y:S02]  /*0670*/  IADD3 R21, P2, PT, -R22, R18, RZ ;  /* 0x0000001216157210 */ /* 0x000fe40007f5e1ff */
[----:B------:R-:W-:Y:S02]  /*0680*/  IADD3 R7, P0, PT, R7, R8, RZ ;  /* 0x0000000807077210 */ /* 0x000fe40007f1e0ff */
[----:B---3--:R-:W-:Y:S01]  /*0690*/  SHF.R.S32.HI R8, RZ, 0x1f, R0 ;  /* 0x0000001fff087819 */ /* 0x008fe20000011400 */
[----:B------:R-:W-:Y:S01]  /*06a0*/  IMAD.X R23, R19, 0x1, ~R17, P2 ;  /* 0x0000000113177824 */ /* 0x000fe200010e0e11 */
[----:B------:R-:W-:-:S04]  /*06b0*/  SEL R28, R21, R18, P3 ;  /* 0x00000012151c7207 */ /* 0x000fc80001800000 */
[----:B------:R-:W-:Y:S01]  /*06c0*/  SEL R23, R23, R19, P3 ;  /* 0x0000001317177207 */ /* 0x000fe20001800000 */
[----:B----4-:R-:W-:Y:S01]  /*06d0*/  IMAD.WIDE.U32 R18, R8, R12, RZ ;  /* 0x0000000c08127225 */ /* 0x010fe200078e00ff */
[----:B------:R-:W-:Y:S02]  /*06e0*/  IADD3 R17, P2, PT, -R14, R28, RZ ;  /* 0x0000001c0e117210 */ /* 0x000fe40007f5e1ff */
[----:B------:R-:W-:-:S03]  /*06f0*/  IADD3.X R25, P0, PT, R25, R9, RZ, P0, !PT ;  /* 0x0000000919197210 */ /* 0x000fc6000071e4ff */
[----:B------:R-:W-:Y:S02]  /*0700*/  IMAD.X R9, R23, 0x1, ~R15, P2 ;  /* 0x0000000117097824 */ /* 0x000fe400010e0e0f */
[----:B------:R-:W-:-:S04]  /*0710*/  IMAD.WIDE.U32 R18, P2, R13, R0, R18 ;  /* 0x000000000d127225 */ /* 0x000fc80007840012 */
[----:B------:R-:W-:-:S04]  /*0720*/  IMAD.WIDE.U32 R14, R0, R12, RZ ;  /* 0x0000000c000e7225 */ /* 0x000fc800078e00ff */
[----:B------:R-:W-:Y:S01]  /*0730*/  IMAD.X R21, RZ, RZ, RZ, P2 ;  /* 0x000000ffff157224 */ /* 0x000fe200010e06ff */
[----:B------:R-:W-:Y:S01]  /*0740*/  IADD3 R22, P2, PT, R15, R18, RZ ;  /* 0x000000120f167210 */ /* 0x000fe20007f5e0ff */
[----:B------:R-:W-:Y:S01]  /*0750*/  IMAD.MOV.U32 R20, RZ, RZ, R19 ;  /* 0x000000ffff147224 */ /* 0x000fe200078e0013 */
[----:B------:R-:W-:Y:S01]  /*0760*/  SEL R28, R17, R28, P1 ;  /* 0x0000001c111c7207 */ /* 0x000fe20000800000 */
[----:B------:R-:W2:Y:S02]  /*0770*/  LDG.E.64.CONSTANT R18, desc[UR8][R10.64+0x20] ;  /* 0x000020080a127981 */ /* 0x000ea4000c1e9b00 */
[----:B------:R-:W-:-:S03]  /*0780*/  IMAD.WIDE.U32.X R20, R13, R8, R20, P2 ;  /* 0x000000080d147225 */ /* 0x000fc600010e0414 */
[-C--:B------:R-:W-:Y:S02]  /*0790*/  IADD3 R17, P3, PT, -R0, R20.reuse, RZ ;  /* 0x0000001400117210 */ /* 0x080fe40007f7e1ff */
[----:B------:R-:W3:Y:S01]  /*07a0*/  LDG.E.CONSTANT R0, desc[UR8][R26.64+0x10] ;  /* 0x000010081a007981 */ /* 0x000ee2000c1e9900 */
[----:B------:R-:W-:Y:S02]  /*07b0*/  ISETP.LT.AND P4, PT, R13, RZ, PT ;  /* 0x000000ff0d00720c */ /* 0x000fe40003f81270 */
[----:B------:R-:W-:Y:S01]  /*07c0*/  IMAD.X R15, R21, 0x1, ~R8, P3 ;  /* 0x00000001150f7824 */ /* 0x000fe200018e0e08 */
[----:B------:R-:W-:Y:S02]  /*07d0*/  SEL R9, R9, R23, P1 ;  /* 0x0000001709097207 */ /* 0x000fe40000800000 */
[----:B------:R-:W4:Y:S01]  /*07e0*/  LDG.E.CONSTANT R23, desc[UR8][R26.64+0x14] ;  /* 0x000014081a177981 */ /* 0x000f22000c1e9900 */
[----:B------:R-:W-:Y:S02]  /*07f0*/  SEL R17, R17, R20, P4 ;  /* 0x0000001411117207 */ /* 0x000fe40002000000 */
[----:B------:R-:W-:-:S02]  /*0800*/  IADD3 R7, P2, PT, R7, R14, RZ ;  /* 0x0000000e07077210 */ /* 0x000fc40007f5e0ff */
[----:B------:R-:W-:Y:S02]  /*0810*/  SEL R20, R15, R21, P4 ;  /* 0x000000150f147207 */ /* 0x000fe40002000000 */
[----:B------:R-:W5:Y:S01]  /*0820*/  LDG.E.64.CONSTANT R14, desc[UR8][R10.64+0x28] ;  /* 0x000028080a0e7981 */ /* 0x000f62000c1e9b00 */
[----:B------:R-:W-:Y:S02]  /*0830*/  IADD3.X R24, P1, PT, R24, R28, RZ, P0, !PT ;  /* 0x0000001c18187210 */ /* 0x000fe4000073e4ff */
[----:B------:R-:W-:Y:S01]  /*0840*/  IADD3.X R25, P0, PT, R25, R22, RZ, P2, !PT ;  /* 0x0000001619197210 */ /* 0x000fe2000171e4ff */
[----:B------:R-:W5:Y:S01]  /*0850*/  LDG.E.CONSTANT R21, desc[UR8][R26.64+0x18] ;  /* 0x000018081a157981 */ /* 0x000f62000c1e9900 */
[----:B------:R-:W-:-:S05]  /*0860*/  IADD3 R22, P2, PT, -R12, R17, RZ ;  /* 0x000000110c167210 */ /* 0x000fca0007f5e1ff */
[----:B------:R-:W-:Y:S02]  /*0870*/  IMAD.X R29, R20, 0x1, ~R13, P2 ;  /* 0x00000001141d7824 */ /* 0x000fe400010e0e0d */
[----:B------:R-:W5:Y:S01]  /*0880*/  LDG.E.64.CONSTANT R12, desc[UR8][R10.64+0x30] ;  /* 0x000030080a0c7981 */ /* 0x000f62000c1e9b00 */
[----:B------:R-:W-:-:S03]  /*0890*/  ISETP.LT.AND P3, PT, R8, RZ, PT ;  /* 0x000000ff0800720c */ /* 0x000fc60003f61270 */
[----:B------:R0:W5:Y:S04]  /*08a0*/  LDG.E.CONSTANT R8, desc[UR8][R26.64+0x1c] ;  /* 0x00001c081a087981 */ /* 0x000168000c1e9900 */
[----:B------:R-:W5:Y:S01]  /*08b0*/  LDG.E.64.CONSTANT R10, desc[UR8][R10.64+0x38] ;  /* 0x000038080a0a7981 */ /* 0x000f62000c1e9b00 */
[----:B------:R-:W-:Y:S02]  /*08c0*/  SEL R17, R22, R17, P3 ;  /* 0x0000001116117207 */ /* 0x000fe40001800000 */
[----:B------:R-:W-:Y:S02]  /*08d0*/  SEL R20, R29, R20, P3 ;  /* 0x000000141d147207 */ /* 0x000fe40001800000 */
[----:B------:R-:W-:-:S04]  /*08e0*/  IADD3.X R24, P0, PT, R24, R17, RZ, P0, !PT ;  /* 0x0000001118187210 */ /* 0x000fc8000071e4ff */
[----:B------:R-:W-:Y:S01]  /*08f0*/  IADD3.X R9, PT, PT, R20, R16, R9, P0, P1 ;  /* 0x0000001014097210 */ /* 0x000fe200007e2409 */
[----:B------:R-:W-:-:S04]  /*0900*/  UIADD3 UR5, UPT, UPT, UR5, 0x8, URZ ;  /* 0x0000000805057890 */ /* 0x000fc8000fffe0ff */
[----:B------:R-:W-:Y:S01]  /*0910*/  UISETP.NE.AND UP1, UPT, UR5, URZ, UPT ;  /* 0x000000ff0500728c */ /* 0x000fe2000bf25270 */
[----:B------:R-:W-:Y:S02]  /*0920*/  VIADD R6, R6, 0x8 ;  /* 0x0000000806067836 */ /* 0x000fe40000000000 */
[----:B------:R-:W-:Y:S01]  /*0930*/  VIADD R2, R2, 0x8 ;  /* 0x0000000802027836 */ /* 0x000fe20000000000 */
[----:B---3--:R-:W-:-:S05]  /*0940*/  SHF.R.S32.HI R22, RZ, 0x1f, R0 ;  /* 0x0000001fff167819 */ /* 0x008fca0000011400 */
[----:B--2---:R-:W-:-:S04]  /*0950*/  IMAD.WIDE.U32 R28, R22, R18, RZ ;  /* 0x00000012161c7225 */ /* 0x004fc800078e00ff */
[----:B------:R-:W-:-:S04]  /*0960*/  IMAD.WIDE.U32 R16, R0, R18, RZ ;  /* 0x0000001200107225 */ /* 0x000fc800078e00ff */
[----:B------:R-:W-:Y:S01]  /*0970*/  IMAD.WIDE.U32 R28, P1, R19, R0, R28 ;  /* 0x00000000131c7225 */ /* 0x000fe2000782001c */
[----:B------:R-:W-:-:S03]  /*0980*/  IADD3 R7, P0, PT, R7, R16, RZ ;  /* 0x0000001007077210 */ /* 0x000fc60007f1e0ff */
[----:B------:R-:W-:Y:S01]  /*0990*/  IMAD.MOV.U32 R16, RZ, RZ, R29 ;  /* 0x000000ffff107224 */ /* 0x000fe200078e001d */
[----:B0-----:R-:W-:Y:S01]  /*09a0*/  IADD3 R27, P2, PT, R17, R28, RZ ;  /* 0x0000001c111b7210 */ /* 0x001fe20007f5e0ff */
[----:B------:R-:W-:-:S04]  /*09b0*/  IMAD.X R17, RZ, RZ, RZ, P1 ;  /* 0x000000ffff117224 */ /* 0x000fc800008e06ff */
[----:B------:R-:W-:-:S03]  /*09c0*/  IMAD.WIDE.U32.X R16, R19, R22, R16, P2 ;  /* 0x0000001613107225 */ /* 0x000fc600010e0410 */
[----:B------:R-:W-:Y:S02]  /*09d0*/  IADD3 R29, P1, PT, -R0, R16, RZ ;  /* 0x00000010001d7210 */ /* 0x000fe40007f3e1ff */
[----:B------:R-:W-:-:S03]  /*09e0*/  ISETP.LT.AND P2, PT, R19, RZ, PT ;  /* 0x000000ff1300720c */ /* 0x000fc60003f41270 */
[----:B------:R-:W-:Y:S01]  /*09f0*/  IMAD.X R26, R17, 0x1, ~R22, P1 ;  /* 0x00000001111a7824 */ /* 0x000fe200008e0e16 */
[----:B----4-:R-:W-:Y:S02]  /*0a00*/  SHF.R.S32.HI R0, RZ, 0x1f, R23 ;  /* 0x0000001fff007819 */ /* 0x010fe40000011417 */
[----:B------:R-:W-:Y:S02]  /*0a10*/  SEL R20, R29, R16, P2 ;  /* 0x000000101d147207 */ /* 0x000fe40001000000 */
[----:B------:R-:W-:Y:S02]  /*0a20*/  SEL R26, R26, R17, P2 ;  /* 0x000000111a1a7207 */ /* 0x000fe40001000000 */
[----:B------:R-:W-:Y:S01]  /*0a30*/  ISETP.LT.AND P2, PT, R22, RZ, PT ;  /* 0x000000ff1600720c */ /* 0x000fe20003f41270 */
[----:B-----5:R-:W-:Y:S01]  /*0a40*/  IMAD.WIDE.U32 R16, R0, R14, RZ ;  /* 0x0000000e00107225 */ /* 0x020fe200078e00ff */
[----:B------:R-:W-:Y:S02]  /*0a50*/  IADD3.X R22, P0, PT, R25, R27, RZ, P0, !PT ;  /* 0x0000001b19167210 */ /* 0x000fe4000071e4ff */
[----:B------:R-:W-:Y:S01]  /*0a60*/  IADD3 R27, P1, PT, -R18, R20, RZ ;  /* 0x00000014121b7210 */ /* 0x000fe20007f3e1ff */
[----:B------:R-:W-:-:S04]  /*0a70*/  IMAD.WIDE.U32 R16, P3, R15, R23, R16 ;  /* 0x000000170f107225 */ /* 0x000fc80007860010 */
[----:B------:R-:W-:Y:S02]  /*0a80*/  IMAD.X R25, R26, 0x1, ~R19, P1 ;  /* 0x000000011a197824 */ /* 0x000fe400008e0e13 */
[----:B------:R-:W-:-:S03]  /*0a90*/  IMAD.WIDE.U32 R18, R23, R14, RZ ;  /* 0x0000000e17127225 */ /* 0x000fc600078e00ff */
[----:B------:R-:W-:Y:S01]  /*0aa0*/  IADD3 R7, P1, PT, R7, R18, RZ ;  /* 0x0000001207077210 */ /* 0x000fe20007f3e0ff */
[----:B------:R-:W-:Y:S01]  /*0ab0*/  IMAD.MOV.U32 R18, RZ, RZ, R17 ;  /* 0x000000ffff127224 */ /* 0x000fe200078e0011 */
[----:B------:R-:W-:Y:S01]  /*0ac0*/  IADD3 R16, P4, PT, R19, R16, RZ ;  /* 0x0000001013107210 */ /* 0x000fe20007f9e0ff */
[----:B------:R-:W-:-:S04]  /*0ad0*/  IMAD.X R19, RZ, RZ, RZ, P3 ;  /* 0x000000ffff137224 */ /* 0x000fc800018e06ff */
[----:B------:R-:W-:Y:S01]  /*0ae0*/  IMAD.WIDE.U32.X R18, R15, R0, R18, P4 ;  /* 0x000000000f127225 */ /* 0x000fe200020e0412 */
[----:B------:R-:W-:Y:S02]  /*0af0*/  SEL R20, R27, R20, P2 ;  /* 0x000000141b147207 */ /* 0x000fe40001000000 */
[-C--:B------:R-:W-:Y:S02]  /*0b00*/  IADD3 R27, P3, PT, -R23, R18.reuse, RZ ;  /* 0x00000012171b7210 */ /* 0x080fe40007f7e1ff */
[----:B------:R-:W-:Y:S02]  /*0b10*/  ISETP.LT.AND P4, PT, R15, RZ, PT ;  /* 0x000000ff0f00720c */ /* 0x000fe40003f81270 */
[----:B------:R-:W-:Y:S01]  /*0b20*/  SHF.R.S32.HI R17, RZ, 0x1f, R21 ;  /* 0x0000001fff117819 */ /* 0x000fe20000011415 */
[----:B------:R-:W-:Y:S01]  /*0b30*/  IMAD.X R23, R19, 0x1, ~R0, P3 ;  /* 0x0000000113177824 */ /* 0x000fe200018e0e00 */
[----:B------:R-:W-:Y:S02]  /*0b40*/  SEL R27, R27, R18, P4 ;  /* 0x000000121b1b7207 */ /* 0x000fe40002000000 */
[----:B------:R-:W-:-:S02]  /*0b50*/  SEL R25, R25, R26, P2 ;  /* 0x0000001a19197207 */ /* 0x000fc40001000000 */
[----:B------:R-:W-:Y:S02]  /*0b60*/  ISETP.LT.AND P2, PT, R0, RZ, PT ;  /* 0x000000ff0000720c */ /* 0x000fe40003f41270 */
[----:B------:R-:W-:Y:S01]  /*0b70*/  SEL R23, R23, R19, P4 ;  /* 0x0000001317177207 */ /* 0x000fe20002000000 */
[----:B------:R-:W-:Y:S01]  /*0b80*/  IMAD.WIDE.U32 R18, R17, R12, RZ ;  /* 0x0000000c11127225 */ /* 0x000fe200078e00ff */
[----:B------:R-:W-:Y:S02]  /*0b90*/  IADD3 R0, P3, PT, -R14, R27, RZ ;  /* 0x0000001b0e007210 */ /* 0x000fe40007f7e1ff */
[----:B------:R-:W-:-:S03]  /*0ba0*/  IADD3.X R20, P0, PT, R24, R20, RZ, P0, !PT ;  /* 0x0000001418147210 */ /* 0x000fc6000071e4ff */
[----:B------:R-:W-:Y:S02]  /*0bb0*/  IMAD.X R24, R23, 0x1, ~R15, P3 ;  /* 0x0000000117187824 */ /* 0x000fe400018e0e0f */
[----:B------:R-:W-:-:S04]  /*0bc0*/  IMAD.WIDE.U32 R18, P3, R13, R21, R18 ;  /* 0x000000150d127225 */ /* 0x000fc80007860012 */
[----:B------:R-:W-:Y:S01]  /*0bd0*/  IMAD.WIDE.U32 R14, R21, R12, RZ ;  /* 0x0000000c150e7225 */ /* 0x000fe200078e00ff */
[----:B------:R-:W-:Y:S02]  /*0be0*/  SEL R27, R0, R27, P2 ;  /* 0x0000001b001b7207 */ /* 0x000fe40001000000 */
[----:B------:R-:W-:Y:S01]  /*0bf0*/  SEL R24, R24, R23, P2 ;  /* 0x0000001718187207 */ /* 0x000fe20001000000 */
[----:B------:R-:W-:Y:S01]  /*0c00*/  IMAD.X R23, RZ, RZ, RZ, P3 ;  /* 0x000000ffff177224 */ /* 0x000fe200018e06ff */
[----:B------:R-:W-:Y:S01]  /*0c10*/  IADD3.X R16, P1, PT, R22, R16, RZ, P1, !PT ;  /* 0x0000001016107210 */ /* 0x000fe20000f3e4ff */
[----:B------:R-:W-:Y:S01]  /*0c20*/  IMAD.MOV.U32 R22, RZ, RZ, R19 ;  /* 0x000000ffff167224 */ /* 0x000fe200078e0013 */
[----:B------:R-:W-:Y:S02]  /*0c30*/  IADD3 R15, P2, PT, R15, R18, RZ ;  /* 0x000000120f0f7210 */ /* 0x000fe40007f5e0ff */
[----:B------:R-:W-:Y:S02]  /*0c40*/  SHF.R.S32.HI R0, RZ, 0x1f, R8 ;  /* 0x0000001fff007819 */ /* 0x000fe40000011408 */
[----:B------:R-:W-:Y:S01]  /*0c50*/  IADD3.X R20, P1, PT, R20, R27, RZ, P1, !PT ;  /* 0x0000001b14147210 */ /* 0x000fe20000f3e4ff */
[----:B------:R-:W-:-:S03]  /*0c60*/  IMAD.WIDE.U32.X R22, R13, R17, R22, P2 ;  /* 0x000000110d167225 */ /* 0x000fc600010e0416 */
[----:B------:R-:W-:Y:S01]  /*0c70*/  IADD3.X R9, PT, PT, R24, R9, R25, P1, P0 ;  /* 0x0000000918097210 */ /* 0x000fe20000fe0419 */
[----:B------:R-:W-:Y:S01]  /*0c80*/  IMAD.WIDE.U32 R18, R0, R10, RZ ;  /* 0x0000000a00127225 */ /* 0x000fe200078e00ff */
[----:B------:R-:W-:Y:S02]  /*0c90*/  IADD3 R27, P1, PT, -R21, R22, RZ ;  /* 0x00000016151b7210 */ /* 0x000fe40007f3e1ff */
[----:B------:R-:W-:Y:S01]  /*0ca0*/  ISETP.LT.AND P2, PT, R13, RZ, PT ;  /* 0x000000ff0d00720c */ /* 0x000fe20003f41270 */
[----:B------:R-:W-:-:S04]  /*0cb0*/  IMAD.WIDE.U32 R24, R8, R10, RZ ;  /* 0x0000000a08187225 */ /* 0x000fc800078e00ff */
[----:B------:R-:W-:-:S04]  /*0cc0*/  IMAD.WIDE.U32 R18, P3, R11, R8, R18 ;  /* 0x000000080b127225 */ /* 0x000fc80007860012 */
[----:B------:R-:W-:Y:S01]  /*0cd0*/  IMAD.X R21, R23, 0x1, ~R17, P1 ;  /* 0x0000000117157824 */ /* 0x000fe200008e0e11 */
[----:B------:R-:W-:Y:S01]  /*0ce0*/  SEL R27, R27, R22, P2 ;  /* 0x000000161b1b7207 */ /* 0x000fe20001000000 */
[----:B------:R-:W-:Y:S01]  /*0cf0*/  IMAD.MOV.U32 R22, RZ, RZ, R19 ;  /* 0x000000ffff167224 */ /* 0x000fe200078e0013 */
[----:B------:R-:W-:Y:S02]  /*0d00*/  IADD3 R25, P1, PT, R25, R18, RZ ;  /* 0x0000001219197210 */ /* 0x000fe40007f3e0ff */
[----:B------:R-:W-:Y:S01]  /*0d10*/  SEL R21, R21, R23, P2 ;  /* 0x0000001715157207 */ /* 0x000fe20001000000 */
[----:B------:R-:W-:Y:S01]  /*0d20*/  IMAD.X R23, RZ, RZ, RZ, P3 ;  /* 0x000000ffff177224 */ /* 0x000fe200018e06ff */
[----:B------:R-:W-:Y:S01]  /*0d30*/  IADD3 R7, P0, PT, R7, R14, RZ ;  /* 0x0000000e07077210 */ /* 0x000fe20007f1e0ff */
[----:B------:R-:W-:Y:S01]  /*0d40*/  IMAD.WIDE.U32.X R22, R11, R0, R22, P1 ;  /* 0x000000000b167225 */ /* 0x000fe200008e0416 */
[----:B------:R-:W-:Y:S02]  /*0d50*/  ISETP.LT.AND P4, PT, R17, RZ, PT ;  /* 0x000000ff1100720c */ /* 0x000fe40003f81270 */
[----:B------:R-:W-:-:S02]  /*0d60*/  IADD3 R14, P2, PT, -R12, R27, RZ ;  /* 0x0000001b0c0e7210 */ /* 0x000fc40007f5e1ff */
[-C--:B------:R-:W-:Y:S02]  /*0d70*/  IADD3 R17, P5, PT, -R8, R22.reuse, RZ ;  /* 0x0000001608117210 */ /* 0x080fe40007fbe1ff */
[----:B------:R-:W-:Y:S01]  /*0d80*/  ISETP.LT.AND P1, PT, R11, RZ, PT ;  /* 0x000000ff0b00720c */ /* 0x000fe20003f21270 */
[----:B------:R-:W-:Y:S02]  /*0d90*/  IMAD.X R12, R21, 0x1, ~R13, P2 ;  /* 0x00000001150c7824 */ /* 0x000fe400010e0e0d */
[----:B------:R-:W-:Y:S01]  /*0da0*/  IMAD.X R13, R23, 0x1, ~R0, P5 ;  /* 0x00000001170d7824 */ /* 0x000fe200028e0e00 */
[----:B------:R-:W-:Y:S02]  /*0db0*/  SEL R17, R17, R22, P1 ;  /* 0x0000001611117207 */ /* 0x000fe40000800000 */
[----:B------:R-:W-:Y:S02]  /*0dc0*/  SEL R27, R14, R27, P4 ;  /* 0x0000001b0e1b7207 */ /* 0x000fe40002000000 */
[----:B------:R-:W-:-:S02]  /*0dd0*/  ISETP.LT.AND P3, PT, R0, RZ, PT ;  /* 0x000000ff0000720c */ /* 0x000fc40003f61270 */
[----:B------:R-:W-:Y:S02]  /*0de0*/  IADD3.X R16, P0, PT, R16, R15, RZ, P0, !PT ;  /* 0x0000000f10107210 */ /* 0x000fe4000071e4ff */
[----:B------:R-:W-:Y:S02]  /*0df0*/  IADD3 R0, P5, PT, -R10, R17, RZ ;  /* 0x000000110a007210 */ /* 0x000fe40007fbe1ff */
[----:B------:R-:W-:Y:S02]  /*0e00*/  IADD3 R7, P2, PT, R7, R24, RZ ;  /* 0x0000001807077210 */ /* 0x000fe40007f5e0ff */
[----:B------:R-:W-:Y:S02]  /*0e10*/  SEL R13, R13, R23, P1 ;  /* 0x000000170d0d7207 */ /* 0x000fe40000800000 */
[----:B------:R-:W-:Y:S02]  /*0e20*/  IADD3.X R20, P1, PT, R20, R27, RZ, P0, !PT ;  /* 0x0000001b14147210 */ /* 0x000fe4000073e4ff */
[----:B------:R-:W-:Y:S01]  /*0e30*/  IADD3.X R25, P0, PT, R16, R25, RZ, P2, !PT ;  /* 0x0000001910197210 */ /* 0x000fe2000171e4ff */
[----:B------:R-:W-:Y:S01]  /*0e40*/  IMAD.X R16, R13, 0x1, ~R11, P5 ;  /* 0x000000010d107824 */ /* 0x000fe200028e0e0b */
[----:B------:R-:W-:-:S02]  /*0e50*/  SEL R23, R0, R17, P3 ;  /* 0x0000001100177207 */ /* 0x000fc40001800000 */
[----:B------:R-:W-:Y:S02]  /*0e60*/  SEL R12, R12, R21, P4 ;  /* 0x000000150c0c7207 */ /* 0x000fe40002000000 */
[----:B------:R-:W-:Y:S02]  /*0e70*/  IADD3.X R23, P0, PT, R20, R23, RZ, P0, !PT ;  /* 0x0000001714177210 */ /* 0x000fe4000071e4ff */
[----:B------:R-:W-:-:S04]  /*0e80*/  SEL R16, R16, R13, P3 ;  /* 0x0000000d10107207 */ /* 0x000fc80001800000 */
[----:B------:R-:W-:Y:S01]  /*0e90*/  IADD3.X R16, PT, PT, R16, R9, R12, P0, P1 ;  /* 0x0000000910107210 */ /* 0x000fe200007e240c */
[----:B------:R-:W-:Y:S06]  /*0ea0*/  BRA.U UP1, `(.L_x_176) ;  /* 0xfffffff101ec7547 */ /* 0x000fec000b83ffff */
.L_x_175:
[----:B------:R-:W-:Y:S05]  /*0eb0*/  BRA.U !UP0, `(.L_x_174) ;  /* 0x0000000d080c7547 */ /* 0x000fea000b800000 */
[----:B------:R-:W-:Y:S02]  /*0ec0*/  UISETP.GE.U32.AND UP0, UPT, UR11, 0x4, UPT ;  /* 0x000000040b00788c */ /* 0x000fe4000bf06070 */
[----:B------:R-:W-:-:S04]  /*0ed0*/  ULOP3.LUT UR6, UR7, 0x3, URZ, 0xc0, !UPT ;  /* 0x0000000307067892 */ /* 0x000fc8000f8ec0ff */
[----:B------:R-:W-:-:S03]  /*0ee0*/  UISETP.NE.AND UP1, UPT, UR6, URZ, UPT ;  /* 0x000000ff0600728c */ /* 0x000fc6000bf25270 */
[----:B------:R-:W-:Y:S08]  /*0ef0*/  BRA.U !UP0, `(.L_x_177) ;  /* 0x0000000508947547 */ /* 0x000ff0000b800000 */
[----:B------:R-:W0:Y:S01]  /*0f00*/  LDC.64 R28, c[0x0][0x388] ;  /* 0x0000e200ff1c7b82 */ /* 0x000e220000000a00 */
[----:B------:R-:W-:Y:S02]  /*0f10*/  VIADD R11, R5, UR4 ;  /* 0x00000004050b7c36 */ /* 0x000fe40008000000 */
[----:B------:R-:W-:-:S05]  /*0f20*/  VIADD R9, R4, UR4 ;  /* 0x0000000404097c36 */ /* 0x000fca0008000000 */
[----:B------:R-:W1:Y:S01]  /*0f30*/  LDC.64 R14, c[0x0][0x380] ;  /* 0x0000e000ff0e7b82 */ /* 0x000e620000000a00 */
[----:B0-----:R-:W-:-:S05]  /*0f40*/  IMAD.WIDE R28, R11, 0x4, R28 ;  /* 0x000000040b1c7825 */ /* 0x001fca00078e021c */
[----:B------:R-:W2:Y:S01]  /*0f50*/  LDG.E.CONSTANT R24, desc[UR8][R28.64] ;  /* 0x000000081c187981 */ /* 0x000ea2000c1e9900 */
[----:B-1----:R-:W-:-:S03]  /*0f60*/  IMAD.WIDE R14, R9, 0x8, R14 ;  /* 0x00000008090e7825 */ /* 0x002fc600078e020e */
[----:B------:R-:W3:Y:S04]  /*0f70*/  LDG.E.CONSTANT R0, desc[UR8][R28.64+0x4] ;  /* 0x000004081c007981 */ /* 0x000ee8000c1e9900 */
[----:B------:R-:W4:Y:S04]  /*0f80*/  LDG.E.64.CONSTANT R8, desc[UR8][R14.64] ;  /* 0x000000080e087981 */ /* 0x000f28000c1e9b00 */
[----:B------:R-:W5:Y:S04]  /*0f90*/  LDG.E.64.CONSTANT R10, desc[UR8][R14.64+0x8] ;  /* 0x000008080e0a7981 */ /* 0x000f68000c1e9b00 */
[----:B------:R-:W5:Y:S04]  /*0fa0*/  LDG.E.CONSTANT R17, desc[UR8][R28.64+0x8] ;  /* 0x000008081c117981 */ /* 0x000f68000c1e9900 */
[----:B------:R-:W5:Y:S04]  /*0fb0*/  LDG.E.64.CONSTANT R12, desc[UR8][R14.64+0x10] ;  /* 0x000010080e0c7981 */ /* 0x000f68000c1e9b00 */
[----:B------:R0:W5:Y:S04]  /*0fc0*/  LDG.E.CONSTANT R6, desc[UR8][R28.64+0xc] ;  /* 0x00000c081c067981 */ /* 0x000168000c1e9900 */
[----:B------:R-:W5:Y:S01]  /*0fd0*/  LDG.E.64.CONSTANT R14, desc[UR8][R14.64+0x18] ;  /* 0x000018080e0e7981 */ /* 0x000f62000c1e9b00 */
[----:B------:R-:W-:Y:S01]  /*0fe0*/  UIADD3 UR4, UPT, UPT, UR4, 0x4, URZ ;  /* 0x0000000404047890 */ /* 0x000fe2000fffe0ff */
[----:B--2---:R-:W-:-:S05]  /*0ff0*/  SHF.R.S32.HI R22, RZ, 0x1f, R24 ;  /* 0x0000001fff167819 */ /* 0x004fca0000011418 */
[----:B----4-:R-:W-:-:S04]  /*1000*/  IMAD.WIDE.U32 R18, R22, R8, RZ ;  /* 0x0000000816127225 */ /* 0x010fc800078e00ff */
[----:B------:R-:W-:-:S04]  /*1010*/  IMAD.WIDE.U32 R20, R24, R8, RZ ;  /* 0x0000000818147225 */ /* 0x000fc800078e00ff */
[----:B------:R-:W-:-:S04]  /*1020*/  IMAD.WIDE.U32 R18, P0, R9, R24, R18 ;  /* 0x0000001809127225 */ /* 0x000fc80007800012 */
[----:B------:R-:W-:Y:S01]  /*1030*/  IMAD.X R27, RZ, RZ, RZ, P0 ;  /* 0x000000ffff1b7224 */ /* 0x000fe200000e06ff */
[----:B------:R-:W-:Y:S01]  /*1040*/  IADD3 R2, P0, PT, R21, R18, RZ ;  /* 0x0000001215027210 */ /* 0x000fe20007f1e0ff */
[----:B------:R-:W-:-:S04]  /*1050*/  IMAD.MOV.U32 R26, RZ, RZ, R19 ;  /* 0x000000ffff1a7224 */ /* 0x000fc800078e0013 */
[----:B------:R-:W-:-:S03]  /*1060*/  IMAD.WIDE.U32.X R26, R9, R22, R26, P0 ;  /* 0x00000016091a7225 */ /* 0x000fc600000e041a */
[----:B------:R-:W-:Y:S02]  /*1070*/  IADD3 R21, P1, PT, -R24, R26, RZ ;  /* 0x0000001a18157210 */ /* 0x000fe40007f3e1ff */
[----:B------:R-:W-:Y:S02]  /*1080*/  IADD3 R7, P0, PT, R7, R20, RZ ;  /* 0x0000001407077210 */ /* 0x000fe40007f1e0ff */
[----:B------:R-:W-:Y:S01]  /*1090*/  ISETP.LT.AND P2, PT, R9, RZ, PT ;  /* 0x000000ff0900720c */ /* 0x000fe20003f41270 */
[----:B------:R-:W-:Y:S01]  /*10a0*/  IMAD.X R19, R27, 0x1, ~R22, P1 ;  /* 0x000000011b137824 */ /* 0x000fe200008e0e16 */
[----:B---3--:R-:W-:-:S04]  /*10b0*/  SHF.R.S32.HI R20, RZ, 0x1f, R0 ;  /* 0x0000001fff147819 */ /* 0x008fc80000011400 */
[----:B------:R-:W-:Y:S01]  /*10c0*/  SEL R24, R19, R27, P2 ;  /* 0x0000001b13187207 */ /* 0x000fe20001000000 */
[----:B-----5:R-:W-:Y:S01]  /*10d0*/  IMAD.WIDE.U32 R18, R20, R10, RZ ;  /* 0x0000000a14127225 */ /* 0x020fe200078e00ff */
[----:B------:R-:W-:-:S03]  /*10e0*/  SEL R21, R21, R26, P2 ;  /* 0x0000001a15157207 */ /* 0x000fc60001000000 */
[----:B------:R-:W-:-:S04]  /*10f0*/  IMAD.WIDE.U32 R26, R0, R10, RZ ;  /* 0x0000000a001a7225 */ /* 0x000fc800078e00ff */
[----:B------:R-:W-:Y:S01]  /*1100*/  IMAD.WIDE.U32 R18, P3, R11, R0, R18 ;  /* 0x000000000b127225 */ /* 0x000fe20007860012 */
[----:B------:R-:W-:-:S03]  /*1110*/  IADD3 R7, P1, PT, R7, R26, RZ ;  /* 0x0000001a07077210 */ /* 0x000fc60007f3e0ff */
[----:B------:R-:W-:Y:S01]  /*1120*/  IMAD.MOV.U32 R26, RZ, RZ, R19 ;  /* 0x000000ffff1a7224 */ /* 0x000fe200078e0013 */
[----:B------:R-:W-:Y:S01]  /*1130*/  IADD3 R18, P4, PT, R27, R18, RZ ;  /* 0x000000121b127210 */ /* 0x000fe20007f9e0ff */
[----:B------:R-:W-:-:S04]  /*1140*/  IMAD.X R27, RZ, RZ, RZ, P3 ;  /* 0x000000ffff1b7224 */ /* 0x000fc800018e06ff */
[----:B------:R-:W-:-:S03]  /*1150*/  IMAD.WIDE.U32.X R26, R11, R20, R26, P4 ;  /* 0x000000140b1a7225 */ /* 0x000fc600020e041a */
[----:B------:R-:W-:Y:S02]  /*1160*/  IADD3 R19, P3, PT, -R0, R26, RZ ;  /* 0x0000001a00137210 */ /* 0x000fe40007f7e1ff */
[----:B------:R-:W-:Y:S02]  /*1170*/  ISETP.LT.AND P2, PT, R22, RZ, PT ;  /* 0x000000ff1600720c */ /* 0x000fe40003f41270 */
[----:B------:R-:W-:Y:S01]  /*1180*/  ISETP.LT.AND P4, PT, R11, RZ, PT ;  /* 0x000000ff0b00720c */ /* 0x000fe20003f81270 */
[----:B0-----:R-:W-:Y:S01]  /*1190*/  IMAD.X R29, R27, 0x1, ~R20, P3 ;  /* 0x000000011b1d7824 */ /* 0x001fe200018e0e14 */
[----:B------:R-:W-:Y:S02]  /*11a0*/  IADD3.X R25, P0, PT, R25, R2, RZ, P0, !PT ;  /* 0x0000000219197210 */ /* 0x000fe4000071e4ff */
[----:B------:R-:W-:Y:S02]  /*11b0*/  IADD3 R22, P3, PT, -R8, R21, RZ ;  /* 0x0000001508167210 */ /* 0x000fe40007f7e1ff */
[----:B------:R-:W-:-:S02]  /*11c0*/  SHF.R.S32.HI R2, RZ, 0x1f, R17 ;  /* 0x0000001fff027819 */ /* 0x000fc40000011411 */
[----:B------:R-:W-:Y:S01]  /*11d0*/  SEL R0, R19, R26, P4 ;  /* 0x0000001a13007207 */ /* 0x000fe20002000000 */
[----:B------:R-:W-:Y:S01]  /*11e0*/  IMAD.X R19, R24, 0x1, ~R9, P3 ;  /* 0x0000000118137824 */ /* 0x000fe200018e0e09 */
[----:B------:R-:W-:Y:S01]  /*11f0*/  SEL R22, R22, R21, P2 ;  /* 0x0000001516167207 */ /* 0x000fe20001000000 */
[----:B------:R-:W-:-:S03]  /*1200*/  IMAD.WIDE.U32 R8, R2, R12, RZ ;  /* 0x0000000c02087225 */ /* 0x000fc600078e00ff */
[----:B------:R-:W-:Y:S02]  /*1210*/  SEL R24, R19, R24, P2 ;  /* 0x0000001813187207 */ /* 0x000fe40001000000 */
[----:B------:R-:W-:Y:S01]  /*1220*/  IADD3.X R19, P0, PT, R23, R22, RZ, P0, !PT ;  /* 0x0000001617137210 */ /* 0x000fe2000071e4ff */
[----:B------:R-:W-:-:S04]  /*1230*/  IMAD.WIDE.U32 R8, P3, R13, R17, R8 ;  /* 0x000000110d087225 */ /* 0x000fc80007860008 */
[----:B------:R-:W-:Y:S01]  /*1240*/  IMAD.WIDE.U32 R22, R17, R12, RZ ;  /* 0x0000000c11167225 */ /* 0x000fe200078e00ff */
[----:B------:R-:W-:-:S03]  /*1250*/  ISETP.LT.AND P2, PT, R20, RZ, PT ;  /* 0x000000ff1400720c */ /* 0x000fc60003f41270 */
[----:B------:R-:W-:Y:S01]  /*1260*/  IMAD.X R21, RZ, RZ, RZ, P3 ;  /* 0x000000ffff157224 */ /* 0x000fe200018e06ff */
[----:B------:R-:W-:Y:S01]  /*1270*/  IADD3 R8, P3, PT, R23, R8, RZ ;  /* 0x0000000817087210 */ /* 0x000fe20007f7e0ff */
[----:B------:R-:W-:-:S04]  /*1280*/  IMAD.MOV.U32 R20, RZ, RZ, R9 ;  /* 0x000000ffff147224 */ /* 0x000fc800078e0009 */
[----:B------:R-:W-:Y:S01]  /*1290*/  IMAD.WIDE.U32.X R20, R13, R2, R20, P3 ;  /* 0x000000020d147225 */ /* 0x000fe200018e0414 */
[----:B------:R-:W-:Y:S02]  /*12a0*/  SEL R26, R29, R27, P4 ;  /* 0x0000001b1d1a7207 */ /* 0x000fe40002000000 */
[----:B------:R-:W-:Y:S02]  /*12b0*/  IADD3 R17, P4, PT, -R17, R20, RZ ;  /* 0x0000001411117210 */ /* 0x000fe40007f9e1ff */
[----:B------:R-:W-:Y:S02]  /*12c0*/  SHF.R.S32.HI R9, RZ, 0x1f, R6 ;  /* 0x0000001fff097819 */ /* 0x000fe40000011406 */
[----:B------:R-:W-:Y:S01]  /*12d0*/  ISETP.LT.AND P5, PT, R13, RZ, PT ;  /* 0x000000ff0d00720c */ /* 0x000fe20003fa1270 */
[----:B------:R-:W-:Y:S01]  /*12e0*/  IMAD.X R23, R21, 0x1, ~R2, P4 ;  /* 0x0000000115177824 */ /* 0x000fe200020e0e02 */
[----:B------:R-:W-:Y:S02]  /*12f0*/  IADD3 R7, P3, PT, R7, R22, RZ ;  /* 0x0000001607077210 */ /* 0x000fe40007f7e0ff */
[----:B------:R-:W-:-:S02]  /*1300*/  SEL R17, R17, R20, P5 ;  /* 0x0000001411117207 */ /* 0x000fc40002800000 */
[----:B------:R-:W-:Y:S01]  /*1310*/  SEL R22, R23, R21, P5 ;  /* 0x0000001517167207 */ /* 0x000fe20002800000 */
[----:B------:R-:W-:Y:S01]  /*1320*/  IMAD.WIDE.U32 R20, R9, R14, RZ ;  /* 0x0000000e09147225 */ /* 0x000fe200078e00ff */
[----:B------:R-:W-:Y:S02]  /*1330*/  IADD3 R23, P4, PT, -R10, R0, RZ ;  /* 0x000000000a177210 */ /* 0x000fe40007f9e1ff */
[----:B------:R-:W-:-:S03]  /*1340*/  IADD3.X R18, P1, PT, R25, R18, RZ, P1, !PT ;  /* 0x0000001219127210 */ /* 0x000fc60000f3e4ff */
[----:B------:R-:W-:Y:S02]  /*1350*/  IMAD.X R25, R26, 0x1, ~R11, P4 ;  /* 0x000000011a197824 */ /* 0x000fe400020e0e0b */
[----:B------:R-:W-:Y:S01]  /*1360*/  IMAD.WIDE.U32 R20, P4, R15, R6, R20 ;  /* 0x000000060f147225 */ /* 0x000fe20007880014 */
[----:B------:R-:W-:-:S03]  /*1370*/  SEL R0, R23, R0, P2 ;  /* 0x0000000017007207 */ /* 0x000fc60001000000 */
[----:B------:R-:W-:Y:S01]  /*1380*/  IMAD.WIDE.U32 R10, R6, R14, RZ ;  /* 0x0000000e060a7225 */ /* 0x000fe200078e00ff */
[----:B------:R-:W-:-:S03]  /*1390*/  SEL R23, R25, R26, P2 ;  /* 0x0000001a19177207 */ /* 0x000fc60001000000 */
[----:B------:R-:W-:Y:S01]  /*13a0*/  IMAD.X R27, RZ, RZ, RZ, P4 ;  /* 0x000000ffff1b7224 */ /* 0x000fe200020e06ff */
[----:B------:R-:W-:Y:S01]  /*13b0*/  IADD3 R25, P2, PT, R11, R20, RZ ;  /* 0x000000140b197210 */ /* 0x000fe20007f5e0ff */
[----:B------:R-:W-:Y:S01]  /*13c0*/  IMAD.MOV.U32 R26, RZ, RZ, R21 ;  /* 0x000000ffff1a7224 */ /* 0x000fe200078e0015 */
[----:B------:R-:W-:-:S03]  /*13d0*/  IADD3.X R19, P1, PT, R19, R0, RZ, P1, !PT ;  /* 0x0000000013137210 */ /* 0x000fc60000f3e4ff */
[----:B------:R-:W-:Y:S01]  /*13e0*/  IMAD.WIDE.U32.X R26, R15, R9, R26, P2 ;  /* 0x000000090f1a7225 */ /* 0x000fe200010e041a */
[----:B------:R-:W-:Y:S02]  /*13f0*/  IADD3 R0, P4, PT, -R12, R17, RZ ;  /* 0x000000110c007210 */ /* 0x000fe40007f9e1ff */
[----:B------:R-:W-:-:S03]  /*1400*/  IADD3 R11, P2, PT, -R6, R26, RZ ;  /* 0x0000001a060b7210 */ /* 0x000fc60007f5e1ff */
[----:B------:R-:W-:Y:S01]  /*1410*/  IMAD.X R13, R22, 0x1, ~R13, P4 ;  /* 0x00000001160d7824 */ /* 0x000fe200020e0e0d */
[----:B------:R-:W-:Y:S02]  /*1420*/  ISETP.LT.AND P6, PT, R15, RZ, PT ;  /* 0x000000ff0f00720c */ /* 0x000fe40003fc1270 */
[----:B------:R-:W-:Y:S01]  /*1430*/  ISETP.LT.AND P4, PT, R9, RZ, PT ;  /* 0x000000ff0900720c */ /* 0x000fe20003f81270 */
[----:B------:R-:W-:Y:S01]  /*1440*/  IMAD.X R9, R27, 0x1, ~R9, P2 ;  /* 0x000000011b097824 */ /* 0x000fe200010e0e09 */
[----:B------:R-:W-:Y:S02]  /*1450*/  ISETP.LT.AND P5, PT, R2, RZ, PT ;  /* 0x000000ff0200720c */ /* 0x000fe40003fa1270 */
[----:B------:R-:W-:Y:S02]  /*1460*/  SEL R11, R11, R26, P6 ;  /* 0x0000001a0b0b7207 */ /* 0x000fe40003000000 */
[----:B------:R-:W-:Y:S02]  /*1470*/  SEL R9, R9, R27, P6 ;  /* 0x0000001b09097207 */ /* 0x000fe40003000000 */
[----:B------:R-:W-:-:S02]  /*1480*/  IADD3.X R8, P3, PT, R18, R8, RZ, P3, !PT ;  /* 0x0000000812087210 */ /* 0x000fc40001f7e4ff */
[----:B------:R-:W-:Y:S02]  /*1490*/  SEL R0, R0, R17, P5 ;  /* 0x0000001100007207 */ /* 0x000fe40002800000 */
[----:B------:R-:W-:Y:S02]  /*14a0*/  IADD3 R2, P6, PT, -R14, R11, RZ ;  /* 0x0000000b0e027210 */ /* 0x000fe40007fde1ff */
[----:B------:R-:W-:Y:S02]  /*14b0*/  IADD3 R7, P2, PT, R7, R10, RZ ;  /* 0x0000000a07077210 */ /* 0x000fe40007f5e0ff */
[----:B------:R-:W-:Y:S01]  /*14c0*/  IADD3.X R19, P3, PT, R19, R0, RZ, P3, !PT ;  /* 0x0000000013137210 */ /* 0x000fe20001f7e4ff */
[----:B------:R-:W-:Y:S01]  /*14d0*/  IMAD.X R14, R9, 0x1, ~R15, P6 ;  /* 0x00000001090e7824 */ /* 0x000fe200030e0e0f */
[----:B------:R-:W-:Y:S02]  /*14e0*/  IADD3.X R25, P2, PT, R8, R25, RZ, P2, !PT ;  /* 0x0000001908197210 */ /* 0x000fe4000175e4ff */
[----:B------:R-:W-:-:S02]  /*14f0*/  SEL R0, R2, R11, P4 ;  /* 0x0000000b02007207 */ /* 0x000fc40002000000 */
[----:B------:R-:W-:Y:S02]  /*1500*/  IADD3.X R16, PT, PT, R23, R16, R24, P1, P0 ;  /* 0x0000001017107210 */ /* 0x000fe40000fe0418 */
[----:B------:R-:W-:Y:S02]  /*1510*/  IADD3.X R23, P2, PT, R19, R0, RZ, P2, !PT ;  /* 0x0000000013177210 */ /* 0x000fe4000175e4ff */
[----:B------:R-:W-:Y:S02]  /*1520*/  SEL R13, R13, R22, P5 ;  /* 0x000000160d0d7207 */ /* 0x000fe40002800000 */
[----:B------:R-:W-:-:S04]  /*1530*/  SEL R0, R14, R9, P4 ;  /* 0x000000090e007207 */ /* 0x000fc80002000000 */
[----:B------:R-:W-:-:S07]  /*1540*/  IADD3.X R16, PT, PT, R0, R16, R13, P2, P3 ;  /* 0x0000001000107210 */ /* 0x000fce00017e640d */
.L_x_177:
[----:B------:R-:W-:Y:S05]  /*1550*/  BRA.U !UP1, `(.L_x_174) ;  /* 0x0000000509647547 */ /* 0x000fea000b800000 */
[----:B------:R-:W-:Y:S02]  /*1560*/  UISETP.NE.AND UP0, UPT, UR6, 0x1, UPT ;  /* 0x000000010600788c */ /* 0x000fe4000bf05270 */
[----:B------:R-:W-:-:S04]  /*1570*/  ULOP3.LUT UR5, UR7, 0x1, URZ, 0xc0, !UPT ;  /* 0x0000000107057892 */ /* 0x000fc8000f8ec0ff */
[----:B------:R-:W-:-:S03]  /*1580*/  UISETP.NE.U32.AND UP1, UPT, UR5, 0x1, UPT ;  /* 0x000000010500788c */ /* 0x000fc6000bf25070 */
        /* <DEDUP_REMOVED lines=10> */
[----:B------:R-:W5:Y:S01]  /*1630*/  LDG.E.64.CONSTANT R10, desc[UR8][R28.64+0x8] ;  /* 0x000008081c0a7981 */ /* 0x000f62000c1e9b00 */
[----:B------:R-:W-:Y:S01]  /*1640*/  UIADD3 UR4, UPT, UPT, UR4, 0x2, URZ ;  /* 0x0000000204047890 */ /* 0x000fe2000fffe0ff */
[----:B--2---:R-:W-:-:S02]  /*1650*/  SHF.R.S32.HI R6, RZ, 0x1f, R0 ;  /* 0x0000001fff067819 */ /* 0x004fc40000011400 */
[----:B---3--:R-:W-:-:S05]  /*1660*/  SHF.R.S32.HI R22, RZ, 0x1f, R17 ;  /* 0x0000001fff167819 */ /* 0x008fca0000011411 */
[----:B----4-:R-:W-:-:S04]  /*1670*/  IMAD.WIDE.U32 R20, R22, R14, RZ ;  /* 0x0000000e16147225 */ /* 0x010fc800078e00ff */
[----:B-----5:R-:W-:-:S04]  /*1680*/  IMAD.WIDE.U32 R26, R6, R10, RZ ;  /* 0x0000000a061a7225 */ /* 0x020fc800078e00ff */
[----:B------:R-:W-:-:S04]  /*1690*/  IMAD.WIDE.U32 R26, P0, R11, R0, R26 ;  /* 0x000000000b1a7225 */ /* 0x000fc8000780001a */
[----:B------:R-:W-:Y:S02]  /*16a0*/  IMAD.X R19, RZ, RZ, RZ, P0 ;  /* 0x000000ffff137224 */ /* 0x000fe400000e06ff */
[----:B------:R-:W-:-:S04]  /*16b0*/  IMAD.WIDE.U32 R12, R0, R10, RZ ;  /* 0x0000000a000c7225 */ /* 0x000fc800078e00ff */
[----:B------:R-:W-:-:S04]  /*16c0*/  IMAD.WIDE.U32 R20, P0, R15, R17, R20 ;  /* 0x000000110f147225 */ /* 0x000fc80007800014 */
[----:B------:R-:W-:Y:S01]  /*16d0*/  IMAD.WIDE.U32 R8, R17, R14, RZ ;  /* 0x0000000e11087225 */ /* 0x000fe200078e00ff */
[----:B------:R-:W-:-:S03]  /*16e0*/  IADD3 R2, P3, PT, R13, R26, RZ ;  /* 0x0000001a0d027210 */ /* 0x000fc60007f7e0ff */
[----:B------:R-:W-:Y:S02]  /*16f0*/  IMAD.MOV.U32 R18, RZ, RZ, R27 ;  /* 0x000000ffff127224 */ /* 0x000fe400078e001b */
[----:B------:R-:W-:Y:S01]  /*1700*/  IMAD.X R27, RZ, RZ, RZ, P0 ;  /* 0x000000ffff1b7224 */ /* 0x000fe200000e06ff */
[----:B------:R-:W-:Y:S01]  /*1710*/  IADD3 R9, P0, PT, R9, R20, RZ ;  /* 0x0000001409097210 */ /* 0x000fe20007f1e0ff */
[----:B------:R-:W-:-:S04]  /*1720*/  IMAD.MOV.U32 R26, RZ, RZ, R21 ;  /* 0x000000ffff1a7224 */ /* 0x000fc800078e0015 */
[----:B------:R-:W-:-:S03]  /*1730*/  IMAD.WIDE.U32.X R26, R15, R22, R26, P0 ;  /* 0x000000160f1a7225 */ /* 0x000fc600000e041a */
[----:B------:R-:W-:Y:S01]  /*1740*/  IADD3 R17, P1, PT, -R17, R26, RZ ;  /* 0x0000001a11117210 */ /* 0x000fe20007f3e1ff */
[----:B------:R-:W-:Y:S01]  /*1750*/  IMAD.WIDE.U32.X R18, R11, R6, R18, P3 ;  /* 0x000000060b127225 */ /* 0x000fe200018e0412 */
[----:B------:R-:W-:-:S03]  /*1760*/  ISETP.LT.AND P2, PT, R15, RZ, PT ;  /* 0x000000ff0f00720c */ /* 0x000fc60003f41270 */
[----:B------:R-:W-:Y:S01]  /*1770*/  IMAD.X R13, R27, 0x1, ~R22, P1 ;  /* 0x000000011b0d7824 */ /* 0x000fe200008e0e16 */
[----:B------:R-:W-:-:S04]  /*1780*/  ISETP.LT.AND P4, PT, R11, RZ, PT ;  /* 0x000000ff0b00720c */ /* 0x000fc80003f81270 */
[----:B------:R-:W-:Y:S02]  /*1790*/  SEL R27, R13, R27, P2 ;  /* 0x0000001b0d1b7207 */ /* 0x000fe40001000000 */
[----:B------:R-:W-:Y:S02]  /*17a0*/  IADD3 R13, P1, PT, -R0, R18, RZ ;  /* 0x00000012000d7210 */ /* 0x000fe40007f3e1ff */
[----:B------:R-:W-:-:S03]  /*17b0*/  SEL R17, R17, R26, P2 ;  /* 0x0000001a11117207 */ /* 0x000fc60001000000 */
[----:B------:R-:W-:Y:S01]  /*17c0*/  IMAD.X R21, R19, 0x1, ~R6, P1 ;  /* 0x0000000113157824 */ /* 0x000fe200008e0e06 */
[----:B------:R-:W-:Y:S02]  /*17d0*/  SEL R13, R13, R18, P4 ;  /* 0x000000120d0d7207 */ /* 0x000fe40002000000 */
[----:B------:R-:W-:Y:S02]  /*17e0*/  IADD3 R7, P0, PT, R7, R8, RZ ;  /* 0x0000000807077210 */ /* 0x000fe40007f1e0ff */
[----:B------:R-:W-:Y:S02]  /*17f0*/  ISETP.LT.AND P3, PT, R22, RZ, PT ;  /* 0x000000ff1600720c */ /* 0x000fe40003f61270 */
[----:B------:R-:W-:Y:S02]  /*1800*/  IADD3 R0, P5, PT, -R14, R17, RZ ;  /* 0x000000110e007210 */ /* 0x000fe40007fbe1ff */
[----:B------:R-:W-:Y:S02]  /*1810*/  ISETP.LT.AND P2, PT, R6, RZ, PT ;  /* 0x000000ff0600720c */ /* 0x000fe40003f41270 */
[----:B------:R-:W-:-:S02]  /*1820*/  SEL R21, R21, R19, P4 ;  /* 0x0000001315157207 */ /* 0x000fc40002000000 */
[----:B------:R-:W-:Y:S02]  /*1830*/  IADD3 R6, P4, PT, -R10, R13, RZ ;  /* 0x0000000d0a067210 */ /* 0x000fe40007f9e1ff */
[----:B------:R-:W-:Y:S02]  /*1840*/  IADD3.X R9, P0, PT, R25, R9, RZ, P0, !PT ;  /* 0x0000000919097210 */ /* 0x000fe4000071e4ff */
[----:B------:R-:W-:Y:S02]  /*1850*/  SEL R0, R0, R17, P3 ;  /* 0x0000001100007207 */ /* 0x000fe40001800000 */
[----:B------:R-:W-:Y:S01]  /*1860*/  IADD3 R7, P1, PT, R7, R12, RZ ;  /* 0x0000000c07077210 */ /* 0x000fe20007f3e0ff */
[----:B------:R-:W-:Y:S01]  /*1870*/  IMAD.X R14, R27, 0x1, ~R15, P5 ;  /* 0x000000011b0e7824 */ /* 0x000fe200028e0e0f */
[----:B------:R-:W-:Y:S01]  /*1880*/  IADD3.X R0, P0, PT, R23, R0, RZ, P0, !PT ;  /* 0x0000000017007210 */ /* 0x000fe2000071e4ff */
[----:B------:R-:W-:Y:S01]  /*1890*/  IMAD.X R10, R21, 0x1, ~R11, P4 ;  /* 0x00000001150a7824 */ /* 0x000fe200020e0e0b */
[----:B------:R-:W-:-:S02]  /*18a0*/  IADD3.X R25, P1, PT, R9, R2, RZ, P1, !PT ;  /* 0x0000000209197210 */ /* 0x000fc40000f3e4ff */
[----:B------:R-:W-:Y:S02]  /*18b0*/  SEL R13, R6, R13, P2 ;  /* 0x0000000d060d7207 */ /* 0x000fe40001000000 */
[----:B------:R-:W-:Y:S02]  /*18c0*/  SEL R27, R14, R27, P3 ;  /* 0x0000001b0e1b7207 */ /* 0x000fe40001800000 */
[----:B------:R-:W-:Y:S02]  /*18d0*/  IADD3.X R23, P1, PT, R0, R13, RZ, P1, !PT ;  /* 0x0000000d00177210 */ /* 0x000fe40000f3e4ff */
[----:B------:R-:W-:-:S04]  /*18e0*/  SEL R10, R10, R21, P2 ;  /* 0x000000150a0a7207 */ /* 0x000fc80001000000 */
[----:B------:R-:W-:-:S07]  /*18f0*/  IADD3.X R16, PT, PT, R10, R16, R27, P1, P0 ;  /* 0x000000100a107210 */ /* 0x000fce0000fe041b */
.L_x_178:
[----:B------:R-:W-:Y:S05]  /*1900*/  BRA.U UP1, `(.L_x_174) ;  /* 0x0000000101787547 */ /* 0x000fea000b800000 */
[----:B------:R-:W0:Y:S01]  /*1910*/  LDC.64 R12, c[0x0][0x388] ;  /* 0x0000e200ff0c7b82 */ /* 0x000e220000000a00 */
[----:B------:R-:W-:Y:S02]  /*1920*/  VIADD R11, R5, UR4 ;  /* 0x00000004050b7c36 */ /* 0x000fe40008000000 */
[----:B------:R-:W-:-:S05]  /*1930*/  VIADD R5, R4, UR4 ;  /* 0x0000000404057c36 */ /* 0x000fca0008000000 */
[----:B------:R-:W1:Y:S01]  /*1940*/  LDC.64 R8, c[0x0][0x380] ;  /* 0x0000e000ff087b82 */ /* 0x000e620000000a00 */
[----:B0-----:R-:W-:-:S06]  /*1950*/  IMAD.WIDE R12, R11, 0x4, R12 ;  /* 0x000000040b0c7825 */ /* 0x001fcc00078e020c */
[----:B------:R-:W2:Y:S01]  /*1960*/  LDG.E.CONSTANT R13, desc[UR8][R12.64] ;  /* 0x000000080c0d7981 */ /* 0x000ea2000c1e9900 */
[----:B-1----:R-:W-:-:S06]  /*1970*/  IMAD.WIDE R4, R5, 0x8, R8 ;  /* 0x0000000805047825 */ /* 0x002fcc00078e0208 */
[----:B------:R-:W3:Y:S01]  /*1980*/  LDG.E.64.CONSTANT R4, desc[UR8][R4.64] ;  /* 0x0000000804047981 */ /* 0x000ee2000c1e9b00 */
[----:B--2---:R-:W-:-:S05]  /*1990*/  SHF.R.S32.HI R17, RZ, 0x1f, R13 ;  /* 0x0000001fff117819 */ /* 0x004fca000001140d */
[----:B---3--:R-:W-:-:S04]  /*19a0*/  IMAD.WIDE.U32 R8, R17, R4, RZ ;  /* 0x0000000411087225 */ /* 0x008fc800078e00ff */
[----:B------:R-:W-:-:S04]  /*19b0*/  IMAD.WIDE.U32 R10, P0, R5, R13, R8 ;  /* 0x0000000d050a7225 */ /* 0x000fc80007800008 */
[----:B------:R-:W-:-:S04]  /*19c0*/  IMAD.WIDE.U32 R8, R13, R4, RZ ;  /* 0x000000040d087225 */ /* 0x000fc800078e00ff */
[----:B------:R-:W-:Y:S01]  /*19d0*/  IMAD.X R15, RZ, RZ, RZ, P0 ;  /* 0x000000ffff0f7224 */ /* 0x000fe200000e06ff */
[----:B------:R-:W-:Y:S01]  /*19e0*/  IADD3 R0, P0, PT, R9, R10, RZ ;  /* 0x0000000a09007210 */ /* 0x000fe20007f1e0ff */
[----:B------:R-:W-:-:S04]  /*19f0*/  IMAD.MOV.U32 R14, RZ, RZ, R11 ;  /* 0x000000ffff0e7224 */ /* 0x000fc800078e000b */
[C---:B------:R-:W-:Y:S01]  /*1a00*/  IMAD.WIDE.U32.X R10, R5.reuse, R17, R14, P0 ;  /* 0x00000011050a7225 */ /* 0x040fe200000e040e */
[----:B------:R-:W-:Y:S02]  /*1a10*/  ISETP.LT.AND P1, PT, R5, RZ, PT ;  /* 0x000000ff0500720c */ /* 0x000fe40003f21270 */
[-C--:B------:R-:W-:Y:S02]  /*1a20*/  IADD3 R13, P0, PT, -R13, R10.reuse, RZ ;  /* 0x0000000a0d0d7210 */ /* 0x080fe40007f1e1ff */
[----:B------:R-:W-:Y:S02]  /*1a30*/  ISETP.LT.AND P3, PT, R17, RZ, PT ;  /* 0x000000ff1100720c */ /* 0x000fe40003f61270 */
[----:B------:R-:W-:Y:S01]  /*1a40*/  SEL R13, R13, R10, P1 ;  /* 0x0000000a0d0d7207 */ /* 0x000fe20000800000 */
[----:B------:R-:W-:Y:S01]  /*1a50*/  IMAD.X R17, R11, 0x1, ~R17, P0 ;  /* 0x000000010b117824 */ /* 0x000fe200000e0e11 */
[----:B------:R-:W-:Y:S02]  /*1a60*/  IADD3 R7, P0, PT, R7, R8, RZ ;  /* 0x0000000807077210 */ /* 0x000fe40007f1e0ff */
[----:B------:R-:W-:-:S02]  /*1a70*/  IADD3 R2, P2, PT, -R4, R13, RZ ;  /* 0x0000000d04027210 */ /* 0x000fc40007f5e1ff */
[----:B------:R-:W-:Y:S02]  /*1a80*/  SEL R17, R17, R11, P1 ;  /* 0x0000000b11117207 */ /* 0x000fe40000800000 */
[----:B------:R-:W-:Y:S02]  /*1a90*/  IADD3.X R25, P0, PT, R25, R0, RZ, P0, !PT ;  /* 0x0000000019197210 */ /* 0x000fe4000071e4ff */
[----:B------:R-:W-:Y:S01]  /*1aa0*/  SEL R0, R2, R13, P3 ;  /* 0x0000000d02007207 */ /* 0x000fe20001800000 */
[----:B------:R-:W-:-:S03]  /*1ab0*/  IMAD.X R4, R17, 0x1, ~R5, P2 ;  /* 0x0000000111047824 */ /* 0x000fc600010e0e05 */
[----:B------:R-:W-:Y:S02]  /*1ac0*/  IADD3.X R23, P0, PT, R23, R0, RZ, P0, !PT ;  /* 0x0000000017177210 */ /* 0x000fe4000071e4ff */
[----:B------:R-:W-:-:S05]  /*1ad0*/  SEL R5, R4, R17, P3 ;  /* 0x0000001104057207 */ /* 0x000fca0001800000 */
[----:B------:R-:W-:-:S07]  /*1ae0*/  IMAD.X R16, R16, 0x1, R5, P0 ;  /* 0x0000000110107824 */ /* 0x000fce00000e0605 */
.L_x_174:
[----:B------:R-:W0:Y:S01]  /*1af0*/  LDC R6, c[0x0][0x398] ;  /* 0x0000e600ff067b82 */ /* 0x000e220000000800 */
[----:B------:R-:W1:Y:S01]  /*1b00*/  S2R R8, SR_TID.X ;  /* 0x0000000000087919 */ /* 0x000e620000002100 */
[----:B------:R-:W1:Y:S06]  /*1b10*/  LDCU UR4, c[0x0][0x3ac] ;  /* 0x00007580ff0477ac */ /* 0x000e6c0008000800 */
[----:B------:R-:W2:Y:S01]  /*1b20*/  LDC.64 R4, c[0x0][0x390] ;  /* 0x0000e400ff047b82 */ /* 0x000ea20000000a00 */
[C---:B0-----:R-:W-:Y:S02]  /*1b30*/  IADD3 R0, PT, PT, -R6.reuse, 0x40, RZ ;  /* 0x0000004006007810 */ /* 0x041fe40007ffe1ff */
[----:B------:R-:W-:-:S02]  /*1b40*/  ISETP.GT.AND P0, PT, R6, 0x3f, PT ;  /* 0x0000003f0600780c */ /* 0x000fc40003f04270 */
[--C-:B------:R-:W-:Y:S02]  /*1b50*/  SHF.R.U64 R7, R7, R6, R25.reuse ;  /* 0x0000000607077219 */ /* 0x100fe40000001219 */
[----:B------:R-:W-:Y:S02]  /*1b60*/  SHF.L.U32 R2, R23, R0, RZ ;  /* 0x0000000017027219 */ /* 0x000fe400000006ff */
[----:B------:R-:W-:Y:S01]  /*1b70*/  SHF.R.U32.HI R9, RZ, R6, R25 ;  /* 0x00000006ff097219 */ /* 0x000fe20000011619 */
[----:B-1----:R-:W-:Y:S01]  /*1b80*/  IMAD R3, R3, UR4, R8 ;  /* 0x0000000403037c24 */ /* 0x002fe2000f8e0208 */
[----:B------:R-:W-:Y:S01]  /*1b90*/  LOP3.LUT R2, R7, R2, RZ, 0xfc, !PT ;  /* 0x0000000207027212 */ /* 0x000fe200078efcff */
[----:B------:R-:W-:Y:S01]  /*1ba0*/  VIADD R7, R6, 0xffffffc0 ;  /* 0xffffffc006077836 */ /* 0x000fe20000000000 */
[----:B------:R-:W-:Y:S01]  /*1bb0*/  SHF.L.U64.HI R0, R23, R0, R16 ;  /* 0x0000000017007219 */ /* 0x000fe20000010210 */
[----:B--2---:R-:W-:-:S03]  /*1bc0*/  IMAD.WIDE R4, R3, 0x8, R4 ;  /* 0x0000000803047825 */ /* 0x004fc600078e0204 */
[----:B------:R-:W-:Y:S02]  /*1bd0*/  LOP3.LUT R9, R9, R0, RZ, 0xfc, !PT ;  /* 0x0000000009097212 */ /* 0x000fe400078efcff */
[-CC-:B------:R-:W-:Y:S02]  /*1be0*/  @P0 SHF.R.S32.HI R9, RZ, R7.reuse, R16.reuse ;  /* 0x00000007ff090219 */ /* 0x180fe40000011410 */
[----:B------:R-:W-:-:S03]  /*1bf0*/  @P0 SHF.R.S64 R2, R23, R7, R16 ;  /* 0x0000000717020219 */ /* 0x000fc60000001010 */
[----:B------:R-:W-:-:S05]  /*1c00*/  IMAD.MOV.U32 R3, RZ, RZ, R9 ;  /* 0x000000ffff037224 */ /* 0x000fca00078e0009 */
[----:B------:R-:W-:Y:S01]  /*1c10*/  STG.E.64 desc[UR8][R4.64], R2 ;  /* 0x0000000204007986 */ /* 0x000fe2000c101b08 */
[----:B------:R-:W-:Y:S05]  /*1c20*/  EXIT ;  /* 0x000000000000794d */ /* 0x000fea0003800000 */
.L_x_179:
        /* <DEDUP_REMOVED lines=13> */
.L_x_320:


//--------------------- .text.einsum_bsht_btc_bshc_kernel --------------------------
	.section	.text.einsum_bsht_btc_bshc_kernel,"ax",@progbits
	.align	128
        .global         einsum_bsht_btc_bshc_kernel
        .type           einsum_bsht_btc_bshc_kernel,@function
        .size           einsum_bsht_btc_bshc_kernel,(.L_x_321 - einsum_bsht_btc_bshc_kernel)
        .other          einsum_bsht_btc_bshc_kernel,@"STO_CUDA_ENTRY STV_DEFAULT"
einsum_bsht_btc_bshc_kernel:
.text.einsum_bsht_btc_bshc_kernel:
[----:B------:R-:W-:Y:S01]  /*0000*/  LDC R1, c[0x0][0x37c] ;  /* 0x0000df00ff017b82 */ /* 0x000fe20000000800 */
[----:B------:R-:W0:Y:S07]  /*0010*/  S2R R9, SR_TID.X ;  /* 0x0000000000097919 */ /* 0x000e2e0000002100 */
[----:B------:R-:W0:Y:S02]  /*0020*/  LDC R0, c[0x0][0x3b0] ;  /* 0x0000ec00ff007b82 */ /* 0x000e240000000800 */
[----:B0-----:R-:W-:-:S13]  /*0030*/  ISETP.GE.AND P0, PT, R9, R0, PT ;  /* 0x000000000900720c */ /* 0x001fda0003f06270 */
[----:B------:R-:W-:Y:S05]  /*0040*/  @P0 EXIT ;  /* 0x000000000000094d */ /* 0x000fea0003800000 */
[----:B------:R-:W0:Y:S01]  /*0050*/  S2R R2, SR_CTAID.X ;  /* 0x0000000000027919 */ /* 0x000e220000002500 */
[----:B------:R-:W1:Y:S01]  /*0060*/  LDC.64 R4, c[0x0][0x3a8] ;  /* 0x0000ea00ff047b82 */ /* 0x000e620000000a00 */
[----:B------:R-:W2:Y:S07]  /*0070*/  LDCU.64 UR6, c[0x0][0x398] ;  /* 0x00007300ff0677ac */ /* 0x000eae0008000a00 */
[----:B------:R-:W0:Y:S08]  /*0080*/  S2UR UR9, SR_CTAID.Y ;  /* 0x00000000000979c3 */ /* 0x000e300000002600 */
[----:B------:R-:W0:Y:S01]  /*0090*/  LDC R3, c[0x0][0x3a4] ;  /* 0x0000e900ff037b82 */ /* 0x000e220000000800 */
[----:B--2---:R-:W-:-:S04]  /*00a0*/  ULEA.HI UR5, UP0, UR7, UR6, URZ, 0x1 ;  /* 0x0000000607057291 */ /* 0x004fc8000f8108ff */
[----:B------:R-:W-:-:S03]  /*00b0*/  UIADD3.X UR4, UPT, UPT, URZ, UR7, URZ, UP0, !UPT ;  /* 0x00000007ff047290 */ /* 0x000fc600087fe4ff */
[----:B------:R-:W2:Y:S01]  /*00c0*/  S2UR UR8, SR_CTAID.Z ;  /* 0x00000000000879c3 */ /* 0x000ea20000002700 */
[----:B-1----:R-:W-:Y:S01]  /*00d0*/  ISETP.GE.AND P0, PT, R5, 0x1, PT ;  /* 0x000000010500780c */ /* 0x002fe20003f06270 */
[----:B------:R-:W1:Y:S01]  /*00e0*/  LDCU.64 UR6, c[0x0][0x358] ;  /* 0x00006b00ff0677ac */ /* 0x000e620008000a00 */
[----:B------:R-:W-:Y:S02]  /*00f0*/  USHF.R.S64 UR5, UR5, 0x1, UR4 ;  /* 0x0000000105057899 */ /* 0x000fe40008001004 */
[----:B------:R-:W-:-:S04]  /*0100*/  USHF.R.S32.HI UR10, URZ, 0x1, UR4 ;  /* 0x00000001ff0a7899 */ /* 0x000fc80008011404 */
[----:B------:R-:W-:Y:S02]  /*0110*/  IMAD.U32 R21, RZ, RZ, UR5 ;  /* 0x00000005ff157e24 */ /* 0x000fe4000f8e00ff */
[----:B------:R-:W-:Y:S02]  /*0120*/  IMAD.U32 R20, RZ, RZ, UR10 ;  /* 0x0000000aff147e24 */ /* 0x000fe4000f8e00ff */
[----:B0-----:R-:W-:Y:S01]  /*0130*/  IMAD R3, R2, R3, UR9 ;  /* 0x0000000902037e24 */ /* 0x001fe2000f8e0203 */
[----:B------:R-:W-:Y:S02]  /*0140*/  USHF.R.S32.HI UR9, URZ, 0x1f, UR4 ;  /* 0x0000001fff097899 */ /* 0x000fe40008011404 */
[----:B------:R-:W-:-:S04]  /*0150*/  USHF.R.S32.HI UR4, URZ, 0x1f, UR4 ;  /* 0x0000001fff047899 */ /* 0x000fc80008011404 */
[----:B------:R-:W-:Y:S02]  /*0160*/  IMAD.U32 R29, RZ, RZ, UR9 ;  /* 0x00000009ff1d7e24 */ /* 0x000fe4000f8e00ff */
[----:B--2---:R-:W-:Y:S02]  /*0170*/  IMAD R4, R3, R4, UR8 ;  /* 0x0000000803047e24 */ /* 0x004fe4000f8e0204 */
[----:B------:R-:W-:Y:S01]  /*0180*/  IMAD.U32 R8, RZ, RZ, UR4 ;  /* 0x00000004ff087e24 */ /* 0x000fe2000f8e00ff */
[----:B-1----:R-:W-:Y:S06]  /*0190*/  @!P0 BRA `(.L_x_180) ;  /* 0x0000001800688947 */ /* 0x002fec0003800000 */
[----:B------:R-:W-:Y:S01]  /*01a0*/  ISETP.GE.U32.AND P0, PT, R5, 0x8, PT ;  /* 0x000000080500780c */ /* 0x000fe20003f06070 */
[----:B------:R-:W-:Y:S01]  /*01b0*/  IMAD R3, R4, R5, RZ ;  /* 0x0000000504037224 */ /* 0x000fe200078e02ff */
[--C-:B------:R-:W-:Y:S01]  /*01c0*/  SHF.R.S32.HI R7, RZ, 0x1f, R20.reuse ;  /* 0x0000001fff077819 */ /* 0x100fe20000011414 */
[----:B------:R-:W-:Y:S01]  /*01d0*/  IMAD.MOV.U32 R6, RZ, RZ, RZ ;  /* 0x000000ffff067224 */ /* 0x000fe200078e00ff */
[----:B------:R-:W-:-:S03]  /*01e0*/  SHF.R.S32.HI R29, RZ, 0x1f, R20 ;  /* 0x0000001fff1d7819 */ /* 0x000fc60000011414 */
[----:B------:R-:W-:-:S06]  /*01f0*/  IMAD.MOV.U32 R8, RZ, RZ, R7 ;  /* 0x000000ffff087224 */ /* 0x000fcc00078e0007 */
[----:B------:R-:W-:Y:S05]  /*0200*/  @!P0 BRA `(.L_x_181) ;  /* 0x0000000c00248947 */ /* 0x000fea0003800000 */
[----:B------:R-:W-:Y:S01]  /*0210*/  IMAD R8, R2, R0, RZ ;  /* 0x0000000002087224 */ /* 0x000fe200078e02ff */
[----:B------:R-:W-:-:S03]  /*0220*/  LOP3.LUT R6, R5, 0x7ffffff8, RZ, 0xc0, !PT ;  /* 0x7ffffff805067812 */ /* 0x000fc600078ec0ff */
[----:B------:R-:W-:Y:S02]  /*0230*/  IMAD R9, R8, R5, R9 ;  /* 0x0000000508097224 */ /* 0x000fe400078e0209 */
[----:B------:R-:W-:Y:S02]  /*0240*/  IMAD.MOV.U32 R8, RZ, RZ, R7 ;  /* 0x000000ffff087224 */ /* 0x000fe400078e0007 */
[----:B------:R-:W-:-:S07]  /*0250*/  IMAD.MOV R7, RZ, RZ, -R6 ;  /* 0x000000ffff077224 */ /* 0x000fce00078e0a06 */
.L_x_182:
[----:B------:R-:W0:Y:S08]  /*0260*/  LDC.64 R22, c[0x0][0x388] ;  /* 0x0000e200ff167b82 */ /* 0x000e300000000a00 */
[----:B------:R-:W1:Y:S01]  /*0270*/  LDC.64 R36, c[0x0][0x380] ;  /* 0x0000e000ff247b82 */ /* 0x000e620000000a00 */
[----:B0-----:R-:W-:-:S05]  /*0280*/  IMAD.WIDE R22, R9, 0x8, R22 ;  /* 0x0000000809167825 */ /* 0x001fca00078e0216 */
[----:B------:R0:W2:Y:S01]  /*0290*/  LDG.E.64.CONSTANT R26, desc[UR6][R22.64] ;  /* 0x00000006161a7981 */ /* 0x0000a2000c1e9b00 */
[----:B-1----:R-:W-:-:S05]  /*02a0*/  IMAD.WIDE R36, R3, 0x8, R36 ;  /* 0x0000000803247825 */ /* 0x002fca00078e0224 */
[----:B------:R-:W2:Y:S01]  /*02b0*/  LDG.E.64.CONSTANT R18, desc[UR6][R36.64] ;  /* 0x0000000624127981 */ /* 0x000ea2000c1e9b00 */
[----:B------:R-:W-:-:S03]  /*02c0*/  IMAD.WIDE R32, R0, 0x8, R22 ;  /* 0x0000000800207825 */ /* 0x000fc600078e0216 */
[----:B------:R-:W3:Y:S04]  /*02d0*/  LDG.E.64.CONSTANT R10, desc[UR6][R36.64+0x8] ;  /* 0x00000806240a7981 */ /* 0x000ee8000c1e9b00 */
[----:B------:R1:W3:Y:S01]  /*02e0*/  LDG.E.64.CONSTANT R24, desc[UR6][R32.64] ;  /* 0x0000000620187981 */ /* 0x0002e2000c1e9b00 */
[----:B0-----:R-:W-:-:S03]  /*02f0*/  IMAD.WIDE R22, R0, 0x8, R32 ;  /* 0x0000000800167825 */ /* 0x001fc600078e0220 */
[----:B------:R-:W4:Y:S01]  /*0300*/  LDG.E.64.CONSTANT R34, desc[UR6][R36.64+0x18] ;  /* 0x0000180624227981 */ /* 0x000f22000c1e9b00 */
[----:B--2---:R-:W-:-:S04]  /*0310*/  IMAD.WIDE.U32 R16, R27, R18, RZ ;  /* 0x000000121b107225 */ /* 0x004fc800078e00ff */
[----:B------:R-:W-:-:S04]  /*0320*/  IMAD.WIDE.U32 R14, R26, R18, RZ ;  /* 0x000000121a0e7225 */ /* 0x000fc800078e00ff */
[----:B------:R-:W-:-:S04]  /*0330*/  IMAD.WIDE.U32 R16, P0, R19, R26, R16 ;  /* 0x0000001a13107225 */ /* 0x000fc80007800010 */
[----:B------:R-:W-:Y:S01]  /*0340*/  IMAD.X R13, RZ, RZ, RZ, P0 ;  /* 0x000000ffff0d7224 */ /* 0x000fe200000e06ff */
[----:B------:R-:W-:Y:S01]  /*0350*/  IADD3 R31, P0, PT, R15, R16, RZ ;  /* 0x000000100f1f7210 */ /* 0x000fe20007f1e0ff */
[----:B------:R-:W-:Y:S02]  /*0360*/  IMAD.MOV.U32 R12, RZ, RZ, R17 ;  /* 0x000000ffff0c7224 */ /* 0x000fe400078e0011 */
[----:B------:R0:W2:Y:S02]  /*0370*/  LDG.E.64.CONSTANT R16, desc[UR6][R22.64] ;  /* 0x0000000616107981 */ /* 0x0000a4000c1e9b00 */
[----:B------:R-:W-:Y:S01]  /*0380*/  IMAD.WIDE.U32.X R12, R19, R27, R12, P0 ;  /* 0x0000001b130c7225 */ /* 0x000fe200000e040c */
[----:B------:R-:W-:Y:S02]  /*0390*/  IADD3 R21, P0, PT, R21, R14, RZ ;  /* 0x0000000e15157210 */ /* 0x000fe40007f1e0ff */
[----:B------:R-:W2:Y:S01]  /*03a0*/  LDG.E.64.CONSTANT R14, desc[UR6][R36.64+0x10] ;  /* 0x00001006240e7981 */ /* 0x000ea2000c1e9b00 */
[----:B-1----:R-:W-:-:S02]  /*03b0*/  IADD3 R33, P1, PT, -R26, R12, RZ ;  /* 0x0000000c1a217210 */ /* 0x002fc40007f3e1ff */
[----:B------:R-:W-:Y:S02]  /*03c0*/  ISETP.LT.AND P2, PT, R27, RZ, PT ;  /* 0x000000ff1b00720c */ /* 0x000fe40003f41270 */
[----:B------:R-:W-:Y:S01]  /*03d0*/  ISETP.LT.AND P3, PT, R19, RZ, PT ;  /* 0x000000ff1300720c */ /* 0x000fe20003f61270 */
[----:B------:R-:W-:-:S03]  /*03e0*/  IMAD.X R27, R13, 0x1, ~R27, P1 ;  /* 0x000000010d1b7824 */ /* 0x000fc600008e0e1b */
[----:B------:R-:W-:Y:S02]  /*03f0*/  SEL R33, R33, R12, P3 ;  /* 0x0000000c21217207 */ /* 0x000fe40001800000 */
[----:B------:R-:W-:Y:S01]  /*0400*/  SEL R27, R27, R13, P3 ;  /* 0x0000000d1b1b7207 */ /* 0x000fe20001800000 */
[-C--:B---3--:R-:W-:Y:S01]  /*0410*/  IMAD.WIDE.U32 R12, R25, R10.reuse, RZ ;  /* 0x0000000a190c7225 */ /* 0x088fe200078e00ff */
[----:B------:R-:W-:Y:S02]  /*0420*/  IADD3 R26, P1, PT, -R18, R33, RZ ;  /* 0x00000021121a7210 */ /* 0x000fe40007f3e1ff */
[----:B------:R-:W-:Y:S01]  /*0430*/  IADD3.X R20, P0, PT, R20, R31, RZ, P0, !PT ;  /* 0x0000001f14147210 */ /* 0x000fe2000071e4ff */
[----:B------:R-:W-:-:S04]  /*0440*/  IMAD.WIDE.U32 R30, R24, R10, RZ ;  /* 0x0000000a181e7225 */ /* 0x000fc800078e00ff */
[----:B------:R-:W-:-:S04]  /*0450*/  IMAD.WIDE.U32 R12, P3, R11, R24, R12 ;  /* 0x000000180b0c7225 */ /* 0x000fc8000786000c */
[----:B0-----:R-:W-:-:S04]  /*0460*/  IMAD.WIDE R22, R0, 0x8, R22 ;  /* 0x0000000800167825 */ /* 0x001fc800078e0216 */
[----:B------:R-:W-:Y:S02]  /*0470*/  IMAD.X R28, R27, 0x1, ~R19, P1 ;  /* 0x000000011b1c7824 */ /* 0x000fe400008e0e13 */
[----:B------:R-:W-:Y:S01]  /*0480*/  IMAD.X R19, RZ, RZ, RZ, P3 ;  /* 0x000000ffff137224 */ /* 0x000fe200018e06ff */
[----:B------:R-:W-:Y:S01]  /*0490*/  IADD3 R31, P3, PT, R31, R12, RZ ;  /* 0x0000000c1f1f7210 */ /* 0x000fe20007f7e0ff */
[----:B------:R-:W-:Y:S02]  /*04a0*/  IMAD.MOV.U32 R18, RZ, RZ, R13 ;  /* 0x000000ffff127224 */ /* 0x000fe400078e000d */
[----:B------:R0:W4:Y:S01]  /*04b0*/  LDG.E.64.CONSTANT R12, desc[UR6][R22.64] ;  /* 0x00000006160c7981 */ /* 0x000122000c1e9b00 */
[----:B------:R-:W-:Y:S01]  /*04c0*/  SEL R26, R26, R33, P2 ;  /* 0x000000211a1a7207 */ /* 0x000fe20001000000 */
[----:B------:R-:W-:Y:S01]  /*04d0*/  IMAD.WIDE.U32.X R18, R11, R25, R18, P3 ;  /* 0x000000190b127225 */ /* 0x000fe200018e0412 */
[----:B------:R-:W-:Y:S02]  /*04e0*/  IADD3 R21, P1, PT, R21, R30, RZ ;  /* 0x0000001e15157210 */ /* 0x000fe40007f3e0ff */
[----:B------:R-:W-:-:S02]  /*04f0*/  IADD3.X R26, P0, PT, R29, R26, RZ, P0, !PT ;  /* 0x0000001a1d1a7210 */ /* 0x000fc4000071e4ff */
[-C--:B------:R-:W-:Y:S02]  /*0500*/  IADD3 R29, P3, PT, -R24, R18.reuse, RZ ;  /* 0x00000012181d7210 */ /* 0x080fe40007f7e1ff */
[----:B------:R-:W-:Y:S02]  /*0510*/  ISETP.LT.AND P4, PT, R11, RZ, PT ;  /* 0x000000ff0b00720c */ /* 0x000fe40003f81270 */
[----:B------:R-:W-:Y:S02]  /*0520*/  SEL R27, R28, R27, P2 ;  /* 0x0000001b1c1b7207 */ /* 0x000fe40001000000 */
[----:B------:R-:W-:Y:S01]  /*0530*/  ISETP.LT.AND P2, PT, R25, RZ, PT ;  /* 0x000000ff1900720c */ /* 0x000fe20003f41270 */
[----:B------:R-:W-:Y:S01]  /*0540*/  IMAD.X R25, R19, 0x1, ~R25, P3 ;  /* 0x0000000113197824 */ /* 0x000fe200018e0e19 */
[----:B------:R-:W-:Y:S02]  /*0550*/  IADD3.X R24, P1, PT, R20, R31, RZ, P1, !PT ;  /* 0x0000001f14187210 */ /* 0x000fe40000f3e4ff */
[----:B------:R-:W-:-:S02]  /*0560*/  SEL R31, R29, R18, P4 ;  /* 0x000000121d1f7207 */ /* 0x000fc40002000000 */
[----:B------:R-:W-:Y:S02]  /*0570*/  SEL R25, R25, R19, P4 ;  /* 0x0000001319197207 */ /* 0x000fe40002000000 */
[----:B------:R-:W-:-:S05]  /*0580*/  IADD3 R10, P3, PT, -R10, R31, RZ ;  /* 0x0000001f0a0a7210 */ /* 0x000fca0007f7e1ff */
[----:B------:R-:W-:Y:S01]  /*0590*/  IMAD.X R20, R25, 0x1, ~R11, P3 ;  /* 0x0000000119147824 */ /* 0x000fe200018e0e0b */
[----:B------:R-:W-:-:S04]  /*05a0*/  SEL R11, R10, R31, P2 ;  /* 0x0000001f0a0b7207 */ /* 0x000fc80001000000 */
[----:B------:R-:W-:Y:S02]  /*05b0*/  SEL R20, R20, R25, P2 ;  /* 0x0000001914147207 */ /* 0x000fe40001000000 */
[----:B------:R-:W-:-:S04]  /*05c0*/  IADD3.X R30, P1, PT, R26, R11, RZ, P1, !PT ;  /* 0x0000000b1a1e7210 */ /* 0x000fc80000f3e4ff */
[----:B------:R-:W-:Y:S01]  /*05d0*/  IADD3.X R8, PT, PT, R20, R8, R27, P1, P0 ;  /* 0x0000000814087210 */ /* 0x000fe20000fe041b */
[----:B0-----:R-:W-:-:S04]  /*05e0*/  IMAD.WIDE R22, R0, 0x8, R22 ;  /* 0x0000000800167825 */ /* 0x001fc800078e0216 */
[----:B--2---:R-:W-:-:S04]  /*05f0*/  IMAD.WIDE.U32 R28, R17, R14, RZ ;  /* 0x0000000e111c7225 */ /* 0x004fc800078e00ff */
[----:B------:R-:W-:-:S04]  /*0600*/  IMAD.WIDE.U32 R18, R16, R14, RZ ;  /* 0x0000000e10127225 */ /* 0x000fc800078e00ff */
[----:B------:R-:W-:-:S04]  /*0610*/  IMAD.WIDE.U32 R28, P3, R15, R16, R28 ;  /* 0x000000100f1c7225 */ /* 0x000fc8000786001c */
[----:B------:R-:W-:Y:S01]  /*0620*/  IMAD.X R11, RZ, RZ, RZ, P3 ;  /* 0x000000ffff0b7224 */ /* 0x000fe200018e06ff */
[----:B------:R-:W-:Y:S01]  /*0630*/  IADD3 R25, P2, PT, R19, R28, RZ ;  /* 0x0000001c13197210 */ /* 0x000fe20007f5e0ff */
[----:B------:R-:W-:-:S04]  /*0640*/  IMAD.MOV.U32 R10, RZ, RZ, R29 ;  /* 0x000000ffff0a7224 */ /* 0x000fc800078e001d */
[----:B------:R-:W-:Y:S01]  /*0650*/  IMAD.WIDE.U32.X R10, R15, R17, R10, P2 ;  /* 0x000000110f0a7225 */ /* 0x000fe200010e040a */
[----:B------:R-:W-:Y:S02]  /*0660*/  ISETP.LT.AND P2, PT, R17, RZ, PT ;  /* 0x000000ff1100720c */ /* 0x000fe40003f41270 */
[----:B------:R-:W-:Y:S02]  /*0670*/  IADD3 R27, P0, PT, -R16, R10, RZ ;  /* 0x0000000a101b7210 */ /* 0x000fe40007f1e1ff */
[----:B------:R-:W-:-:S03]  /*0680*/  ISETP.LT.AND P3, PT, R15, RZ, PT ;  /* 0x000000ff0f00720c */ /* 0x000fc60003f61270 */
[----:B------:R-:W-:Y:S01]  /*0690*/  IMAD.X R17, R11, 0x1, ~R17, P0 ;  /* 0x000000010b117824 */ /* 0x000fe200000e0e11 */
[----:B------:R-:W-:Y:S01]  /*06a0*/  SEL R27, R27, R10, P3 ;  /* 0x0000000a1b1b7207 */ /* 0x000fe20001800000 */
[----:B----4-:R-:W-:Y:S01]  /*06b0*/  IMAD.WIDE.U32 R28, R13, R34, RZ ;  /* 0x000000220d1c7225 */ /* 0x010fe200078e00ff */
[----:B------:R-:W-:Y:S02]  /*06c0*/  IADD3 R21, P1, PT, R21, R18, RZ ;  /* 0x0000001215157210 */ /* 0x000fe40007f3e0ff */
[----:B------:R-:W-:Y:S01]  /*06d0*/  SEL R10, R17, R11, P3 ;  /* 0x0000000b110a7207 */ /* 0x000fe20001800000 */
[----:B------:R-:W-:Y:S01]  /*06e0*/  IMAD.WIDE.U32 R32, R12, R34, RZ ;  /* 0x000000220c207225 */ /* 0x000fe200078e00ff */
[----:B------:R-:W2:Y:S03]  /*06f0*/  LDG.E.64.CONSTANT R16, desc[UR6][R36.64+0x20] ;  /* 0x0000200624107981 */ /* 0x000ea6000c1e9b00 */
[----:B------:R-:W-:Y:S01]  /*0700*/  IMAD.WIDE.U32 R28, P3, R35, R12, R28 ;  /* 0x0000000c231c7225 */ /* 0x000fe2000786001c */
[----:B------:R-:W2:Y:S01]  /*0710*/  LDG.E.64.CONSTANT R18, desc[UR6][R22.64] ;  /* 0x0000000616127981 */ /* 0x000ea2000c1e9b00 */
[----:B------:R-:W-:-:S02]  /*0720*/  IADD3 R11, P0, PT, R21, R32, RZ ;  /* 0x00000020150b7210 */ /* 0x000fc40007f1e0ff */
[----:B------:R-:W-:Y:S01]  /*0730*/  IMAD.X R21, RZ, RZ, RZ, P3 ;  /* 0x000000ffff157224 */ /* 0x000fe200018e06ff */
[----:B------:R-:W-:Y:S01]  /*0740*/  IADD3 R32, P4, PT, R33, R28, RZ ;  /* 0x0000001c21207210 */ /* 0x000fe20007f9e0ff */
[----:B------:R-:W-:-:S04]  /*0750*/  IMAD.MOV.U32 R20, RZ, RZ, R29 ;  /* 0x000000ffff147224 */ /* 0x000fc800078e001d */
[----:B------:R-:W-:-:S03]  /*0760*/  IMAD.WIDE.U32.X R20, R35, R13, R20, P4 ;  /* 0x0000000d23147225 */ /* 0x000fc600020e0414 */
[----:B------:R-:W-:Y:S02]  /*0770*/  IADD3 R29, P4, PT, -R12, R20, RZ ;  /* 0x000000140c1d7210 */ /* 0x000fe40007f9e1ff */
[----:B------:R-:W-:-:S03]  /*0780*/  ISETP.LT.AND P3, PT, R13, RZ, PT ;  /* 0x000000ff0d00720c */ /* 0x000fc60003f61270 */
[----:B------:R-:W-:Y:S01]  /*0790*/  IMAD.X R31, R21, 0x1, ~R13, P4 ;  /* 0x00000001151f7824 */ /* 0x000fe200020e0e0d */
[----:B------:R-:W-:Y:S01]  /*07a0*/  ISETP.LT.AND P4, PT, R35, RZ, PT ;  /* 0x000000ff2300720c */ /* 0x000fe20003f81270 */
[----:B------:R-:W-:Y:S02]  /*07b0*/  IMAD.WIDE R12, R0, 0x8, R22 ;  /* 0x00000008000c7825 */ /* 0x000fe400078e0216 */
[----:B------:R-:W3:Y:S01]  /*07c0*/  LDG.E.64.CONSTANT R22, desc[UR6][R36.64+0x28] ;  /* 0x0000280624167981 */ /* 0x000ee2000c1e9b00 */
[----:B------:R-:W-:Y:S02]  /*07d0*/  SEL R28, R29, R20, P4 ;  /* 0x000000141d1c7207 */ /* 0x000fe40002000000 */
[----:B------:R-:W-:Y:S02]  /*07e0*/  SEL R29, R31, R21, P4 ;  /* 0x000000151f1d7207 */ /* 0x000fe40002000000 */
[----:B------:R-:W3:Y:S01]  /*07f0*/  LDG.E.64.CONSTANT R20, desc[UR6][R12.64] ;  /* 0x000000060c147981 */ /* 0x000ee2000c1e9b00 */
[----:B------:R-:W-:-:S02]  /*0800*/  IADD3 R14, P4, PT, -R14, R27, RZ ;  /* 0x0000001b0e0e7210 */ /* 0x000fc40007f9e1ff */
[----:B------:R-:W-:Y:S02]  /*0810*/  IADD3.X R25, P1, PT, R24, R25, RZ, P1, !PT ;  /* 0x0000001918197210 */ /* 0x000fe40000f3e4ff */
[----:B------:R-:W-:Y:S01]  /*0820*/  SEL R27, R14, R27, P2 ;  /* 0x0000001b0e1b7207 */ /* 0x000fe20001000000 */
[----:B------:R-:W-:Y:S02]  /*0830*/  IMAD.X R31, R10, 0x1, ~R15, P4 ;  /* 0x000000010a1f7824 */ /* 0x000fe400020e0e0f */
[----:B------:R-:W-:Y:S01]  /*0840*/  IMAD.WIDE R14, R0, 0x8, R12 ;  /* 0x00000008000e7825 */ /* 0x000fe200078e020c */
[----:B------:R-:W-:Y:S02]  /*0850*/  IADD3.X R32, P0, PT, R25, R32, RZ, P0, !PT ;  /* 0x0000002019207210 */ /* 0x000fe4000071e4ff */
[----:B------:R-:W4:Y:S04]  /*0860*/  LDG.E.64.CONSTANT R24, desc[UR6][R36.64+0x30] ;  /* 0x0000300624187981 */ /* 0x000f28000c1e9b00 */
[----:B------:R-:W4:Y:S01]  /*0870*/  LDG.E.64.CONSTANT R12, desc[UR6][R14.64] ;  /* 0x000000060e0c7981 */ /* 0x000f22000c1e9b00 */
[----:B------:R-:W-:Y:S01]  /*0880*/  IADD3.X R30, P1, PT, R30, R27, RZ, P1, !PT ;  /* 0x0000001b1e1e7210 */ /* 0x000fe20000f3e4ff */
[----:B------:R-:W-:-:S06]  /*0890*/  IMAD.WIDE R26, R0, 0x8, R14 ;  /* 0x00000008001a7825 */ /* 0x000fcc00078e020e */
[----:B------:R-:W5:Y:S04]  /*08a0*/  LDG.E.64.CONSTANT R26, desc[UR6][R26.64] ;  /* 0x000000061a1a7981 */ /* 0x000f68000c1e9b00 */
[----:B------:R-:W5:Y:S01]  /*08b0*/  LDG.E.64.CONSTANT R14, desc[UR6][R36.64+0x38] ;  /* 0x00003806240e7981 */ /* 0x000f62000c1e9b00 */
[----:B------:R-:W-:-:S05]  /*08c0*/  IADD3 R33, P4, PT, -R34, R28, RZ ;  /* 0x0000001c22217210 */ /* 0x000fca0007f9e1ff */
[----:B------:R-:W-:Y:S01]  /*08d0*/  IMAD.X R34, R29, 0x1, ~R35, P4 ;  /* 0x000000011d227824 */ /* 0x000fe200020e0e23 */
[----:B------:R-:W-:Y:S02]  /*08e0*/  SEL R35, R33, R28, P3 ;  /* 0x0000001c21237207 */ /* 0x000fe40001800000 */
[----:B------:R-:W-:Y:S02]  /*08f0*/  SEL R33, R31, R10, P2 ;  /* 0x0000000a1f217207 */ /* 0x000fe40001000000 */
[----:B------:R-:W-:Y:S02]  /*0900*/  IADD3.X R10, P0, PT, R30, R35, RZ, P0, !PT ;  /* 0x000000231e0a7210 */ /* 0x000fe4000071e4ff */
[----:B------:R-:W-:-:S04]  /*0910*/  SEL R34, R34, R29, P3 ;  /* 0x0000001d22227207 */ /* 0x000fc80001800000 */
[----:B------:R-:W-:Y:S01]  /*0920*/  IADD3.X R8, PT, PT, R34, R8, R33, P0, P1 ;  /* 0x0000000822087210 */ /* 0x000fe200007e2421 */
[----:B------:R-:W-:Y:S02]  /*0930*/  VIADD R7, R7, 0x8 ;  /* 0x0000000807077836 */ /* 0x000fe40000000000 */
[----:B------:R-:W-:Y:S02]  /*0940*/  IMAD R9, R0, 0x8, R9 ;  /* 0x0000000800097824 */ /* 0x000fe400078e0209 */
[----:B------:R-:W-:Y:S02]  /*0950*/  VIADD R3, R3, 0x8 ;  /* 0x0000000803037836 */ /* 0x000fe40000000000 */
[----:B--2---:R-:W-:-:S04]  /*0960*/  IMAD.WIDE.U32 R30, R19, R16, RZ ;  /* 0x00000010131e7225 */ /* 0x004fc800078e00ff */
[----:B------:R-:W-:-:S04]  /*0970*/  IMAD.WIDE.U32 R34, R18, R16, RZ ;  /* 0x0000001012227225 */ /* 0x000fc800078e00ff */
[----:B------:R-:W-:-:S04]  /*0980*/  IMAD.WIDE.U32 R30, P0, R17, R18, R30 ;  /* 0x00000012111e7225 */ /* 0x000fc8000780001e */
        /* <DEDUP_REMOVED lines=8> */
[----:B---3--:R-:W-:Y:S01]  /*0a10*/  IMAD.WIDE.U32 R18, R21, R22, RZ ;  /* 0x0000001615127225 */ /* 0x008fe200078e00ff */
[----:B------:R-:W-:Y:S02]  /*0a20*/  IADD3 R11, P1, PT, R11, R34, RZ ;  /* 0x000000220b0b7210 */ /* 0x000fe40007f3e0ff */
[----:B------:R-:W-:Y:S02]  /*0a30*/  SEL R31, R31, R28, P0 ;  /* 0x0000001c1f1f7207 */ /* 0x000fe40000000000 */
[----:B------:R-:W-:Y:S01]  /*0a40*/  SEL R35, R35, R29, P0 ;  /* 0x0000001d23237207 */ /* 0x000fe20000000000 */
[----:B------:R-:W-:-:S04]  /*0a50*/  IMAD.WIDE.U32 R18, P3, R23, R20, R18 ;  /* 0x0000001417127225 */ /* 0x000fc80007860012 */
[----:B------:R-:W-:-:S03]  /*0a60*/  IMAD.WIDE.U32 R28, R20, R22, RZ ;  /* 0x00000016141c7225 */ /* 0x000fc600078e00ff */
[----:B------:R-:W-:Y:S01]  /*0a70*/  IADD3 R11, P0, PT, R11, R28, RZ ;  /* 0x0000001c0b0b7210 */ /* 0x000fe20007f1e0ff */
[----:B------:R-:W-:Y:S01]  /*0a80*/  IMAD.MOV.U32 R28, RZ, RZ, R19 ;  /* 0x000000ffff1c7224 */ /* 0x000fe200078e0013 */
[----:B------:R-:W-:Y:S01]  /*0a90*/  IADD3 R18, P4, PT, R29, R18, RZ ;  /* 0x000000121d127210 */ /* 0x000fe20007f9e0ff */
[----:B------:R-:W-:Y:S01]  /*0aa0*/  IMAD.X R29, RZ, RZ, RZ, P3 ;  /* 0x000000ffff1d7224 */ /* 0x000fe200018e06ff */
[----:B------:R-:W-:-:S03]  /*0ab0*/  IADD3 R16, P3, PT, -R16, R31, RZ ;  /* 0x0000001f10107210 */ /* 0x000fc60007f7e1ff */
[----:B------:R-:W-:-:S04]  /*0ac0*/  IMAD.WIDE.U32.X R28, R23, R21, R28, P4 ;  /* 0x00000015171c7225 */ /* 0x000fc800020e041c */
[----:B------:R-:W-:Y:S01]  /*0ad0*/  IMAD.X R30, R35, 0x1, ~R17, P3 ;  /* 0x00000001231e7824 */ /* 0x000fe200018e0e11 */
[----:B------:R-:W-:Y:S02]  /*0ae0*/  IADD3 R19, P3, PT, -R20, R28, RZ ;  /* 0x0000001c14137210 */ /* 0x000fe40007f7e1ff */
[----:B------:R-:W-:-:S03]  /*0af0*/  ISETP.LT.AND P4, PT, R23, RZ, PT ;  /* 0x000000ff1700720c */ /* 0x000fc60003f81270 */
[----:B------:R-:W-:Y:S01]  /*0b00*/  IMAD.X R17, R29, 0x1, ~R21, P3 ;  /* 0x000000011d117824 */ /* 0x000fe200018e0e15 */
[----:B------:R-:W-:Y:S02]  /*0b10*/  SEL R19, R19, R28, P4 ;  /* 0x0000001c13137207 */ /* 0x000fe40002000000 */
[----:B------:R-:W-:Y:S02]  /*0b20*/  SEL R31, R16, R31, P2 ;  /* 0x0000001f101f7207 */ /* 0x000fe40001000000 */
[----:B------:R-:W-:Y:S02]  /*0b30*/  SEL R35, R30, R35, P2 ;  /* 0x000000231e237207 */ /* 0x000fe40001000000 */
[----:B------:R-:W-:Y:S01]  /*0b40*/  SEL R29, R17, R29, P4 ;  /* 0x0000001d111d7207 */ /* 0x000fe20002000000 */
[----:B----4-:R-:W-:Y:S01]  /*0b50*/  IMAD.WIDE.U32 R16, R13, R24, RZ ;  /* 0x000000180d107225 */ /* 0x010fe200078e00ff */
[----:B------:R-:W-:Y:S02]  /*0b60*/  IADD3 R20, P2, PT, -R22, R19, RZ ;  /* 0x0000001316147210 */ /* 0x000fe40007f5e1ff */
[----:B------:R-:W-:-:S02]  /*0b70*/  IADD3.X R33, P1, PT, R32, R33, RZ, P1, !PT ;  /* 0x0000002120217210 */ /* 0x000fc40000f3e4ff */
[----:B------:R-:W-:Y:S01]  /*0b80*/  ISETP.LT.AND P3, PT, R21, RZ, PT ;  /* 0x000000ff1500720c */ /* 0x000fe20003f61270 */
[----:B------:R-:W-:Y:S02]  /*0b90*/  IMAD.X R28, R29, 0x1, ~R23, P2 ;  /* 0x000000011d1c7824 */ /* 0x000fe400010e0e17 */
[----:B------:R-:W-:-:S04]  /*0ba0*/  IMAD.WIDE.U32 R16, P4, R25, R12, R16 ;  /* 0x0000000c19107225 */ /* 0x000fc80007880010 */
[----:B------:R-:W-:Y:S01]  /*0bb0*/  IMAD.WIDE.U32 R22, R12, R24, RZ ;  /* 0x000000180c167225 */ /* 0x000fe200078e00ff */
[----:B------:R-:W-:Y:S02]  /*0bc0*/  IADD3.X R10, P1, PT, R10, R31, RZ, P1, !PT ;  /* 0x0000001f0a0a7210 */ /* 0x000fe40000f3e4ff */
[----:B------:R-:W-:Y:S01]  /*0bd0*/  SEL R29, R28, R29, P3 ;  /* 0x0000001d1c1d7207 */ /* 0x000fe20001800000 */
[----:B------:R-:W-:Y:S01]  /*0be0*/  IMAD.X R21, RZ, RZ, RZ, P4 ;  /* 0x000000ffff157224 */ /* 0x000fe200020e06ff */
[----:B------:R-:W-:Y:S02]  /*0bf0*/  IADD3.X R33, P0, PT, R33, R18, RZ, P0, !PT ;  /* 0x0000001221217210 */ /* 0x000fe4000071e4ff */
[----:B------:R-:W-:Y:S01]  /*0c00*/  SEL R31, R20, R19, P3 ;  /* 0x00000013141f7207 */ /* 0x000fe20001800000 */
[----:B-----5:R-:W-:Y:S01]  /*0c10*/  IMAD.WIDE.U32 R18, R27, R14, RZ ;  /* 0x0000000e1b127225 */ /* 0x020fe200078e00ff */
[----:B------:R-:W-:-:S03]  /*0c20*/  IADD3 R28, P2, PT, R23, R16, RZ ;  /* 0x00000010171c7210 */ /* 0x000fc60007f5e0ff */
[----:B------:R-:W-:Y:S01]  /*0c30*/  IMAD.MOV.U32 R20, RZ, RZ, R17 ;  /* 0x000000ffff147224 */ /* 0x000fe200078e0011 */
[----:B------:R-:W-:Y:S01]  /*0c40*/  IADD3.X R10, P0, PT, R10, R31, RZ, P0, !PT ;  /* 0x0000001f0a0a7210 */ /* 0x000fe2000071e4ff */
[----:B------:R-:W-:-:S04]  /*0c50*/  IMAD.WIDE.U32 R18, P3, R15, R26, R18 ;  /* 0x0000001a0f127225 */ /* 0x000fc80007860012 */
[----:B------:R-:W-:Y:S01]  /*0c60*/  IMAD.WIDE.U32.X R20, R25, R13, R20, P2 ;  /* 0x0000000d19147225 */ /* 0x000fe200010e0414 */
[----:B------:R-:W-:-:S03]  /*0c70*/  IADD3.X R8, PT, PT, R29, R8, R35, P0, P1 ;  /* 0x000000081d087210 */ /* 0x000fc600007e2423 */
[----:B------:R-:W-:Y:S01]  /*0c80*/  IMAD.WIDE.U32 R16, R26, R14, RZ ;  /* 0x0000000e1a107225 */ /* 0x000fe200078e00ff */
[----:B------:R-:W-:Y:S02]  /*0c90*/  IADD3 R23, P0, PT, -R12, R20, RZ ;  /* 0x000000140c177210 */ /* 0x000fe40007f1e1ff */
[----:B------:R-:W-:Y:S01]  /*0ca0*/  ISETP.LT.AND P1, PT, R25, RZ, PT ;  /* 0x000000ff1900720c */ /* 0x000fe20003f21270 */
[----:B------:R-:W-:Y:S01]  /*0cb0*/  IMAD.X R31, RZ, RZ, RZ, P3 ;  /* 0x000000ffff1f7224 */ /* 0x000fe200018e06ff */
[----:B------:R-:W-:Y:S01]  /*0cc0*/  IADD3 R12, P3, PT, R17, R18, RZ ;  /* 0x00000012110c7210 */ /* 0x000fe20007f7e0ff */
[----:B------:R-:W-:Y:S01]  /*0cd0*/  IMAD.MOV.U32 R30, RZ, RZ, R19 ;  /* 0x000000ffff1e7224 */ /* 0x000fe200078e0013 */
[----:B------:R-:W-:Y:S01]  /*0ce0*/  ISETP.LT.AND P2, PT, R13, RZ, PT ;  /* 0x000000ff0d00720c */ /* 0x000fe20003f41270 */
[----:B------:R-:W-:Y:S01]  /*0cf0*/  IMAD.X R17, R21, 0x1, ~R13, P0 ;  /* 0x0000000115117824 */ /* 0x000fe200000e0e0d */
[----:B------:R-:W-:Y:S01]  /*0d00*/  SEL R13, R23, R20, P1 ;  /* 0x00000014170d7207 */ /* 0x000fe20000800000 */
[----:B------:R-:W-:Y:S01]  /*0d10*/  IMAD.WIDE.U32.X R30, R15, R27, R30, P3 ;  /* 0x0000001b0f1e7225 */ /* 0x000fe200018e041e */
[----:B------:R-:W-:-:S02]  /*0d20*/  IADD3 R23, P0, PT, R11, R22, RZ ;  /* 0x000000160b177210 */ /* 0x000fc40007f1e0ff */
[----:B------:R-:W-:Y:S02]  /*0d30*/  SEL R11, R17, R21, P1 ;  /* 0x00000015110b7207 */ /* 0x000fe40000800000 */
[----:B------:R-:W-:Y:S02]  /*0d40*/  IADD3 R18, P3, PT, -R24, R13, RZ ;  /* 0x0000000d18127210 */ /* 0x000fe40007f7e1ff */
[-C--:B------:R-:W-:Y:S02]  /*0d50*/  IADD3 R17, P4, PT, -R26, R30.reuse, RZ ;  /* 0x0000001e1a117210 */ /* 0x080fe40007f9e1ff */
[----:B------:R-:W-:Y:S01]  /*0d60*/  ISETP.LT.AND P1, PT, R15, RZ, PT ;  /* 0x000000ff0f00720c */ /* 0x000fe20003f21270 */
[----:B------:R-:W-:Y:S01]  /*0d70*/  IMAD.X R24, R11, 0x1, ~R25, P3 ;  /* 0x000000010b187824 */ /* 0x000fe200018e0e19 */
[----:B------:R-:W-:Y:S01]  /*0d80*/  ISETP.LT.AND P3, PT, R27, RZ, PT ;  /* 0x000000ff1b00720c */ /* 0x000fe20003f61270 */
[----:B------:R-:W-:Y:S01]  /*0d90*/  IMAD.X R27, R31, 0x1, ~R27, P4 ;  /* 0x000000011f1b7824 */ /* 0x000fe200020e0e1b */
[----:B------:R-:W-:-:S02]  /*0da0*/  SEL R17, R17, R30, P1 ;  /* 0x0000001e11117207 */ /* 0x000fc40000800000 */
[----:B------:R-:W-:Y:S02]  /*0db0*/  SEL R13, R18, R13, P2 ;  /* 0x0000000d120d7207 */ /* 0x000fe40001000000 */
[----:B------:R-:W-:Y:S02]  /*0dc0*/  SEL R11, R24, R11, P2 ;  /* 0x0000000b180b7207 */ /* 0x000fe40001000000 */
[----:B------:R-:W-:Y:S02]  /*0dd0*/  ISETP.NE.AND P2, PT, R7, RZ, PT ;  /* 0x000000ff0700720c */ /* 0x000fe40003f45270 */
[----:B------:R-:W-:Y:S02]  /*0de0*/  IADD3 R14, P4, PT, -R14, R17, RZ ;  /* 0x000000110e0e7210 */ /* 0x000fe40007f9e1ff */
[----:B------:R-:W-:Y:S02]  /*0df0*/  SEL R27, R27, R31, P1 ;  /* 0x0000001f1b1b7207 */ /* 0x000fe40000800000 */
[----:B------:R-:W-:-:S02]  /*0e00*/  IADD3.X R33, P0, PT, R33, R28, RZ, P0, !PT ;  /* 0x0000001c21217210 */ /* 0x000fc4000071e4ff */
[----:B------:R-:W-:Y:S02]  /*0e10*/  IADD3 R21, P5, PT, R23, R16, RZ ;  /* 0x0000001017157210 */ /* 0x000fe40007fbe0ff */
[----:B------:R-:W-:Y:S01]  /*0e20*/  SEL R29, R14, R17, P3 ;  /* 0x000000110e1d7207 */ /* 0x000fe20001800000 */
[----:B------:R-:W-:Y:S01]  /*0e30*/  IMAD.X R14, R27, 0x1, ~R15, P4 ;  /* 0x000000011b0e7824 */ /* 0x000fe200020e0e0f */
[----:B------:R-:W-:Y:S02]  /*0e40*/  IADD3.X R10, P0, PT, R10, R13, RZ, P0, !PT ;  /* 0x0000000d0a0a7210 */ /* 0x000fe4000071e4ff */
[----:B------:R-:W-:-:S04]  /*0e50*/  IADD3.X R20, P1, PT, R33, R12, RZ, P5, !PT ;  /* 0x0000000c21147210 */ /* 0x000fc80002f3e4ff */
[----:B------:R-:W-:Y:S02]  /*0e60*/  IADD3.X R29, P1, PT, R10, R29, RZ, P1, !PT ;  /* 0x0000001d0a1d7210 */ /* 0x000fe40000f3e4ff */
[----:B------:R-:W-:-:S04]  /*0e70*/  SEL R10, R14, R27, P3 ;  /* 0x0000001b0e0a7207 */ /* 0x000fc80001800000 */
[----:B------:R-:W-:Y:S01]  /*0e80*/  IADD3.X R8, PT, PT, R10, R8, R11, P1, P0 ;  /* 0x000000080a087210 */ /* 0x000fe20000fe040b */
[----:B------:R-:W-:Y:S06]  /*0e90*/  @P2 BRA `(.L_x_182) ;  /* 0xfffffff000f02947 */ /* 0x000fec000383ffff */
.L_x_181:
[----:B------:R-:W-:-:S04]  /*0ea0*/  LOP3.LUT R7, R5, 0x7, RZ, 0xc0, !PT ;  /* 0x0000000705077812 */ /* 0x000fc800078ec0ff */
[----:B------:R-:W-:-:S13]  /*0eb0*/  ISETP.NE.AND P0, PT, R7, RZ, PT ;  /* 0x000000ff0700720c */ /* 0x000fda0003f05270 */
[----:B------:R-:W-:Y:S05]  /*0ec0*/  @!P0 BRA `(.L_x_180) ;  /* 0x0000000c001c8947 */ /* 0x000fea0003800000 */
[----:B------:R-:W-:Y:S02]  /*0ed0*/  ISETP.GE.U32.AND P0, PT, R7, 0x4, PT ;  /* 0x000000040700780c */ /* 0x000fe40003f06070 */
[----:B------:R-:W-:-:S04]  /*0ee0*/  LOP3.LUT R3, R5, 0x3, RZ, 0xc0, !PT ;  /* 0x0000000305037812 */ /* 0x000fc800078ec0ff */
[----:B------:R-:W-:-:S07]  /*0ef0*/  ISETP.NE.AND P3, PT, R3, RZ, PT ;  /* 0x000000ff0300720c */ /* 0x000fce0003f65270 */
[----:B------:R-:W-:Y:S06]  /*0f00*/  @!P0 BRA `(.L_x_183) ;  /* 0x00000004009c8947 */ /* 0x000fec0003800000 */
[----:B------:R-:W0:Y:S01]  /*0f10*/  S2R R12, SR_TID.X ;  /* 0x00000000000c7919 */ /* 0x000e220000002100 */
[----:B------:R-:W1:Y:S01]  /*0f20*/  LDC.64 R30, c[0x0][0x380] ;  /* 0x0000e000ff1e7b82 */ /* 0x000e620000000a00 */
[-C--:B------:R-:W-:Y:S02]  /*0f30*/  IMAD R7, R4, R5.reuse, RZ ;  /* 0x0000000504077224 */ /* 0x080fe400078e02ff */
[--C-:B------:R-:W-:Y:S02]  /*0f40*/  IMAD R9, R2, R5, R6.reuse ;  /* 0x0000000502097224 */ /* 0x100fe400078e0206 */
[----:B------:R-:W-:-:S03]  /*0f50*/  IMAD.IADD R7, R7, 0x1, R6 ;  /* 0x0000000107077824 */ /* 0x000fc600078e0206 */
[----:B------:R-:W2:Y:S01]  /*0f60*/  LDC.64 R10, c[0x0][0x388] ;  /* 0x0000e200ff0a7b82 */ /* 0x000ea20000000a00 */
[----:B-1----:R-:W-:-:S05]  /*0f70*/  IMAD.WIDE R30, R7, 0x8, R30 ;  /* 0x00000008071e7825 */ /* 0x002fca00078e021e */
[----:B------:R-:W3:Y:S01]  /*0f80*/  LDG.E.64.CONSTANT R24, desc[UR6][R30.64] ;  /* 0x000000061e187981 */ /* 0x000ee2000c1e9b00 */
[----:B0-----:R-:W-:-:S03]  /*0f90*/  IMAD R9, R9, R0, R12 ;  /* 0x0000000009097224 */ /* 0x001fc600078e020c */
[----:B------:R-:W4:Y:S01]  /*0fa0*/  LDG.E.64.CONSTANT R32, desc[UR6][R30.64+0x8] ;  /* 0x000008061e207981 */ /* 0x000f22000c1e9b00 */
[----:B--2---:R-:W-:-:S03]  /*0fb0*/  IMAD.WIDE R10, R9, 0x8, R10 ;  /* 0x00000008090a7825 */ /* 0x004fc600078e020a */
[----:B------:R-:W2:Y:S04]  /*0fc0*/  LDG.E.64.CONSTANT R14, desc[UR6][R30.64+0x10] ;  /* 0x000010061e0e7981 */ /* 0x000ea8000c1e9b00 */
[----:B------:R-:W3:Y:S01]  /*0fd0*/  LDG.E.64.CONSTANT R36, desc[UR6][R10.64] ;  /* 0x000000060a247981 */ /* 0x000ee2000c1e9b00 */
[----:B------:R-:W-:-:S05]  /*0fe0*/  IMAD.WIDE R12, R0, 0x8, R10 ;  /* 0x00000008000c7825 */ /* 0x000fca00078e020a */
[----:B------:R-:W4:Y:S01]  /*0ff0*/  LDG.E.64.CONSTANT R22, desc[UR6][R12.64] ;  /* 0x000000060c167981 */ /* 0x000f22000c1e9b00 */
[----:B------:R-:W-:-:S05]  /*1000*/  IMAD.WIDE R26, R0, 0x8, R12 ;  /* 0x00000008001a7825 */ /* 0x000fca00078e020c */
[----:B------:R0:W2:Y:S01]  /*1010*/  LDG.E.64.CONSTANT R18, desc[UR6][R26.64] ;  /* 0x000000061a127981 */ /* 0x0000a2000c1e9b00 */
[----:B------:R-:W-:-:S03]  /*1020*/  IMAD.WIDE R16, R0, 0x8, R26 ;  /* 0x0000000800107825 */ /* 0x000fc600078e021a */
[----:B------:R1:W5:Y:S04]  /*1030*/  LDG.E.64.CONSTANT R12, desc[UR6][R30.64+0x18] ;  /* 0x000018061e0c7981 */ /* 0x000368000c1e9b00 */
[----:B------:R-:W5:Y:S01]  /*1040*/  LDG.E.64.CONSTANT R16, desc[UR6][R16.64] ;  /* 0x0000000610107981 */ /* 0x000f62000c1e9b00 */
[----:B------:R-:W-:Y:S02]  /*1050*/  VIADD R6, R6, 0x4 ;  /* 0x0000000406067836 */ /* 0x000fe40000000000 */
[----:B---3--:R-:W-:-:S04]  /*1060*/  IMAD.WIDE.U32 R34, R37, R24, RZ ;  /* 0x0000001825227225 */ /* 0x008fc800078e00ff */
[----:B0-----:R-:W-:-:S04]  /*1070*/  IMAD.WIDE.U32 R26, R36, R24, RZ ;  /* 0x00000018241a7225 */ /* 0x001fc800078e00ff */
[----:B------:R-:W-:-:S04]  /*1080*/  IMAD.WIDE.U32 R34, P0, R25, R36, R34 ;  /* 0x0000002419227225 */ /* 0x000fc80007800022 */
[----:B------:R-:W-:Y:S01]  /*1090*/  IMAD.X R11, RZ, RZ, RZ, P0 ;  /* 0x000000ffff0b7224 */ /* 0x000fe200000e06ff */
[----:B-1----:R-:W-:Y:S01]  /*10a0*/  IADD3 R31, P0, PT, R27, R34, RZ ;  /* 0x000000221b1f7210 */ /* 0x002fe20007f1e0ff */
[----:B------:R-:W-:-:S04]  /*10b0*/  IMAD.MOV.U32 R10, RZ, RZ, R35 ;  /* 0x000000ffff0a7224 */ /* 0x000fc800078e0023 */
[----:B------:R-:W-:-:S04]  /*10c0*/  IMAD.WIDE.U32.X R10, R25, R37, R10, P0 ;  /* 0x00000025190a7225 */ /* 0x000fc800000e040a */
[----:B----4-:R-:W-:Y:S01]  /*10d0*/  IMAD.WIDE.U32 R34, R23, R32, RZ ;  /* 0x0000002017227225 */ /* 0x010fe200078e00ff */
[----:B------:R-:W-:Y:S02]  /*10e0*/  IADD3 R7, P1, PT, -R36, R10, RZ ;  /* 0x0000000a24077210 */ /* 0x000fe40007f3e1ff */
[----:B------:R-:W-:Y:S02]  /*10f0*/  ISETP.LT.AND P2, PT, R37, RZ, PT ;  /* 0x000000ff2500720c */ /* 0x000fe40003f41270 */
[----:B------:R-:W-:Y:S01]  /*1100*/  ISETP.LT.AND P4, PT, R25, RZ, PT ;  /* 0x000000ff1900720c */ /* 0x000fe20003f81270 */
[----:B------:R-:W-:Y:S02]  /*1110*/  IMAD.X R9, R11, 0x1, ~R37, P1 ;  /* 0x000000010b097824 */ /* 0x000fe400008e0e25 */
[----:B------:R-:W-:-:S04]  /*1120*/  IMAD.WIDE.U32 R34, P1, R33, R22, R34 ;  /* 0x0000001621227225 */ /* 0x000fc80007820022 */
[----:B------:R-:W-:Y:S01]  /*1130*/  IMAD.WIDE.U32 R36, R22, R32, RZ ;  /* 0x0000002016247225 */ /* 0x000fe200078e00ff */
[----:B------:R-:W-:Y:S02]  /*1140*/  IADD3 R27, P0, PT, R21, R26, RZ ;  /* 0x0000001a151b7210 */ /* 0x000fe40007f1e0ff */
[----:B------:R-:W-:Y:S02]  /*1150*/  SEL R7, R7, R10, P4 ;  /* 0x0000000a07077207 */ /* 0x000fe40002000000 */
[----:B------:R-:W-:Y:S01]  /*1160*/  SEL R9, R9, R11, P4 ;  /* 0x0000000b09097207 */ /* 0x000fe20002000000 */
[----:B------:R-:W-:Y:S01]  /*1170*/  IMAD.X R11, RZ, RZ, RZ, P1 ;  /* 0x000000ffff0b7224 */ /* 0x000fe200008e06ff */
[----:B------:R-:W-:Y:S01]  /*1180*/  IADD3 R26, P4, PT, R37, R34, RZ ;  /* 0x00000022251a7210 */ /* 0x000fe20007f9e0ff */
[----:B------:R-:W-:-:S04]  /*1190*/  IMAD.MOV.U32 R10, RZ, RZ, R35 ;  /* 0x000000ffff0a7224 */ /* 0x000fc800078e0023 */
[----:B------:R-:W-:Y:S01]  /*11a0*/  IMAD.WIDE.U32.X R10, R33, R23, R10, P4 ;  /* 0x00000017210a7225 */ /* 0x000fe200020e040a */
[----:B------:R-:W-:Y:S02]  /*11b0*/  IADD3 R34, P4, PT, -R24, R7, RZ ;  /* 0x0000000718227210 */ /* 0x000fe40007f9e1ff */
[----:B------:R-:W-:-:S03]  /*11c0*/  IADD3 R21, P5, PT, -R22, R10, RZ ;  /* 0x0000000a16157210 */ /* 0x000fc60007fbe1ff */
[----:B------:R-:W-:Y:S01]  /*11d0*/  IMAD.X R24, R9, 0x1, ~R25, P4 ;  /* 0x0000000109187824 */ /* 0x000fe200020e0e19 */
[----:B------:R-:W-:Y:S02]  /*11e0*/  ISETP.LT.AND P6, PT, R33, RZ, PT ;  /* 0x000000ff2100720c */ /* 0x000fe40003fc1270 */
[----:B------:R-:W-:Y:S01]  /*11f0*/  SEL R34, R34, R7, P2 ;  /* 0x0000000722227207 */ /* 0x000fe20001000000 */
[----:B------:R-:W-:Y:S01]  /*1200*/  IMAD.X R7, R11, 0x1, ~R23, P5 ;  /* 0x000000010b077824 */ /* 0x000fe200028e0e17 */
[----:B------:R-:W-:Y:S01]  /*1210*/  ISETP.LT.AND P4, PT, R23, RZ, PT ;  /* 0x000000ff1700720c */ /* 0x000fe20003f81270 */
[----:B--2---:R-:W-:Y:S01]  /*1220*/  IMAD.WIDE.U32 R22, R19, R14, RZ ;  /* 0x0000000e13167225 */ /* 0x004fe200078e00ff */
[----:B------:R-:W-:Y:S02]  /*1230*/  SEL R10, R21, R10, P6 ;  /* 0x0000000a150a7207 */ /* 0x000fe40003000000 */
[----:B------:R-:W-:Y:S02]  /*1240*/  SEL R9, R24, R9, P2 ;  /* 0x0000000918097207 */ /* 0x000fe40001000000 */
[----:B------:R-:W-:Y:S01]  /*1250*/  SEL R11, R7, R11, P6 ;  /* 0x0000000b070b7207 */ /* 0x000fe20003000000 */
[----:B------:R-:W-:Y:S01]  /*1260*/  IMAD.WIDE.U32 R24, R18, R14, RZ ;  /* 0x0000000e12187225 */ /* 0x000fe200078e00ff */
[----:B------:R-:W-:-:S02]  /*1270*/  IADD3 R7, P2, PT, -R32, R10, RZ ;  /* 0x0000000a20077210 */ /* 0x000fc40007f5e1ff */
[----:B------:R-:W-:Y:S01]  /*1280*/  IADD3.X R31, P0, PT, R20, R31, RZ, P0, !PT ;  /* 0x0000001f141f7210 */ /* 0x000fe2000071e4ff */
[----:B------:R-:W-:Y:S01]  /*1290*/  IMAD.WIDE.U32 R22, P5, R15, R18, R22 ;  /* 0x000000120f167225 */ /* 0x000fe200078a0016 */
[----:B------:R-:W-:-:S03]  /*12a0*/  IADD3 R27, P1, PT, R27, R36, RZ ;  /* 0x000000241b1b7210 */ /* 0x000fc60007f3e0ff */
[----:B-----5:R-:W-:Y:S01]  /*12b0*/  IMAD.WIDE.U32 R20, R17, R12, RZ ;  /* 0x0000000c11147225 */ /* 0x020fe200078e00ff */
[----:B------:R-:W-:-:S03]  /*12c0*/  IADD3 R30, P6, PT, R25, R22, RZ ;  /* 0x00000016191e7210 */ /* 0x000fc60007fde0ff */
[----:B------:R-:W-:Y:S01]  /*12d0*/  IMAD.X R28, R11, 0x1, ~R33, P2 ;  /* 0x000000010b1c7824 */ /* 0x000fe200010e0e21 */
[----:B------:R-:W-:Y:S01]  /*12e0*/  IADD3 R27, P2, PT, R27, R24, RZ ;  /* 0x000000181b1b7210 */ /* 0x000fe20007f5e0ff */
[----:B------:R-:W-:Y:S02]  /*12f0*/  IMAD.X R25, RZ, RZ, RZ, P5 ;  /* 0x000000ffff197224 */ /* 0x000fe400028e06ff */
[----:B------:R-:W-:Y:S02]  /*1300*/  IMAD.MOV.U32 R24, RZ, RZ, R23 ;  /* 0x000000ffff187224 */ /* 0x000fe400078e0017 */
[----:B------:R-:W-:-:S04]  /*1310*/  IMAD.WIDE.U32 R20, P5, R13, R16, R20 ;  /* 0x000000100d147225 */ /* 0x000fc800078a0014 */
[----:B------:R-:W-:-:S04]  /*1320*/  IMAD.WIDE.U32 R22, R16, R12, RZ ;  /* 0x0000000c10167225 */ /* 0x000fc800078e00ff */
[----:B------:R-:W-:-:S04]  /*1330*/  IMAD.WIDE.U32.X R24, R15, R19, R24, P6 ;  /* 0x000000130f187225 */ /* 0x000fc800030e0418 */
[----:B------:R-:W-:Y:S01]  /*1340*/  IMAD.X R33, RZ, RZ, RZ, P5 ;  /* 0x000000ffff217224 */ /* 0x000fe200028e06ff */
[----:B------:R-:W-:Y:S01]  /*1350*/  IADD3 R20, P5, PT, R23, R20, RZ ;  /* 0x0000001417147210 */ /* 0x000fe20007fbe0ff */
[----:B------:R-:W-:Y:S01]  /*1360*/  IMAD.MOV.U32 R32, RZ, RZ, R21 ;  /* 0x000000ffff207224 */ /* 0x000fe200078e0015 */
[----:B------:R-:W-:Y:S02]  /*1370*/  SEL R10, R7, R10, P4 ;  /* 0x0000000a070a7207 */ /* 0x000fe40002000000 */
[----:B------:R-:W-:Y:S01]  /*1380*/  IADD3 R7, P6, PT, -R18, R24, RZ ;  /* 0x0000001812077210 */ /* 0x000fe20007fde1ff */
[----:B------:R-:W-:Y:S01]  /*1390*/  IMAD.WIDE.U32.X R32, R13, R17, R32, P5 ;  /* 0x000000110d207225 */ /* 0x000fe200028e0420 */
[----:B------:R-:W-:-:S03]  /*13a0*/  SEL R28, R28, R11, P4 ;  /* 0x0000000b1c1c7207 */ /* 0x000fc60002000000 */
[----:B------:R-:W-:Y:S01]  /*13b0*/  IMAD.X R21, R25, 0x1, ~R19, P6 ;  /* 0x0000000119157824 */ /* 0x000fe200030e0e13 */
[----:B------:R-:W-:Y:S02]  /*13c0*/  ISETP.LT.AND P6, PT, R15, RZ, PT ;  /* 0x000000ff0f00720c */ /* 0x000fe40003fc1270 */
[----:B------:R-:W-:Y:S02]  /*13d0*/  IADD3 R11, P4, PT, -R16, R32, RZ ;  /* 0x00000020100b7210 */ /* 0x000fe40007f9e1ff */
[----:B------:R-:W-:Y:S02]  /*13e0*/  ISETP.LT.AND P5, PT, R13, RZ, PT ;  /* 0x000000ff0d00720c */ /* 0x000fe40003fa1270 */
[----:B------:R-:W-:Y:S01]  /*13f0*/  SEL R25, R21, R25, P6 ;  /* 0x0000001915197207 */ /* 0x000fe20003000000 */
[----:B------:R-:W-:Y:S01]  /*1400*/  IMAD.X R21, R33, 0x1, ~R17, P4 ;  /* 0x0000000121157824 */ /* 0x000fe200020e0e11 */
[----:B------:R-:W-:Y:S02]  /*1410*/  SEL R7, R7, R24, P6 ;  /* 0x0000001807077207 */ /* 0x000fe40003000000 */
[----:B------:R-:W-:-:S02]  /*1420*/  SEL R11, R11, R32, P5 ;  /* 0x000000200b0b7207 */ /* 0x000fc40002800000 */
[----:B------:R-:W-:Y:S02]  /*1430*/  IADD3 R16, P6, PT, -R14, R7, RZ ;  /* 0x000000070e107210 */ /* 0x000fe40007fde1ff */
[----:B------:R-:W-:Y:S02]  /*1440*/  SEL R33, R21, R33, P5 ;  /* 0x0000002115217207 */ /* 0x000fe40002800000 */
[----:B------:R-:W-:Y:S02]  /*1450*/  ISETP.LT.AND P4, PT, R19, RZ, PT ;  /* 0x000000ff1300720c */ /* 0x000fe40003f81270 */
[----:B------:R-:W-:Y:S02]  /*1460*/  IADD3 R12, P5, PT, -R12, R11, RZ ;  /* 0x0000000b0c0c7210 */ /* 0x000fe40007fbe1ff */
[----:B------:R-:W-:Y:S02]  /*1470*/  IADD3.X R31, P1, PT, R31, R26, RZ, P1, !PT ;  /* 0x0000001a1f1f7210 */ /* 0x000fe40000f3e4ff */
[----:B------:R-:W-:Y:S01]  /*1480*/  IADD3.X R29, P0, PT, R29, R34, RZ, P0, !PT ;  /* 0x000000221d1d7210 */ /* 0x000fe2000071e4ff */
[----:B------:R-:W-:Y:S01]  /*1490*/  IMAD.X R14, R25, 0x1, ~R15, P6 ;  /* 0x00000001190e7824 */ /* 0x000fe200030e0e0f */
[----:B------:R-:W-:Y:S01]  /*14a0*/  SEL R7, R16, R7, P4 ;  /* 0x0000000710077207 */ /* 0x000fe20002000000 */
[----:B------:R-:W-:Y:S01]  /*14b0*/  IMAD.X R16, R33, 0x1, ~R13, P5 ;  /* 0x0000000121107824 */ /* 0x000fe200028e0e0d */
[----:B------:R-:W-:-:S02]  /*14c0*/  IADD3.X R31, P6, PT, R31, R30, RZ, P2, !PT ;  /* 0x0000001e1f1f7210 */ /* 0x000fc400017de4ff */
[----:B------:R-:W-:Y:S02]  /*14d0*/  IADD3.X R10, P1, PT, R29, R10, RZ, P1, !PT ;  /* 0x0000000a1d0a7210 */ /* 0x000fe40000f3e4ff */
[----:B------:R-:W-:Y:S02]  /*14e0*/  IADD3 R21, P2, PT, R27, R22, RZ ;  /* 0x000000161b157210 */ /* 0x000fe40007f5e0ff */
[----:B------:R-:W-:Y:S02]  /*14f0*/  ISETP.LT.AND P5, PT, R17, RZ, PT ;  /* 0x000000ff1100720c */ /* 0x000fe40003fa1270 */
[----:B------:R-:W-:Y:S02]  /*1500*/  IADD3.X R10, P6, PT, R10, R7, RZ, P6, !PT ;  /* 0x000000070a0a7210 */ /* 0x000fe400037de4ff */
[----:B------:R-:W-:Y:S02]  /*1510*/  IADD3.X R20, P2, PT, R31, R20, RZ, P2, !PT ;  /* 0x000000141f147210 */ /* 0x000fe4000175e4ff */
[----:B------:R-:W-:-:S02]  /*1520*/  SEL R11, R12, R11, P5 ;  /* 0x0000000b0c0b7207 */ /* 0x000fc40002800000 */
[----:B------:R-:W-:Y:S02]  /*1530*/  IADD3.X R8, PT, PT, R28, R8, R9, P1, P0 ;  /* 0x000000081c087210 */ /* 0x000fe40000fe0409 */
[----:B------:R-:W-:Y:S02]  /*1540*/  IADD3.X R29, P2, PT, R10, R11, RZ, P2, !PT ;  /* 0x0000000b0a1d7210 */ /* 0x000fe4000175e4ff */
[----:B------:R-:W-:Y:S02]  /*1550*/  SEL R25, R14, R25, P4 ;  /* 0x000000190e197207 */ /* 0x000fe40002000000 */
[----:B------:R-:W-:-:S04]  /*1560*/  SEL R7, R16, R33, P5 ;  /* 0x0000002110077207 */ /* 0x000fc80002800000 */
[----:B------:R-:W-:-:S07]  /*1570*/  IADD3.X R8, PT, PT, R7, R8, R25, P2, P6 ;  /* 0x0000000807087210 */ /* 0x000fce00017ec419 */
.L_x_183:
[----:B------:R-:W-:Y:S05]  /*1580*/  @!P3 BRA `(.L_x_180) ;  /* 0x00000004006cb947 */ /* 0x000fea0003800000 */
[----:B------:R-:W0:Y:S01]  /*1590*/  S2R R7, SR_TID.X ;  /* 0x0000000000077919 */ /* 0x000e220000002100 */
[----:B------:R-:W-:Y:S01]  /*15a0*/  ISETP.NE.AND P0, PT, R3, 0x1, PT ;  /* 0x000000010300780c */ /* 0x000fe20003f05270 */
[----:B------:R-:W-:Y:S01]  /*15b0*/  IMAD R3, R4, R5, RZ ;  /* 0x0000000504037224 */ /* 0x000fe200078e02ff */
[----:B------:R-:W-:-:S04]  /*15c0*/  LOP3.LUT R9, R5, 0x1, RZ, 0xc0, !PT ;  /* 0x0000000105097812 */ /* 0x000fc800078ec0ff */
[----:B------:R-:W-:-:S07]  /*15d0*/  ISETP.NE.U32.AND P2, PT, R9, 0x1, PT ;  /* 0x000000010900780c */ /* 0x000fce0003f45070 */
[----:B------:R-:W-:Y:S06]  /*15e0*/  @!P0 BRA `(.L_x_184) ;  /* 0x0000000000d88947 */ /* 0x000fec0003800000 */
[----:B------:R-:W1:Y:S01]  /*15f0*/  LDC.64 R10, c[0x0][0x380] ;  /* 0x0000e000ff0a7b82 */ /* 0x000e620000000a00 */
[--C-:B------:R-:W-:Y:S02]  /*1600*/  IMAD R9, R2, R5, R6.reuse ;  /* 0x0000000502097224 */ /* 0x100fe400078e0206 */
[----:B------:R-:W-:Y:S02]  /*1610*/  IMAD.IADD R31, R3, 0x1, R6 ;  /* 0x00000001031f7824 */ /* 0x000fe400078e0206 */
[----:B0-----:R-:W-:-:S03]  /*1620*/  IMAD R9, R9, R0, R7 ;  /* 0x0000000009097224 */ /* 0x001fc600078e0207 */
[----:B------:R-:W0:Y:S01]  /*1630*/  LDC.64 R12, c[0x0][0x388] ;  /* 0x0000e200ff0c7b82 */ /* 0x000e220000000a00 */
[----:B-1----:R-:W-:-:S05]  /*1640*/  IMAD.WIDE R30, R31, 0x8, R10 ;  /* 0x000000081f1e7825 */ /* 0x002fca00078e020a */
[----:B------:R-:W2:Y:S01]  /*1650*/  LDG.E.64.CONSTANT R10, desc[UR6][R30.64] ;  /* 0x000000061e0a7981 */ /* 0x000ea2000c1e9b00 */
[----:B0-----:R-:W-:-:S03]  /*1660*/  IMAD.WIDE R32, R9, 0x8, R12 ;  /* 0x0000000809207825 */ /* 0x001fc600078e020c */
[----:B------:R-:W3:Y:S04]  /*1670*/  LDG.E.64.CONSTANT R14, desc[UR6][R30.64+0x8] ;  /* 0x000008061e0e7981 */ /* 0x000ee8000c1e9b00 */
[----:B------:R-:W2:Y:S01]  /*1680*/  LDG.E.64.CONSTANT R12, desc[UR6][R32.64] ;  /* 0x00000006200c7981 */ /* 0x000ea2000c1e9b00 */
[----:B------:R-:W-:-:S06]  /*1690*/  IMAD.WIDE R16, R0, 0x8, R32 ;  /* 0x0000000800107825 */ /* 0x000fcc00078e0220 */
[----:B------:R-:W3:Y:S01]  /*16a0*/  LDG.E.64.CONSTANT R16, desc[UR6][R16.64] ;  /* 0x0000000610107981 */ /* 0x000ee2000c1e9b00 */
[----:B------:R-:W-:Y:S02]  /*16b0*/  VIADD R6, R6, 0x2 ;  /* 0x0000000206067836 */ /* 0x000fe40000000000 */
[----:B--2---:R-:W-:-:S04]  /*16c0*/  IMAD.WIDE.U32 R24, R13, R10, RZ ;  /* 0x0000000a0d187225 */ /* 0x004fc800078e00ff */
[----:B------:R-:W-:-:S04]  /*16d0*/  IMAD.WIDE.U32 R18, R12, R10, RZ ;  /* 0x0000000a0c127225 */ /* 0x000fc800078e00ff */
[----:B------:R-:W-:-:S04]  /*16e0*/  IMAD.WIDE.U32 R24, P0, R11, R12, R24 ;  /* 0x0000000c0b187225 */ /* 0x000fc80007800018 */
[----:B------:R-:W-:Y:S01]  /*16f0*/  IMAD.X R27, RZ, RZ, RZ, P0 ;  /* 0x000000ffff1b7224 */ /* 0x000fe200000e06ff */
[----:B------:R-:W-:Y:S01]  /*1700*/  IADD3 R9, P0, PT, R19, R24, RZ ;  /* 0x0000001813097210 */ /* 0x000fe20007f1e0ff */
[----:B---3--:R-:W-:-:S04]  /*1710*/  IMAD.WIDE.U32 R22, R17, R14, RZ ;  /* 0x0000000e11167225 */ /* 0x008fc800078e00ff */
[----:B------:R-:W-:Y:S02]  /*1720*/  IMAD.MOV.U32 R26, RZ, RZ, R25 ;  /* 0x000000ffff1a7224 */ /* 0x000fe400078e0019 */
[----:B------:R-:W-:-:S04]  /*1730*/  IMAD.WIDE.U32 R22, P1, R15, R16, R22 ;  /* 0x000000100f167225 */ /* 0x000fc80007820016 */
[----:B------:R-:W-:-:S04]  /*1740*/  IMAD.WIDE.U32.X R24, R11, R13, R26, P0 ;  /* 0x0000000d0b187225 */ /* 0x000fc800000e041a */
        /* <DEDUP_REMOVED lines=9> */
[----:B------:R-:W-:-:S03]  /*17e0*/  IMAD.WIDE.U32.X R30, R15, R17, R30, P1 ;  /* 0x000000110f1e7225 */ /* 0x000fc600008e041e */
        /* <DEDUP_REMOVED lines=8> */
[----:B------:R-:W-:Y:S02]  /*1870*/  IADD3 R21, P1, PT, R21, R18, RZ ;  /* 0x0000001215157210 */ /* 0x000fe40007f3e0ff */
[----:B------:R-:W-:Y:S02]  /*1880*/  IADD3 R14, P6, PT, -R14, R13, RZ ;  /* 0x0000000d0e0e7210 */ /* 0x000fe40007fde1ff */
[----:B------:R-:W-:Y:S02]  /*1890*/  SEL R17, R17, R31, P4 ;  /* 0x0000001f11117207 */ /* 0x000fe40002000000 */
[----:B------:R-:W-:Y:S02]  /*18a0*/  IADD3.X R9, P1, PT, R20, R9, RZ, P1, !PT ;  /* 0x0000000914097210 */ /* 0x000fe40000f3e4ff */
[----:B------:R-:W-:Y:S02]  /*18b0*/  SEL R10, R10, R19, P3 ;  /* 0x000000130a0a7207 */ /* 0x000fe40001800000 */
[----:B------:R-:W-:-:S02]  /*18c0*/  IADD3 R21, P0, PT, R21, R26, RZ ;  /* 0x0000001a15157210 */ /* 0x000fc40007f1e0ff */
[----:B------:R-:W-:Y:S01]  /*18d0*/  SEL R13, R14, R13, P5 ;  /* 0x0000000d0e0d7207 */ /* 0x000fe20002800000 */
[----:B------:R-:W-:Y:S01]  /*18e0*/  IMAD.X R14, R17, 0x1, ~R15, P6 ;  /* 0x00000001110e7824 */ /* 0x000fe200030e0e0f */
[----:B------:R-:W-:Y:S02]  /*18f0*/  IADD3.X R10, P1, PT, R29, R10, RZ, P1, !PT ;  /* 0x0000000a1d0a7210 */ /* 0x000fe40000f3e4ff */
[----:B------:R-:W-:Y:S02]  /*1900*/  IADD3.X R20, P0, PT, R9, R12, RZ, P0, !PT ;  /* 0x0000000c09147210 */ /* 0x000fe4000071e4ff */
[----:B------:R-:W-:Y:S02]  /*1910*/  SEL R25, R16, R25, P3 ;  /* 0x0000001910197207 */ /* 0x000fe40001800000 */
[----:B------:R-:W-:Y:S02]  /*1920*/  IADD3.X R29, P0, PT, R10, R13, RZ, P0, !PT ;  /* 0x0000000d0a1d7210 */ /* 0x000fe4000071e4ff */
[----:B------:R-:W-:-:S04]  /*1930*/  SEL R14, R14, R17, P5 ;  /* 0x000000110e0e7207 */ /* 0x000fc80002800000 */
[----:B------:R-:W-:-:S07]  /*1940*/  IADD3.X R8, PT, PT, R14, R8, R25, P0, P1 ;  /* 0x000000080e087210 */ /* 0x000fce00007e2419 */
.L_x_184:
[----:B------:R-:W-:Y:S05]  /*1950*/  @P2 BRA `(.L_x_180) ;  /* 0x0000000000782947 */ /* 0x000fea0003800000 */
[----:B------:R-:W1:Y:S01]  /*1960*/  LDC.64 R10, c[0x0][0x380] ;  /* 0x0000e000ff0a7b82 */ /* 0x000e620000000a00 */
[--C-:B------:R-:W-:Y:S02]  /*1970*/  IMAD R2, R2, R5, R6.reuse ;  /* 0x0000000502027224 */ /* 0x100fe400078e0206 */
[----:B------:R-:W-:Y:S02]  /*1980*/  IMAD.IADD R3, R3, 0x1, R6 ;  /* 0x0000000103037824 */ /* 0x000fe400078e0206 */
[----:B0-----:R-:W-:-:S03]  /*1990*/  IMAD R7, R2, R0, R7 ;  /* 0x0000000002077224 */ /* 0x001fc600078e0207 */
[----:B------:R-:W0:Y:S01]  /*19a0*/  LDC.64 R12, c[0x0][0x388] ;  /* 0x0000e200ff0c7b82 */ /* 0x000e220000000a00 */
[----:B-1----:R-:W-:-:S06]  /*19b0*/  IMAD.WIDE R2, R3, 0x8, R10 ;  /* 0x0000000803027825 */ /* 0x002fcc00078e020a */
[----:B------:R-:W2:Y:S01]  /*19c0*/  LDG.E.64.CONSTANT R2, desc[UR6][R2.64] ;  /* 0x0000000602027981 */ /* 0x000ea2000c1e9b00 */
[----:B0-----:R-:W-:-:S06]  /*19d0*/  IMAD.WIDE R6, R7, 0x8, R12 ;  /* 0x0000000807067825 */ /* 0x001fcc00078e020c */
[----:B------:R-:W2:Y:S02]  /*19e0*/  LDG.E.64.CONSTANT R6, desc[UR6][R6.64] ;  /* 0x0000000606067981 */ /* 0x000ea4000c1e9b00 */
[----:B--2---:R-:W-:-:S04]  /*19f0*/  IMAD.WIDE.U32 R10, R7, R2, RZ ;  /* 0x00000002070a7225 */ /* 0x004fc800078e00ff */
        /* <DEDUP_REMOVED lines=20> */
.L_x_180:
[----:B0-----:R-:W0:Y:S01]  /*1b40*/  LDC R7, c[0x0][0x398] ;  /* 0x0000e600ff077b82 */ /* 0x001e220000000800 */
[----:B------:R-:W1:Y:S07]  /*1b50*/  S2R R11, SR_TID.X ;  /* 0x00000000000b7919 */ /* 0x000e6e0000002100 */
[----:B------:R-:W2:Y:S01]  /*1b60*/  LDC.64 R2, c[0x0][0x390] ;  /* 0x0000e400ff027b82 */ /* 0x000ea20000000a00 */
[C---:B0-----:R-:W-:Y:S02]  /*1b70*/  IADD3 R6, PT, PT, -R7.reuse, 0x40, RZ ;  /* 0x0000004007067810 */ /* 0x041fe40007ffe1ff */
[----:B------:R-:W-:-:S02]  /*1b80*/  ISETP.GT.AND P0, PT, R7, 0x3f, PT ;  /* 0x0000003f0700780c */ /* 0x000fc40003f04270 */
[----:B------:R-:W-:Y:S02]  /*1b90*/  SHF.R.U64 R10, R21, R7, R20 ;  /* 0x00000007150a7219 */ /* 0x000fe40000001214 */
[CC--:B------:R-:W-:Y:S02]  /*1ba0*/  SHF.L.U32 R5, R29.reuse, R6.reuse, RZ ;  /* 0x000000061d057219 */ /* 0x0c0fe400000006ff */
[----:B------:R-:W-:Y:S02]  /*1bb0*/  SHF.L.U64.HI R9, R29, R6, R8 ;  /* 0x000000061d097219 */ /* 0x000fe40000010208 */
[----:B------:R-:W-:Y:S01]  /*1bc0*/  LOP3.LUT R6, R10, R5, RZ, 0xfc, !PT ;  /* 0x000000050a067212 */ /* 0x000fe200078efcff */
[----:B------:R-:W-:Y:S01]  /*1bd0*/  VIADD R5, R7, 0xffffffc0 ;  /* 0xffffffc007057836 */ /* 0x000fe20000000000 */
[----:B------:R-:W-:Y:S01]  /*1be0*/  SHF.R.U32.HI R20, RZ, R7, R20 ;  /* 0x00000007ff147219 */ /* 0x000fe20000011614 */
[----:B-1----:R-:W-:-:S03]  /*1bf0*/  IMAD R7, R4, R0, R11 ;  /* 0x0000000004077224 */ /* 0x002fc600078e020b */
[----:B------:R-:W-:Y:S01]  /*1c00*/  LOP3.LUT R9, R20, R9, RZ, 0xfc, !PT ;  /* 0x0000000914097212 */ /* 0x000fe200078efcff */
[----:B--2---:R-:W-:Y:S01]  /*1c10*/  IMAD.WIDE R2, R7, 0x8, R2 ;  /* 0x0000000807027825 */ /* 0x004fe200078e0202 */
[-CC-:B------:R-:W-:Y:S02]  /*1c20*/  @P0 SHF.R.S64 R6, R29, R5.reuse, R8.reuse ;  /* 0x000000051d060219 */ /* 0x180fe40000001008 */
[----:B------:R-:W-:-:S03]  /*1c30*/  @P0 SHF.R.S32.HI R9, RZ, R5, R8 ;  /* 0x00000005ff090219 */ /* 0x000fc60000011408 */
[----:B------:R-:W-:Y:S02]  /*1c40*/  IMAD.MOV.U32 R4, RZ, RZ, R6 ;  /* 0x000000ffff047224 */ /* 0x000fe400078e0006 */
[----:B------:R-:W-:-:S05]  /*1c50*/  IMAD.MOV.U32 R5, RZ, RZ, R9 ;  /* 0x000000ffff057224 */ /* 0x000fca00078e0009 */
[----:B------:R-:W-:Y:S01]  /*1c60*/  STG.E.64 desc[UR6][R2.64], R4 ;  /* 0x0000000402007986 */ /* 0x000fe2000c101b06 */
[----:B------:R-:W-:Y:S05]  /*1c70*/  EXIT ;  /* 0x000000000000794d */ /* 0x000fea0003800000 */
.L_x_185:
        /* <DEDUP_REMOVED lines=16> */
.L_x_321:


//--------------------- .text.einsum_bshc_btc_bsht_kernel --------------------------
	.section	.text.einsum_bshc_btc_bsht_kernel,"ax",@progbits
	.align	128
        .global         einsum_bshc_btc_bsht_kernel
        .type           einsum_bshc_btc_bsht_kernel,@function
        .size           einsum_bshc_btc_bsht_kernel,(.L_x_322 - einsum_bshc_btc_bsht_kernel)
        .other          einsum_bshc_btc_bsht_kernel,@"STO_CUDA_ENTRY STV_DEFAULT"
einsum_bshc_btc_bsht_kernel:
.text.einsum_bshc_btc_bsht_kernel:
[----:B------:R-:W-:Y:S01]  /*0000*/  LDC R1, c[0x0][0x37c] ;  /* 0x0000df00ff017b82 */ /* 0x000fe20000000800 */
[----:B------:R-:W0:Y:S01]  /*0010*/  S2R R3, SR_TID.X ;  /* 0x0000000000037919 */ /* 0x000e220000002100 */
[----:B------:R-:W0:Y:S02]  /*0020*/  LDCU UR12, c[0x0][0x3ac] ;  /* 0x00007580ff0c77ac */ /* 0x000e240008000800 */
[----:B0-----:R-:W-:-:S13]  /*0030*/  ISETP.GE.AND P0, PT, R3, UR12, PT ;  /* 0x0000000c03007c0c */ /* 0x001fda000bf06270 */
[----:B------:R-:W-:Y:S05]  /*0040*/  @P0 EXIT ;  /* 0x000000000000094d */ /* 0x000fea0003800000 */
[----:B------:R-:W0:Y:S01]  /*0050*/  S2R R4, SR_CTAID.X ;  /* 0x0000000000047919 */ /* 0x000e220000002500 */
[----:B------:R-:W1:Y:S01]  /*0060*/  LDCU.64 UR6, c[0x0][0x398] ;  /* 0x00007300ff0677ac */ /* 0x000e620008000a00 */
[----:B------:R-:W0:Y:S01]  /*0070*/  S2UR UR10, SR_CTAID.Y ;  /* 0x00000000000a79c3 */ /* 0x000e220000002600 */
[----:B------:R-:W2:Y:S07]  /*0080*/  LDCU UR8, c[0x0][0x3b0] ;  /* 0x00007600ff0877ac */ /* 0x000eae0008000800 */
[----:B------:R-:W0:Y:S08]  /*0090*/  LDC R5, c[0x0][0x3a4] ;  /* 0x0000e900ff057b82 */ /* 0x000e300000000800 */
[----:B------:R-:W3:Y:S01]  /*00a0*/  S2UR UR9, SR_CTAID.Z ;  /* 0x00000000000979c3 */ /* 0x000ee20000002700 */
[----:B-1----:R-:W-:-:S04]  /*00b0*/  ULEA.HI UR5, UP0, UR7, UR6, URZ, 0x1 ;  /* 0x0000000607057291 */ /* 0x002fc8000f8108ff */
[----:B------:R-:W-:Y:S02]  /*00c0*/  UIADD3.X UR4, UPT, UPT, URZ, UR7, URZ, UP0, !UPT ;  /* 0x00000007ff047290 */ /* 0x000fe400087fe4ff */
[----:B--2---:R-:W-:Y:S01]  /*00d0*/  UISETP.GE.AND UP0, UPT, UR8, 0x1, UPT ;  /* 0x000000010800788c */ /* 0x004fe2000bf06270 */
[----:B------:R-:W3:Y:S01]  /*00e0*/  LDC R7, c[0x0][0x3a8] ;  /* 0x0000ea00ff077b82 */ /* 0x000ee20000000800 */
[----:B------:R-:W-:Y:S02]  /*00f0*/  USHF.R.S64 UR5, UR5, 0x1, UR4 ;  /* 0x0000000105057899 */ /* 0x000fe40008001004 */
[----:B------:R-:W-:Y:S01]  /*0100*/  USHF.R.S32.HI UR11, URZ, 0x1, UR4 ;  /* 0x00000001ff0b7899 */ /* 0x000fe20008011404 */
[----:B------:R-:W1:Y:S01]  /*0110*/  LDCU.64 UR6, c[0x0][0x358] ;  /* 0x00006b00ff0677ac */ /* 0x000e620008000a00 */
[----:B0-----:R-:W-:Y:S01]  /*0120*/  IMAD R0, R4, R5, UR10 ;  /* 0x0000000a04007e24 */ /* 0x001fe2000f8e0205 */
[----:B------:R-:W-:-:S03]  /*0130*/  USHF.R.S32.HI UR10, URZ, 0x1f, UR4 ;  /* 0x0000001fff0a7899 */ /* 0x000fc60008011404 */
[----:B------:R-:W-:Y:S01]  /*0140*/  IMAD.U32 R6, RZ, RZ, UR11 ;  /* 0x0000000bff067e24 */ /* 0x000fe2000f8e00ff */
[----:B------:R-:W-:Y:S02]  /*0150*/  USHF.R.S32.HI UR4, URZ, 0x1f, UR4 ;  /* 0x0000001fff047899 */ /* 0x000fe40008011404 */
[----:B------:R-:W-:-:S04]  /*0160*/  IMAD.U32 R5, RZ, RZ, UR10 ;  /* 0x0000000aff057e24 */ /* 0x000fc8000f8e00ff */
[----:B------:R-:W-:Y:S02]  /*0170*/  IMAD.U32 R2, RZ, RZ, UR4 ;  /* 0x00000004ff027e24 */ /* 0x000fe4000f8e00ff */
[----:B---3--:R-:W-:Y:S02]  /*0180*/  IMAD R0, R0, R7, UR9 ;  /* 0x0000000900007e24 */ /* 0x008fe4000f8e0207 */
[----:B------:R-:W-:Y:S01]  /*0190*/  IMAD.U32 R7, RZ, RZ, UR5 ;  /* 0x00000005ff077e24 */ /* 0x000fe2000f8e00ff */
[----:B-1----:R-:W-:Y:S06]  /*01a0*/  BRA.U !UP0, `(.L_x_186) ;  /* 0x0000001908207547 */ /* 0x002fec000b800000 */
[----:B------:R-:W-:Y:S01]  /*01b0*/  UISETP.GE.U32.AND UP1, UPT, UR8, 0x8, UPT ;  /* 0x000000080800788c */ /* 0x000fe2000bf26070 */
[----:B------:R-:W-:Y:S01]  /*01c0*/  IMAD R3, R4, UR12, R3 ;  /* 0x0000000c04037c24 */ /* 0x000fe2000f8e0203 */
[----:B------:R-:W-:Y:S01]  /*01d0*/  ULOP3.LUT UR9, UR8, 0x7, URZ, 0xc0, !UPT ;  /* 0x0000000708097892 */ /* 0x000fe2000f8ec0ff */
[--C-:B------:R-:W-:Y:S01]  /*01e0*/  SHF.R.S32.HI R5, RZ, 0x1f, R6.reuse ;  /* 0x0000001fff057819 */ /* 0x100fe20000011406 */
[----:B------:R-:W-:Y:S01]  /*01f0*/  IMAD R4, R0, UR8, RZ ;  /* 0x0000000800047c24 */ /* 0x000fe2000f8e02ff */
[----:B------:R-:W-:Y:S01]  /*0200*/  SHF.R.S32.HI R2, RZ, 0x1f, R6 ;  /* 0x0000001fff027819 */ /* 0x000fe20000011406 */
[----:B------:R-:W-:Y:S01]  /*0210*/  IMAD R3, R3, UR8, RZ ;  /* 0x0000000803037c24 */ /* 0x000fe2000f8e02ff */
[----:B------:R-:W-:Y:S01]  /*0220*/  UMOV UR4, URZ ;  /* 0x000000ff00047c82 */ /* 0x000fe20008000000 */
[----:B------:R-:W-:Y:S01]  /*0230*/  UISETP.NE.AND UP0, UPT, UR9, URZ, UPT ;  /* 0x000000ff0900728c */ /* 0x000fe2000bf05270 */
[----:B------:R-:W-:Y:S10]  /*0240*/  BRA.U !UP1, `(.L_x_187) ;  /* 0x0000000d09047547 */ /* 0x000ff4000b800000 */
[----:B------:R-:W-:Y:S01]  /*0250*/  ULOP3.LUT UR4, UR8, 0x7ffffff8, URZ, 0xc0, !UPT ;  /* 0x7ffffff808047892 */ /* 0x000fe2000f8ec0ff */
[----:B------:R-:W-:Y:S02]  /*0260*/  IMAD.MOV.U32 R26, RZ, RZ, R3 ;  /* 0x000000ffff1a7224 */ /* 0x000fe400078e0003 */
[----:B------:R-:W-:Y:S01]  /*0270*/  IMAD.MOV.U32 R27, RZ, RZ, R4 ;  /* 0x000000ffff1b7224 */ /* 0x000fe200078e0004 */
[----:B------:R-:W-:-:S12]  /*0280*/  UIADD3 UR5, UPT, UPT, -UR4, URZ, URZ ;  /* 0x000000ff04057290 */ /* 0x000fd8000fffe1ff */
.L_x_188:
[----:B------:R-:W0:Y:S08]  /*0290*/  LDC.64 R24, c[0x0][0x380] ;  /* 0x0000e000ff187b82 */ /* 0x000e300000000a00 */
[----:B------:R-:W1:Y:S01]  /*02a0*/  LDC.64 R22, c[0x0][0x388] ;  /* 0x0000e200ff167b82 */ /* 0x000e620000000a00 */
[----:B0-----:R-:W-:-:S05]  /*02b0*/  IMAD.WIDE R24, R27, 0x8, R24 ;  /* 0x000000081b187825 */ /* 0x001fca00078e0218 */
[----:B------:R-:W2:Y:S01]  /*02c0*/  LDG.E.64.CONSTANT R8, desc[UR6][R24.64] ;  /* 0x0000000618087981 */ /* 0x000ea2000c1e9b00 */
[----:B-1----:R-:W-:-:S03]  /*02d0*/  IMAD.WIDE R22, R26, 0x8, R22 ;  /* 0x000000081a167825 */ /* 0x002fc600078e0216 */
[----:B------:R-:W3:Y:S04]  /*02e0*/  LDG.E.64.CONSTANT R12, desc[UR6][R24.64+0x8] ;  /* 0x00000806180c7981 */ /* 0x000ee8000c1e9b00 */
[----:B------:R-:W2:Y:S04]  /*02f0*/  LDG.E.64.CONSTANT R10, desc[UR6][R22.64] ;  /* 0x00000006160a7981 */ /* 0x000ea8000c1e9b00 */
[----:B------:R-:W3:Y:S01]  /*0300*/  LDG.E.64.CONSTANT R14, desc[UR6][R22.64+0x8] ;  /* 0x00000806160e7981 */ /* 0x000ee2000c1e9b00 */
        /* <DEDUP_REMOVED lines=9> */
[----:B------:R-:W-:-:S03]  /*03a0*/  ISETP.LT.AND P2, PT, R11, RZ, PT ;  /* 0x000000ff0b00720c */ /* 0x000fc60003f41270 */
[----:B------:R-:W-:Y:S01]  /*03b0*/  IMAD.X R11, R21, 0x1, ~R11, P0 ;  /* 0x00000001150b7824 */ /* 0x000fe200000e0e0b */
[----:B------:R-:W-:Y:S02]  /*03c0*/  SEL R17, R17, R20, P3 ;  /* 0x0000001411117207 */ /* 0x000fe40001800000 */
[----:B------:R-:W-:Y:S02]  /*03d0*/  IADD3 R7, P1, PT, R7, R18, RZ ;  /* 0x0000001207077210 */ /* 0x000fe40007f3e0ff */
[----:B------:R-:W-:Y:S01]  /*03e0*/  SEL R21, R11, R21, P3 ;  /* 0x000000150b157207 */ /* 0x000fe20001800000 */
[----:B---3--:R-:W-:Y:S01]  /*03f0*/  IMAD.WIDE.U32 R10, R15, R12, RZ ;  /* 0x0000000c0f0a7225 */ /* 0x008fe200078e00ff */
[----:B------:R-:W-:Y:S02]  /*0400*/  IADD3 R16, P0, PT, -R8, R17, RZ ;  /* 0x0000001108107210 */ /* 0x000fe40007f1e1ff */
[----:B------:R-:W-:-:S03]  /*0410*/  IADD3.X R19, P1, PT, R6, R19, RZ, P1, !PT ;  /* 0x0000001306137210 */ /* 0x000fc60000f3e4ff */
[----:B------:R-:W-:Y:S02]  /*0420*/  IMAD.X R6, R21, 0x1, ~R9, P0 ;  /* 0x0000000115067824 */ /* 0x000fe400000e0e09 */
[----:B------:R-:W-:Y:S01]  /*0430*/  IMAD.WIDE.U32 R10, P0, R13, R14, R10 ;  /* 0x0000000e0d0a7225 */ /* 0x000fe2000780000a */
[----:B------:R-:W-:-:S03]  /*0440*/  SEL R18, R16, R17, P2 ;  /* 0x0000001110127207 */ /* 0x000fc60001000000 */
[----:B------:R-:W-:-:S04]  /*0450*/  IMAD.WIDE.U32 R8, R14, R12, RZ ;  /* 0x0000000c0e087225 */ /* 0x000fc800078e00ff */
[----:B------:R-:W-:Y:S01]  /*0460*/  IMAD.X R17, RZ, RZ, RZ, P0 ;  /* 0x000000ffff117224 */ /* 0x000fe200000e06ff */
[----:B------:R-:W-:Y:S01]  /*0470*/  IADD3 R10, P0, PT, R9, R10, RZ ;  /* 0x0000000a090a7210 */ /* 0x000fe20007f1e0ff */
[----:B------:R-:W-:-:S04]  /*0480*/  IMAD.MOV.U32 R16, RZ, RZ, R11 ;  /* 0x000000ffff107224 */ /* 0x000fc800078e000b */
[----:B------:R-:W-:-:S03]  /*0490*/  IMAD.WIDE.U32.X R16, R13, R15, R16, P0 ;  /* 0x0000000f0d107225 */ /* 0x000fc600000e0410 */
[----:B------:R-:W-:Y:S02]  /*04a0*/  IADD3 R11, P3, PT, -R14, R16, RZ ;  /* 0x000000100e0b7210 */ /* 0x000fe40007f7e1ff */
[----:B------:R-:W-:-:S03]  /*04b0*/  ISETP.LT.AND P4, PT, R13, RZ, PT ;  /* 0x000000ff0d00720c */ /* 0x000fc60003f81270 */
[----:B------:R-:W-:Y:S01]  /*04c0*/  IMAD.X R9, R17, 0x1, ~R15, P3 ;  /* 0x0000000111097824 */ /* 0x000fe200018e0e0f */
[----:B------:R-:W-:Y:S02]  /*04d0*/  IADD3 R7, P0, PT, R7, R8, RZ ;  /* 0x0000000807077210 */ /* 0x000fe40007f1e0ff */
[----:B------:R-:W-:Y:S02]  /*04e0*/  ISETP.LT.AND P3, PT, R15, RZ, PT ;  /* 0x000000ff0f00720c */ /* 0x000fe40003f61270 */
[----:B------:R-:W-:Y:S01]  /*04f0*/  SEL R17, R9, R17, P4 ;  /* 0x0000001109117207 */ /* 0x000fe20002000000 */
[----:B------:R-:W2:Y:S04]  /*0500*/  LDG.E.64.CONSTANT R14, desc[UR6][R24.64+0x10] ;  /* 0x00001006180e7981 */ /* 0x000ea8000c1e9b00 */
[----:B------:R-:W2:Y:S01]  /*0510*/  LDG.E.64.CONSTANT R8, desc[UR6][R22.64+0x10] ;  /* 0x0000100616087981 */ /* 0x000ea2000c1e9b00 */
[----:B------:R-:W-:-:S04]  /*0520*/  SEL R11, R11, R16, P4 ;  /* 0x000000100b0b7207 */ /* 0x000fc80002000000 */
[-C--:B------:R-:W-:Y:S02]  /*0530*/  IADD3 R12, P4, PT, -R12, R11.reuse, RZ ;  /* 0x0000000b0c0c7210 */ /* 0x080fe40007f9e1ff */
[----:B------:R-:W-:Y:S02]  /*0540*/  IADD3.X R18, P1, PT, R5, R18, RZ, P1, !PT ;  /* 0x0000001205127210 */ /* 0x000fe40000f3e4ff */
[----:B------:R-:W-:Y:S01]  /*0550*/  IADD3.X R5, P0, PT, R19, R10, RZ, P0, !PT ;  /* 0x0000000a13057210 */ /* 0x000fe2000071e4ff */
[----:B------:R-:W-:Y:S01]  /*0560*/  IMAD.X R20, R17, 0x1, ~R13, P4 ;  /* 0x0000000111147824 */ /* 0x000fe200020e0e0d */
[----:B------:R-:W-:Y:S02]  /*0570*/  SEL R19, R12, R11, P3 ;  /* 0x0000000b0c137207 */ /* 0x000fe40001800000 */
[----:B------:R-:W3:Y:S04]  /*0580*/  LDG.E.64.CONSTANT R12, desc[UR6][R24.64+0x18] ;  /* 0x00001806180c7981 */ /* 0x000ee8000c1e9b00 */
[----:B------:R-:W3:Y:S01]  /*0590*/  LDG.E.64.CONSTANT R10, desc[UR6][R22.64+0x18] ;  /* 0x00001806160a7981 */ /* 0x000ee2000c1e9b00 */
[----:B------:R-:W-:-:S02]  /*05a0*/  SEL R20, R20, R17, P3 ;  /* 0x0000001114147207 */ /* 0x000fc40001800000 */
[----:B------:R-:W-:Y:S02]  /*05b0*/  SEL R21, R6, R21, P2 ;  /* 0x0000001506157207 */ /* 0x000fe40001000000 */
[----:B------:R-:W-:-:S04]  /*05c0*/  IADD3.X R6, P0, PT, R18, R19, RZ, P0, !PT ;  /* 0x0000001312067210 */ /* 0x000fc8000071e4ff */
[----:B------:R-:W-:Y:S01]  /*05d0*/  IADD3.X R2, PT, PT, R20, R2, R21, P0, P1 ;  /* 0x0000000214027210 */ /* 0x000fe200007e2415 */
        /* <DEDUP_REMOVED lines=11> */
[----:B------:R-:W-:-:S04]  /*0690*/  SEL R17, R17, R18, P3 ;  /* 0x0000001211117207 */ /* 0x000fc80001800000 */
[----:B------:R-:W-:Y:S01]  /*06a0*/  SEL R19, R9, R19, P3 ;  /* 0x0000001309137207 */ /* 0x000fe20001800000 */
[----:B---3--:R-:W-:Y:S01]  /*06b0*/  IMAD.WIDE.U32 R8, R11, R12, RZ ;  /* 0x0000000c0b087225 */ /* 0x008fe200078e00ff */
[----:B------:R-:W-:Y:S02]  /*06c0*/  IADD3 R18, P0, PT, -R14, R17, RZ ;  /* 0x000000110e127210 */ /* 0x000fe40007f1e1ff */
[----:B------:R-:W-:-:S03]  /*06d0*/  IADD3 R7, P1, PT, R7, R20, RZ ;  /* 0x0000001407077210 */ /* 0x000fc60007f3e0ff */
[----:B------:R-:W-:Y:S02]  /*06e0*/  IMAD.X R20, R19, 0x1, ~R15, P0 ;  /* 0x0000000113147824 */ /* 0x000fe400000e0e0f */
[----:B------:R-:W-:Y:S01]  /*06f0*/  IMAD.WIDE.U32 R8, P0, R13, R10, R8 ;  /* 0x0000000a0d087225 */ /* 0x000fe20007800008 */
[----:B------:R-:W-:-:S03]  /*0700*/  SEL R21, R18, R17, P2 ;  /* 0x0000001112157207 */ /* 0x000fc60001000000 */
[----:B------:R-:W-:Y:S01]  /*0710*/  IMAD.WIDE.U32 R14, R10, R12, RZ ;  /* 0x0000000c0a0e7225 */ /* 0x000fe200078e00ff */
[----:B------:R-:W-:-:S03]  /*0720*/  IADD3.X R5, P1, PT, R5, R16, RZ, P1, !PT ;  /* 0x0000001005057210 */ /* 0x000fc60000f3e4ff */
        /* <DEDUP_REMOVED lines=13> */
[----:B------:R-:W-:Y:S02]  /*0800*/  IADD3 R12, P4, PT, -R12, R9, RZ ;  /* 0x000000090c0c7210 */ /* 0x000fe40007f9e1ff */
        /* <DEDUP_REMOVED lines=39> */
[----:B------:R-:W2:Y:S02]  /*0a80*/  LDG.E.64.CONSTANT R14, desc[UR6][R24.64+0x30] ;  /* 0x00003006180e7981 */ /* 0x000ea4000c1e9b00 */
[----:B------:R-:W-:Y:S02]  /*0a90*/  SEL R20, R11, R17, P4 ;  /* 0x000000110b147207 */ /* 0x000fe40002000000 */
[----:B------:R-:W2:Y:S01]  /*0aa0*/  LDG.E.64.CONSTANT R10, desc[UR6][R22.64+0x30] ;  /* 0x00003006160a7981 */ /* 0x000ea2000c1e9b00 */
[----:B------:R-:W-:Y:S02]  /*0ab0*/  ISETP.LT.AND P3, PT, R9, RZ, PT ;  /* 0x000000ff0900720c */ /* 0x000fe40003f61270 */
[----:B------:R-:W-:Y:S01]  /*0ac0*/  SEL R29, R29, R16, P4 ;  /* 0x000000101d1d7207 */ /* 0x000fe20002000000 */
[----:B------:R-:W3:Y:S04]  /*0ad0*/  LDG.E.64.CONSTANT R8, desc[UR6][R24.64+0x38] ;  /* 0x0000380618087981 */ /* 0x000ee8000c1e9b00 */
[----:B------:R0:W3:Y:S01]  /*0ae0*/  LDG.E.64.CONSTANT R16, desc[UR6][R22.64+0x38] ;  /* 0x0000380616107981 */ /* 0x0000e2000c1e9b00 */
[----:B------:R-:W-:-:S02]  /*0af0*/  IADD3.X R2, P1, PT, R2, R5, RZ, P1, !PT ;  /* 0x0000000502027210 */ /* 0x000fc40000f3e4ff */
[----:B------:R-:W-:Y:S02]  /*0b00*/  IADD3.X R6, P0, PT, R6, R21, RZ, P0, !PT ;  /* 0x0000001506067210 */ /* 0x000fe4000071e4ff */
[----:B0-----:R-:W-:Y:S02]  /*0b10*/  SEL R23, R18, R19, P2 ;  /* 0x0000001312177207 */ /* 0x001fe40001000000 */
[----:B------:R-:W-:-:S04]  /*0b20*/  IADD3 R12, P2, PT, -R12, R29, RZ ;  /* 0x0000001d0c0c7210 */ /* 0x000fc80007f5e1ff */
[----:B------:R-:W-:Y:S01]  /*0b30*/  SEL R29, R12, R29, P3 ;  /* 0x0000001d0c1d7207 */ /* 0x000fe20001800000 */
[----:B------:R-:W-:-:S03]  /*0b40*/  IMAD.X R5, R20, 0x1, ~R13, P2 ;  /* 0x0000000114057824 */ /* 0x000fc600010e0e0d */
[----:B------:R-:W-:Y:S02]  /*0b50*/  IADD3.X R6, P1, PT, R6, R29, RZ, P1, !PT ;  /* 0x0000001d06067210 */ /* 0x000fe40000f3e4ff */
[----:B------:R-:W-:-:S04]  /*0b60*/  SEL R20, R5, R20, P3 ;  /* 0x0000001405147207 */ /* 0x000fc80001800000 */
[----:B------:R-:W-:Y:S01]  /*0b70*/  IADD3.X R28, PT, PT, R20, R28, R23, P1, P0 ;  /* 0x0000001c141c7210 */ /* 0x000fe20000fe0417 */
[----:B------:R-:W-:-:S04]  /*0b80*/  UIADD3 UR5, UPT, UPT, UR5, 0x8, URZ ;  /* 0x0000000805057890 */ /* 0x000fc8000fffe0ff */
[----:B------:R-:W-:Y:S01]  /*0b90*/  UISETP.NE.AND UP1, UPT, UR5, URZ, UPT ;  /* 0x000000ff0500728c */ /* 0x000fe2000bf25270 */
[----:B------:R-:W-:Y:S02]  /*0ba0*/  VIADD R27, R27, 0x8 ;  /* 0x000000081b1b7836 */ /* 0x000fe40000000000 */
[----:B------:R-:W-:Y:S02]  /*0bb0*/  VIADD R26, R26, 0x8 ;  /* 0x000000081a1a7836 */ /* 0x000fe40000000000 */
[----:B--2---:R-:W-:-:S04]  /*0bc0*/  IMAD.WIDE.U32 R18, R11, R14, RZ ;  /* 0x0000000e0b127225 */ /* 0x004fc800078e00ff */
[----:B------:R-:W-:-:S04]  /*0bd0*/  IMAD.WIDE.U32 R12, R10, R14, RZ ;  /* 0x0000000e0a0c7225 */ /* 0x000fc800078e00ff */
[----:B------:R-:W-:-:S04]  /*0be0*/  IMAD.WIDE.U32 R18, P2, R15, R10, R18 ;  /* 0x0000000a0f127225 */ /* 0x000fc80007840012 */
[----:B------:R-:W-:Y:S01]  /*0bf0*/  IMAD.X R21, RZ, RZ, RZ, P2 ;  /* 0x000000ffff157224 */ /* 0x000fe200010e06ff */
[----:B------:R-:W-:Y:S01]  /*0c00*/  IADD3 R5, P2, PT, R13, R18, RZ ;  /* 0x000000120d057210 */ /* 0x000fe20007f5e0ff */
[----:B------:R-:W-:Y:S02]  /*0c10*/  IMAD.MOV.U32 R20, RZ, RZ, R19 ;  /* 0x000000ffff147224 */ /* 0x000fe400078e0013 */
[----:B---3--:R-:W-:-:S04]  /*0c20*/  IMAD.WIDE.U32 R22, R17, R8, RZ ;  /* 0x0000000811167225 */ /* 0x008fc800078e00ff */
[----:B------:R-:W-:Y:S01]  /*0c30*/  IMAD.WIDE.U32.X R20, R15, R11, R20, P2 ;  /* 0x0000000b0f147225 */ /* 0x000fe200010e0414 */
[----:B------:R-:W-:Y:S02]  /*0c40*/  IADD3 R7, P0, PT, R7, R12, RZ ;  /* 0x0000000c07077210 */ /* 0x000fe40007f1e0ff */
[----:B------:R-:W-:Y:S01]  /*0c50*/  IADD3 R25, P1, PT, -R10, R20, RZ ;  /* 0x000000140a197210 */ /* 0x000fe20007f3e1ff */
[----:B------:R-:W-:Y:S01]  /*0c60*/  IMAD.WIDE.U32 R22, P2, R9, R16, R22 ;  /* 0x0000001009167225 */ /* 0x000fe20007840016 */
[----:B------:R-:W-:-:S03]  /*0c70*/  ISETP.LT.AND P4, PT, R11, RZ, PT ;  /* 0x000000ff0b00720c */ /* 0x000fc60003f81270 */
[----:B------:R-:W-:-:S04]  /*0c80*/  IMAD.WIDE.U32 R12, R16, R8, RZ ;  /* 0x00000008100c7225 */ /* 0x000fc800078e00ff */
[----:B------:R-:W-:Y:S02]  /*0c90*/  IMAD.X R19, R21, 0x1, ~R11, P1 ;  /* 0x0000000115137824 */ /* 0x000fe400008e0e0b */
[----:B------:R-:W-:Y:S01]  /*0ca0*/  IMAD.X R11, RZ, RZ, RZ, P2 ;  /* 0x000000ffff0b7224 */ /* 0x000fe200010e06ff */
[----:B------:R-:W-:Y:S01]  /*0cb0*/  IADD3 R13, P2, PT, R13, R22, RZ ;  /* 0x000000160d0d7210 */ /* 0x000fe20007f5e0ff */
[----:B------:R-:W-:Y:S01]  /*0cc0*/  IMAD.MOV.U32 R10, RZ, RZ, R23 ;  /* 0x000000ffff0a7224 */ /* 0x000fe200078e0017 */
[----:B------:R-:W-:-:S03]  /*0cd0*/  ISETP.LT.AND P1, PT, R15, RZ, PT ;  /* 0x000000ff0f00720c */ /* 0x000fc60003f21270 */
[----:B------:R-:W-:Y:S01]  /*0ce0*/  IMAD.WIDE.U32.X R10, R9, R17, R10, P2 ;  /* 0x00000011090a7225 */ /* 0x000fe200010e040a */
[----:B------:R-:W-:Y:S02]  /*0cf0*/  SEL R19, R19, R21, P1 ;  /* 0x0000001513137207 */ /* 0x000fe40000800000 */
[----:B------:R-:W-:Y:S02]  /*0d00*/  SEL R23, R25, R20, P1 ;  /* 0x0000001419177207 */ /* 0x000fe40000800000 */
[-C--:B------:R-:W-:Y:S02]  /*0d10*/  IADD3 R21, P3, PT, -R16, R10.reuse, RZ ;  /* 0x0000000a10157210 */ /* 0x080fe40007f7e1ff */
[----:B------:R-:W-:Y:S02]  /*0d20*/  ISETP.LT.AND P1, PT, R9, RZ, PT ;  /* 0x000000ff0900720c */ /* 0x000fe40003f21270 */
[----:B------:R-:W-:Y:S02]  /*0d30*/  IADD3 R18, P2, PT, -R14, R23, RZ ;  /* 0x000000170e127210 */ /* 0x000fe40007f5e1ff */
[----:B------:R-:W-:Y:S01]  /*0d40*/  IADD3.X R2, P0, PT, R2, R5, RZ, P0, !PT ;  /* 0x0000000502027210 */ /* 0x000fe2000071e4ff */
[----:B------:R-:W-:Y:S01]  /*0d50*/  IMAD.X R5, R11, 0x1, ~R17, P3 ;  /* 0x000000010b057824 */ /* 0x000fe200018e0e11 */
[----:B------:R-:W-:Y:S01]  /*0d60*/  SEL R21, R21, R10, P1 ;  /* 0x0000000a15157207 */ /* 0x000fe20000800000 */
[----:B------:R-:W-:Y:S01]  /*0d70*/  IMAD.X R14, R19, 0x1, ~R15, P2 ;  /* 0x00000001130e7824 */ /* 0x000fe200010e0e0f */
[----:B------:R-:W-:-:S02]  /*0d80*/  SEL R23, R18, R23, P4 ;  /* 0x0000001712177207 */ /* 0x000fc40002000000 */
[----:B------:R-:W-:Y:S02]  /*0d90*/  IADD3 R8, P5, PT, -R8, R21, RZ ;  /* 0x0000001508087210 */ /* 0x000fe40007fbe1ff */
[----:B------:R-:W-:Y:S02]  /*0da0*/  IADD3 R7, P2, PT, R7, R12, RZ ;  /* 0x0000000c07077210 */ /* 0x000fe40007f5e0ff */
[----:B------:R-:W-:Y:S02]  /*0db0*/  SEL R11, R5, R11, P1 ;  /* 0x0000000b050b7207 */ /* 0x000fe40000800000 */
[----:B------:R-:W-:Y:S02]  /*0dc0*/  ISETP.LT.AND P3, PT, R17, RZ, PT ;  /* 0x000000ff1100720c */ /* 0x000fe40003f61270 */
        /* <DEDUP_REMOVED lines=9> */
.L_x_187:
        /* <DEDUP_REMOVED lines=21> */
[----:B------:R-:W-:Y:S01]  /*0fb0*/  IMAD.WIDE.U32.X R22, R19, R13, R22, P0 ;  /* 0x0000000d13167225 */ /* 0x000fe200000e0416 */
[----:B------:R-:W-:Y:S02]  /*0fc0*/  IADD3 R25, P1, PT, R7, R8, RZ ;  /* 0x0000000807197210 */ /* 0x000fe40007f3e0ff */
[----:B------:R-:W-:Y:S02]  /*0fd0*/  ISETP.LT.AND P3, PT, R19, RZ, PT ;  /* 0x000000ff1300720c */ /* 0x000fe40003f61270 */
[----:B------:R-:W-:Y:S01]  /*0fe0*/  IADD3 R7, P0, PT, -R12, R22, RZ ;  /* 0x000000160c077210 */ /* 0x000fe20007f1e1ff */
[----:B---3--:R-:W-:Y:S01]  /*0ff0*/  IMAD.WIDE.U32 R8, R17, R14, RZ ;  /* 0x0000000e11087225 */ /* 0x008fe200078e00ff */
[----:B------:R-:W-:Y:S02]  /*1000*/  ISETP.LT.AND P2, PT, R13, RZ, PT ;  /* 0x000000ff0d00720c */ /* 0x000fe40003f41270 */
[----:B------:R-:W-:Y:S01]  /*1010*/  SEL R7, R7, R22, P3 ;  /* 0x0000001607077207 */ /* 0x000fe20001800000 */
[----:B------:R-:W-:-:S02]  /*1020*/  IMAD.X R13, R23, 0x1, ~R13, P0 ;  /* 0x00000001170d7824 */ /* 0x000fc400000e0e0d */
[----:B------:R-:W-:Y:S01]  /*1030*/  IMAD.WIDE.U32 R8, P4, R15, R16, R8 ;  /* 0x000000100f087225 */ /* 0x000fe20007880008 */
[----:B------:R-:W-:Y:S02]  /*1040*/  IADD3 R24, P0, PT, -R18, R7, RZ ;  /* 0x0000000712187210 */ /* 0x000fe40007f1e1ff */
[----:B------:R-:W-:Y:S01]  /*1050*/  SEL R22, R13, R23, P3 ;  /* 0x000000170d167207 */ /* 0x000fe20001800000 */
[----:B------:R-:W-:-:S04]  /*1060*/  IMAD.WIDE.U32 R12, R16, R14, RZ ;  /* 0x0000000e100c7225 */ /* 0x000fc800078e00ff */
[----:B------:R-:W-:Y:S01]  /*1070*/  IMAD.X R23, R22, 0x1, ~R19, P0 ;  /* 0x0000000116177824 */ /* 0x000fe200000e0e13 */
[----:B------:R-:W-:Y:S01]  /*1080*/  IADD3 R25, P0, PT, R25, R12, RZ ;  /* 0x0000000c19197210 */ /* 0x000fe20007f1e0ff */
[----:B------:R-:W2:Y:S01]  /*1090*/  LDG.E.64.CONSTANT R18, desc[UR6][R10.64+0x10] ;  /* 0x000010060a127981 */ /* 0x000ea2000c1e9b00 */
[----:B------:R-:W-:-:S03]  /*10a0*/  IADD3 R27, P3, PT, R13, R8, RZ ;  /* 0x000000080d1b7210 */ /* 0x000fc60007f7e0ff */
[----:B------:R-:W2:Y:S01]  /*10b0*/  LDG.E.64.CONSTANT R12, desc[UR6][R28.64+0x10] ;  /* 0x000010061c0c7981 */ /* 0x000ea2000c1e9b00 */
[----:B------:R-:W-:-:S03]  /*10c0*/  IMAD.MOV.U32 R20, RZ, RZ, R9 ;  /* 0x000000ffff147224 */ /* 0x000fc600078e0009 */
[----:B------:R0:W3:Y:S04]  /*10d0*/  LDG.E.64.CONSTANT R8, desc[UR6][R28.64+0x18] ;  /* 0x000018061c087981 */ /* 0x0000e8000c1e9b00 */
[----:B------:R-:W3:Y:S01]  /*10e0*/  LDG.E.64.CONSTANT R10, desc[UR6][R10.64+0x18] ;  /* 0x000018060a0a7981 */ /* 0x000ee2000c1e9b00 */
[----:B------:R-:W-:Y:S01]  /*10f0*/  IADD3.X R6, P1, PT, R6, R21, RZ, P1, !PT ;  /* 0x0000001506067210 */ /* 0x000fe20000f3e4ff */
[----:B------:R-:W-:Y:S02]  /*1100*/  IMAD.X R21, RZ, RZ, RZ, P4 ;  /* 0x000000ffff157224 */ /* 0x000fe400020e06ff */
[----:B------:R-:W-:Y:S01]  /*1110*/  IMAD.WIDE.U32.X R20, R15, R17, R20, P3 ;  /* 0x000000110f147225 */ /* 0x000fe200018e0414 */
[----:B------:R-:W-:Y:S02]  /*1120*/  SEL R24, R24, R7, P2 ;  /* 0x0000000718187207 */ /* 0x000fe40001000000 */
[----:B------:R-:W-:-:S02]  /*1130*/  IADD3 R7, P3, PT, -R16, R20, RZ ;  /* 0x0000001410077210 */ /* 0x000fc40007f7e1ff */
[----:B------:R-:W-:-:S03]  /*1140*/  SEL R23, R23, R22, P2 ;  /* 0x0000001617177207 */ /* 0x000fc60001000000 */
[----:B------:R-:W-:Y:S01]  /*1150*/  IMAD.X R22, R21, 0x1, ~R17, P3 ;  /* 0x0000000115167824 */ /* 0x000fe200018e0e11 */
[----:B------:R-:W-:Y:S02]  /*1160*/  ISETP.LT.AND P3, PT, R15, RZ, PT ;  /* 0x000000ff0f00720c */ /* 0x000fe40003f61270 */
[----:B------:R-:W-:Y:S02]  /*1170*/  ISETP.LT.AND P2, PT, R17, RZ, PT ;  /* 0x000000ff1100720c */ /* 0x000fe40003f41270 */
[----:B0-----:R-:W-:Y:S02]  /*1180*/  SEL R29, R7, R20, P3 ;  /* 0x00000014071d7207 */ /* 0x001fe40001800000 */
[----:B------:R-:W-:Y:S02]  /*1190*/  SEL R21, R22, R21, P3 ;  /* 0x0000001516157207 */ /* 0x000fe40001800000 */
[----:B------:R-:W-:Y:S02]  /*11a0*/  IADD3.X R27, P0, PT, R6, R27, RZ, P0, !PT ;  /* 0x0000001b061b7210 */ /* 0x000fe4000071e4ff */
[----:B------:R-:W-:-:S05]  /*11b0*/  IADD3 R20, P3, PT, -R14, R29, RZ ;  /* 0x0000001d0e147210 */ /* 0x000fca0007f7e1ff */
[----:B------:R-:W-:-:S05]  /*11c0*/  IMAD.X R22, R21, 0x1, ~R15, P3 ;  /* 0x0000000115167824 */ /* 0x000fca00018e0e0f */
[----:B------:R-:W-:Y:S02]  /*11d0*/  SEL R22, R22, R21, P2 ;  /* 0x0000001516167207 */ /* 0x000fe40001000000 */
[----:B------:R-:W-:Y:S01]  /*11e0*/  IADD3.X R5, P1, PT, R5, R24, RZ, P1, !PT ;  /* 0x0000001805057210 */ /* 0x000fe20000f3e4ff */
[----:B------:R-:W-:Y:S01]  /*11f0*/  UIADD3 UR4, UPT, UPT, UR4, 0x4, URZ ;  /* 0x0000000404047890 */ /* 0x000fe2000fffe0ff */
        /* <DEDUP_REMOVED lines=8> */
[----:B------:R-:W-:Y:S01]  /*1280*/  IADD3 R17, P5, PT, -R12, R14, RZ ;  /* 0x0000000e0c117210 */ /* 0x000fe20007fbe1ff */
[----:B---3--:R-:W-:Y:S01]  /*1290*/  IMAD.WIDE.U32 R6, R9, R10, RZ ;  /* 0x0000000a09067225 */ /* 0x008fe200078e00ff */
[----:B------:R-:W-:-:S03]  /*12a0*/  ISETP.LT.AND P4, PT, R13, RZ, PT ;  /* 0x000000ff0d00720c */ /* 0x000fc60003f81270 */
[----:B------:R-:W-:Y:S01]  /*12b0*/  IMAD.X R13, R15, 0x1, ~R13, P5 ;  /* 0x000000010f0d7824 */ /* 0x000fe200028e0e0d */
[----:B------:R-:W-:-:S04]  /*12c0*/  ISETP.LT.AND P5, PT, R19, RZ, PT ;  /* 0x000000ff1300720c */ /* 0x000fc80003fa1270 */
[----:B------:R-:W-:Y:S02]  /*12d0*/  SEL R17, R17, R14, P5 ;  /* 0x0000000e11117207 */ /* 0x000fe40002800000 */
[----:B------:R-:W-:Y:S01]  /*12e0*/  SEL R15, R13, R15, P5 ;  /* 0x0000000f0d0f7207 */ /* 0x000fe20002800000 */
[----:B------:R-:W-:-:S04]  /*12f0*/  IMAD.WIDE.U32 R6, P5, R11, R8, R6 ;  /* 0x000000080b067225 */ /* 0x000fc800078a0006 */
[----:B------:R-:W-:Y:S01]  /*1300*/  IMAD.WIDE.U32 R12, R8, R10, RZ ;  /* 0x0000000a080c7225 */ /* 0x000fe200078e00ff */
[----:B------:R-:W-:-:S03]  /*1310*/  SEL R14, R20, R29, P2 ;  /* 0x0000001d140e7207 */ /* 0x000fc60001000000 */
[----:B------:R-:W-:Y:S01]  /*1320*/  IMAD.X R21, RZ, RZ, RZ, P5 ;  /* 0x000000ffff157224 */ /* 0x000fe200028e06ff */
[----:B------:R-:W-:Y:S01]  /*1330*/  IADD3 R6, P2, PT, R13, R6, RZ ;  /* 0x000000060d067210 */ /* 0x000fe20007f5e0ff */
[----:B------:R-:W-:-:S04]  /*1340*/  IMAD.MOV.U32 R20, RZ, RZ, R7 ;  /* 0x000000ffff147224 */ /* 0x000fc800078e0007 */
[----:B------:R-:W-:Y:S01]  /*1350*/  IMAD.WIDE.U32.X R20, R11, R9, R20, P2 ;  /* 0x000000090b147225 */ /* 0x000fe200010e0414 */
[----:B------:R-:W-:Y:S02]  /*1360*/  IADD3.X R5, P0, PT, R5, R14, RZ, P0, !PT ;  /* 0x0000000e05057210 */ /* 0x000fe4000071e4ff */
[-C--:B------:R-:W-:Y:S02]  /*1370*/  IADD3 R14, P2, PT, -R18, R17.reuse, RZ ;  /* 0x00000011120e7210 */ /* 0x080fe40007f5e1ff */
[-C--:B------:R-:W-:Y:S02]  /*1380*/  IADD3 R7, P5, PT, -R8, R20.reuse, RZ ;  /* 0x0000001408077210 */ /* 0x080fe40007fbe1ff */
[----:B------:R-:W-:Y:S02]  /*1390*/  ISETP.LT.AND P6, PT, R11, RZ, PT ;  /* 0x000000ff0b00720c */ /* 0x000fe40003fc1270 */
[----:B------:R-:W-:Y:S01]  /*13a0*/  SEL R8, R14, R17, P4 ;  /* 0x000000110e087207 */ /* 0x000fe20002000000 */
[----:B------:R-:W-:Y:S01]  /*13b0*/  IMAD.X R13, R21, 0x1, ~R9, P5 ;  /* 0x00000001150d7824 */ /* 0x000fe200028e0e09 */
[----:B------:R-:W-:Y:S01]  /*13c0*/  SEL R17, R7, R20, P6 ;  /* 0x0000001407117207 */ /* 0x000fe20003000000 */
[----:B------:R-:W-:Y:S01]  /*13d0*/  IMAD.X R18, R15, 0x1, ~R19, P2 ;  /* 0x000000010f127824 */ /* 0x000fe200010e0e13 */
[----:B------:R-:W-:-:S02]  /*13e0*/  IADD3.X R27, P3, PT, R27, R16, RZ, P3, !PT ;  /* 0x000000101b1b7210 */ /* 0x000fc40001f7e4ff */
[----:B------:R-:W-:Y:S02]  /*13f0*/  SEL R13, R13, R21, P6 ;  /* 0x000000150d0d7207 */ /* 0x000fe40003000000 */
[----:B------:R-:W-:Y:S02]  /*1400*/  ISETP.LT.AND P5, PT, R9, RZ, PT ;  /* 0x000000ff0900720c */ /* 0x000fe40003fa1270 */
[-C--:B------:R-:W-:Y:S02]  /*1410*/  IADD3 R10, P6, PT, -R10, R17.reuse, RZ ;  /* 0x000000110a0a7210 */ /* 0x080fe40007fde1ff */
[----:B------:R-:W-:Y:S02]  /*1420*/  IADD3 R7, P2, PT, R25, R12, RZ ;  /* 0x0000000c19077210 */ /* 0x000fe40007f5e0ff */
[----:B------:R-:W-:Y:S02]  /*1430*/  IADD3.X R5, P3, PT, R5, R8, RZ, P3, !PT ;  /* 0x0000000805057210 */ /* 0x000fe40001f7e4ff */
[----:B------:R-:W-:Y:S01]  /*1440*/  SEL R8, R10, R17, P5 ;  /* 0x000000110a087207 */ /* 0x000fe20002800000 */
[----:B------:R-:W-:Y:S01]  /*1450*/  IMAD.X R10, R13, 0x1, ~R11, P6 ;  /* 0x000000010d0a7824 */ /* 0x000fe200030e0e0b */
[----:B------:R-:W-:-:S02]  /*1460*/  IADD3.X R6, P2, PT, R27, R6, RZ, P2, !PT ;  /* 0x000000061b067210 */ /* 0x000fc4000175e4ff */
[----:B------:R-:W-:Y:S02]  /*1470*/  IADD3.X R2, PT, PT, R22, R2, R23, P0, P1 ;  /* 0x0000000216027210 */ /* 0x000fe400007e2417 */
[----:B------:R-:W-:Y:S02]  /*1480*/  IADD3.X R5, P2, PT, R5, R8, RZ, P2, !PT ;  /* 0x0000000805057210 */ /* 0x000fe4000175e4ff */
[----:B------:R-:W-:Y:S02]  /*1490*/  SEL R15, R18, R15, P4 ;  /* 0x0000000f120f7207 */ /* 0x000fe40002000000 */
[----:B------:R-:W-:-:S04]  /*14a0*/  SEL R8, R10, R13, P5 ;  /* 0x0000000d0a087207 */ /* 0x000fc80002800000 */
[----:B------:R-:W-:-:S07]  /*14b0*/  IADD3.X R2, PT, PT, R8, R2, R15, P2, P3 ;  /* 0x0000000208027210 */ /* 0x000fce00017e640f */
.L_x_189:
        /* <DEDUP_REMOVED lines=15> */
[----:B------:R-:W-:Y:S01]  /*15b0*/  UIADD3 UR4, UPT, UPT, UR4, 0x2, URZ ;  /* 0x0000000204047890 */ /* 0x000fe2000fffe0ff */
[----:B--2---:R-:W-:-:S04]  /*15c0*/  IMAD.WIDE.U32 R14, R9, R22, RZ ;  /* 0x00000016090e7225 */ /* 0x004fc800078e00ff */
[----:B------:R-:W-:-:S04]  /*15d0*/  IMAD.WIDE.U32 R16, R8, R22, RZ ;  /* 0x0000001608107225 */ /* 0x000fc800078e00ff */
[----:B------:R-:W-:-:S04]  /*15e0*/  IMAD.WIDE.U32 R14, P0, R23, R8, R14 ;  /* 0x00000008170e7225 */ /* 0x000fc8000780000e */
[----:B---3--:R-:W-:-:S04]  /*15f0*/  IMAD.WIDE.U32 R20, R13, R10, RZ ;  /* 0x0000000a0d147225 */ /* 0x008fc800078e00ff */
[----:B------:R-:W-:Y:S01]  /*1600*/  IMAD.X R19, RZ, RZ, RZ, P0 ;  /* 0x000000ffff137224 */ /* 0x000fe200000e06ff */
[----:B------:R-:W-:Y:S01]  /*1610*/  IADD3 R17, P0, PT, R17, R14, RZ ;  /* 0x0000000e11117210 */ /* 0x000fe20007f1e0ff */
[----:B------:R-:W-:Y:S02]  /*1620*/  IMAD.MOV.U32 R18, RZ, RZ, R15 ;  /* 0x000000ffff127224 */ /* 0x000fe400078e000f */
[----:B------:R-:W-:-:S04]  /*1630*/  IMAD.WIDE.U32 R20, P1, R11, R12, R20 ;  /* 0x0000000c0b147225 */ /* 0x000fc80007820014 */
[----:B------:R-:W-:-:S04]  /*1640*/  IMAD.WIDE.U32.X R18, R23, R9, R18, P0 ;  /* 0x0000000917127225 */ /* 0x000fc800000e0412 */
[----:B------:R-:W-:-:S04]  /*1650*/  IMAD.WIDE.U32 R14, R12, R10, RZ ;  /* 0x0000000a0c0e7225 */ /* 0x000fc800078e00ff */
[----:B------:R-:W-:Y:S01]  /*1660*/  IMAD.X R25, RZ, RZ, RZ, P1 ;  /* 0x000000ffff197224 */ /* 0x000fe200008e06ff */
[----:B------:R-:W-:Y:S01]  /*1670*/  IADD3 R27, P1, PT, -R8, R18, RZ ;  /* 0x00000012081b7210 */ /* 0x000fe20007f3e1ff */
[----:B------:R-:W-:Y:S01]  /*1680*/  IMAD.MOV.U32 R24, RZ, RZ, R21 ;  /* 0x000000ffff187224 */ /* 0x000fe200078e0015 */
[----:B------:R-:W-:Y:S02]  /*1690*/  IADD3 R8, P4, PT, R15, R20, RZ ;  /* 0x000000140f087210 */ /* 0x000fe40007f9e0ff */
[----:B------:R-:W-:Y:S01]  /*16a0*/  ISETP.LT.AND P2, PT, R23, RZ, PT ;  /* 0x000000ff1700720c */ /* 0x000fe20003f41270 */
[----:B------:R-:W-:Y:S02]  /*16b0*/  IMAD.X R15, R19, 0x1, ~R9, P1 ;  /* 0x00000001130f7824 */ /* 0x000fe400008e0e09 */
[----:B------:R-:W-:Y:S01]  /*16c0*/  IMAD.WIDE.U32.X R24, R11, R13, R24, P4 ;  /* 0x0000000d0b187225 */ /* 0x000fe200020e0418 */
[----:B------:R-:W-:Y:S02]  /*16d0*/  ISETP.LT.AND P3, PT, R9, RZ, PT ;  /* 0x000000ff0900720c */ /* 0x000fe40003f61270 */
[----:B------:R-:W-:-:S02]  /*16e0*/  SEL R9, R27, R18, P2 ;  /* 0x000000121b097207 */ /* 0x000fc40001000000 */
[----:B------:R-:W-:Y:S02]  /*16f0*/  SEL R19, R15, R19, P2 ;  /* 0x000000130f137207 */ /* 0x000fe40001000000 */
[----:B------:R-:W-:Y:S02]  /*1700*/  IADD3 R15, P5, PT, -R12, R24, RZ ;  /* 0x000000180c0f7210 */ /* 0x000fe40007fbe1ff */
[----:B------:R-:W-:Y:S02]  /*1710*/  IADD3 R7, P0, PT, R7, R16, RZ ;  /* 0x0000001007077210 */ /* 0x000fe40007f1e0ff */
[----:B------:R-:W-:Y:S02]  /*1720*/  ISETP.LT.AND P2, PT, R11, RZ, PT ;  /* 0x000000ff0b00720c */ /* 0x000fe40003f41270 */
[----:B------:R-:W-:Y:S02]  /*1730*/  IADD3 R16, P1, PT, -R22, R9, RZ ;  /* 0x0000000916107210 */ /* 0x000fe40007f3e1ff */
[----:B------:R-:W-:Y:S01]  /*1740*/  ISETP.LT.AND P4, PT, R13, RZ, PT ;  /* 0x000000ff0d00720c */ /* 0x000fe20003f81270 */
[----:B------:R-:W-:Y:S01]  /*1750*/  IMAD.X R13, R25, 0x1, ~R13, P5 ;  /* 0x00000001190d7824 */ /* 0x000fe200028e0e0d */
[----:B------:R-:W-:Y:S01]  /*1760*/  SEL R15, R15, R24, P2 ;  /* 0x000000180f0f7207 */ /* 0x000fe20001000000 */
[----:B------:R-:W-:Y:S01]  /*1770*/  IMAD.X R22, R19, 0x1, ~R23, P1 ;  /* 0x0000000113167824 */ /* 0x000fe200008e0e17 */
[----:B------:R-:W-:-:S02]  /*1780*/  IADD3.X R17, P0, PT, R6, R17, RZ, P0, !PT ;  /* 0x0000001106117210 */ /* 0x000fc4000071e4ff */
[----:B------:R-:W-:Y:S02]  /*1790*/  IADD3 R7, P1, PT, R7, R14, RZ ;  /* 0x0000000e07077210 */ /* 0x000fe40007f3e0ff */
[----:B------:R-:W-:Y:S02]  /*17a0*/  IADD3 R10, P5, PT, -R10, R15, RZ ;  /* 0x0000000f0a0a7210 */ /* 0x000fe40007fbe1ff */
[----:B------:R-:W-:Y:S02]  /*17b0*/  SEL R13, R13, R25, P2 ;  /* 0x000000190d0d7207 */ /* 0x000fe40001000000 */
[----:B------:R-:W-:Y:S02]  /*17c0*/  SEL R16, R16, R9, P3 ;  /* 0x0000000910107207 */ /* 0x000fe40001800000 */
[----:B------:R-:W-:Y:S02]  /*17d0*/  IADD3.X R6, P1, PT, R17, R8, RZ, P1, !PT ;  /* 0x0000000811067210 */ /* 0x000fe40000f3e4ff */
[----:B------:R-:W-:Y:S01]  /*17e0*/  SEL R8, R10, R15, P4 ;  /* 0x0000000f0a087207 */ /* 0x000fe20002000000 */
[----:B------:R-:W-:Y:S01]  /*17f0*/  IMAD.X R10, R13, 0x1, ~R11, P5 ;  /* 0x000000010d0a7824 */ /* 0x000fe200028e0e0b */
[----:B------:R-:W-:-:S02]  /*1800*/  IADD3.X R5, P0, PT, R5, R16, RZ, P0, !PT ;  /* 0x0000001005057210 */ /* 0x000fc4000071e4ff */
[----:B------:R-:W-:Y:S02]  /*1810*/  SEL R19, R22, R19, P3 ;  /* 0x0000001316137207 */ /* 0x000fe40001800000 */
[----:B------:R-:W-:Y:S02]  /*1820*/  IADD3.X R5, P1, PT, R5, R8, RZ, P1, !PT ;  /* 0x0000000805057210 */ /* 0x000fe40000f3e4ff */
[----:B------:R-:W-:-:S04]  /*1830*/  SEL R10, R10, R13, P4 ;  /* 0x0000000d0a0a7207 */ /* 0x000fc80002000000 */
[----:B------:R-:W-:-:S07]  /*1840*/  IADD3.X R2, PT, PT, R10, R2, R19, P1, P0 ;  /* 0x000000020a027210 */ /* 0x000fce0000fe0413 */
.L_x_190:
[----:B------:R-:W-:Y:S05]  /*1850*/  BRA.U UP1, `(.L_x_186) ;  /* 0x0000000101747547 */ /* 0x000fea000b800000 */
[----:B------:R-:W0:Y:S01]  /*1860*/  LDC.64 R8, c[0x0][0x380] ;  /* 0x0000e000ff087b82 */ /* 0x000e220000000a00 */
[----:B------:R-:W-:Y:S02]  /*1870*/  VIADD R11, R4, UR4 ;  /* 0x00000004040b7c36 */ /* 0x000fe40008000000 */
[----:B------:R-:W-:-:S05]  /*1880*/  VIADD R3, R3, UR4 ;  /* 0x0000000403037c36 */ /* 0x000fca0008000000 */
[----:B------:R-:W1:Y:S01]  /*1890*/  LDC.64 R12, c[0x0][0x388] ;  /* 0x0000e200ff0c7b82 */ /* 0x000e620000000a00 */
[----:B0-----:R-:W-:-:S06]  /*18a0*/  IMAD.WIDE R8, R11, 0x8, R8 ;  /* 0x000000080b087825 */ /* 0x001fcc00078e0208 */
[----:B------:R-:W2:Y:S01]  /*18b0*/  LDG.E.64.CONSTANT R8, desc[UR6][R8.64] ;  /* 0x0000000608087981 */ /* 0x000ea2000c1e9b00 */
[----:B-1----:R-:W-:-:S06]  /*18c0*/  IMAD.WIDE R12, R3, 0x8, R12 ;  /* 0x00000008030c7825 */ /* 0x002fcc00078e020c */
        /* <DEDUP_REMOVED lines=22> */
.L_x_186:
[----:B------:R-:W0:Y:S01]  /*1a30*/  LDC R15, c[0x0][0x398] ;  /* 0x0000e600ff0f7b82 */ /* 0x000e220000000800 */
[----:B------:R-:W1:Y:S01]  /*1a40*/  S2R R13, SR_TID.X ;  /* 0x00000000000d7919 */ /* 0x000e620000002100 */
[----:B------:R-:W1:Y:S06]  /*1a50*/  LDCU UR4, c[0x0][0x3ac] ;  /* 0x00007580ff0477ac */ /* 0x000e6c0008000800 */
[----:B------:R-:W2:Y:S01]  /*1a60*/  LDC.64 R8, c[0x0][0x390] ;  /* 0x0000e400ff087b82 */ /* 0x000ea20000000a00 */
[C---:B0-----:R-:W-:Y:S02]  /*1a70*/  IADD3 R4, PT, PT, -R15.reuse, 0x40, RZ ;  /* 0x000000400f047810 */ /* 0x041fe40007ffe1ff */
[----:B------:R-:W-:-:S02]  /*1a80*/  ISETP.GT.AND P0, PT, R15, 0x3f, PT ;  /* 0x0000003f0f00780c */ /* 0x000fc40003f04270 */
[----:B------:R-:W-:Y:S02]  /*1a90*/  SHF.R.U64 R10, R7, R15, R6 ;  /* 0x0000000f070a7219 */ /* 0x000fe40000001206 */
[CC--:B------:R-:W-:Y:S02]  /*1aa0*/  SHF.L.U32 R3, R5.reuse, R4.reuse, RZ ;  /* 0x0000000405037219 */ /* 0x0c0fe400000006ff */
[----:B------:R-:W-:Y:S01]  /*1ab0*/  SHF.L.U64.HI R11, R5, R4, R2 ;  /* 0x00000004050b7219 */ /* 0x000fe20000010202 */
[----:B-1----:R-:W-:Y:S01]  /*1ac0*/  IMAD R7, R0, UR4, R13 ;  /* 0x0000000400077c24 */ /* 0x002fe2000f8e020d */
[----:B------:R-:W-:Y:S01]  /*1ad0*/  LOP3.LUT R4, R10, R3, RZ, 0xfc, !PT ;  /* 0x000000030a047212 */ /* 0x000fe200078efcff */
[----:B------:R-:W-:Y:S01]  /*1ae0*/  VIADD R3, R15, 0xffffffc0 ;  /* 0xffffffc00f037836 */ /* 0x000fe20000000000 */
[----:B------:R-:W-:Y:S01]  /*1af0*/  SHF.R.U32.HI R6, RZ, R15, R6 ;  /* 0x0000000fff067219 */ /* 0x000fe20000011606 */
[----:B--2---:R-:W-:-:S03]  /*1b00*/  IMAD.WIDE R8, R7, 0x8, R8 ;  /* 0x0000000807087825 */ /* 0x004fc600078e0208 */
[----:B------:R-:W-:Y:S02]  /*1b10*/  LOP3.LUT R11, R6, R11, RZ, 0xfc, !PT ;  /* 0x0000000b060b7212 */ /* 0x000fe400078efcff */
[-CC-:B------:R-:W-:Y:S02]  /*1b20*/  @P0 SHF.R.S64 R4, R5, R3.reuse, R2.reuse ;  /* 0x0000000305040219 */ /* 0x180fe40000001002 */
[----:B------:R-:W-:-:S03]  /*1b30*/  @P0 SHF.R.S32.HI R11, RZ, R3, R2 ;  /* 0x00000003ff0b0219 */ /* 0x000fc60000011402 */
[----:B------:R-:W-:Y:S02]  /*1b40*/  IMAD.MOV.U32 R2, RZ, RZ, R4 ;  /* 0x000000ffff027224 */ /* 0x000fe400078e0004 */
[----:B------:R-:W-:-:S05]  /*1b50*/  IMAD.MOV.U32 R3, RZ, RZ, R11 ;  /* 0x000000ffff037224 */ /* 0x000fca00078e000b */
[----:B------:R-:W-:Y:S01]  /*1b60*/  STG.E.64 desc[UR6][R8.64], R2 ;  /* 0x0000000208007986 */ /* 0x000fe2000c101b06 */
[----:B------:R-:W-:Y:S05]  /*1b70*/  EXIT ;  /* 0x000000000000794d */ /* 0x000fea0003800000 */
.L_x_191:
        /* <DEDUP_REMOVED lines=16> */
.L_x_322:


//--------------------- .text.einsum_bshd_hdc_bshc_kernel --------------------------
	.section	.text.einsum_bshd_hdc_bshc_kernel,"ax",@progbits
	.align	128
        .global         einsum_bshd_hdc_bshc_kernel
        .type           einsum_bshd_hdc_bshc_kernel,@function
        .size           einsum_bshd_hdc_bshc_kernel,(.L_x_323 - einsum_bshd_hdc_bshc_kernel)
        .other          einsum_bshd_hdc_bshc_kernel,@"STO_CUDA_ENTRY STV_DEFAULT"
einsum_bshd_hdc_bshc_kernel:
.text.einsum_bshd_hdc_bshc_kernel:
        /* <DEDUP_REMOVED lines=18> */
[----:B0-----:R-:W-:Y:S01]  /*0120*/  IMAD R5, R5, R4, UR9 ;  /* 0x0000000905057e24 */ /* 0x001fe2000f8e0204 */
[----:B------:R-:W-:Y:S02]  /*0130*/  USHF.R.S32.HI UR9, URZ, 0x1f, UR4 ;  /* 0x0000001fff097899 */ /* 0x000fe40008011404 */
[----:B------:R-:W-:-:S04]  /*0140*/  USHF.R.S32.HI UR4, URZ, 0x1f, UR4 ;  /* 0x0000001fff047899 */ /* 0x000fc80008011404 */
[----:B------:R-:W-:Y:S02]  /*0150*/  IMAD.U32 R20, RZ, RZ, UR9 ;  /* 0x00000009ff147e24 */ /* 0x000fe4000f8e00ff */
[----:B--2---:R-:W-:Y:S02]  /*0160*/  IMAD R2, R5, R2, UR8 ;  /* 0x0000000805027e24 */ /* 0x004fe4000f8e0202 */
[----:B------:R-:W-:Y:S02]  /*0170*/  IMAD.U32 R5, RZ, RZ, UR10 ;  /* 0x0000000aff057e24 */ /* 0x000fe4000f8e00ff */
[----:B------:R-:W-:Y:S01]  /*0180*/  IMAD.U32 R4, RZ, RZ, UR4 ;  /* 0x00000004ff047e24 */ /* 0x000fe2000f8e00ff */
[----:B-1----:R-:W-:Y:S06]  /*0190*/  @!P0 BRA `(.L_x_192) ;  /* 0x00000018009c8947 */ /* 0x002fec0003800000 */
[----:B------:R-:W-:Y:S01]  /*01a0*/  ISETP.GE.U32.AND P0, PT, R3, 0x8, PT ;  /* 0x000000080300780c */ /* 0x000fe20003f06070 */
[----:B------:R-:W-:Y:S01]  /*01b0*/  IMAD R6, R2, R3, RZ ;  /* 0x0000000302067224 */ /* 0x000fe200078e02ff */
[--C-:B------:R-:W-:Y:S01]  /*01c0*/  SHF.R.S32.HI R20, RZ, 0x1f, R5.reuse ;  /* 0x0000001fff147819 */ /* 0x100fe20000011405 */
[----:B------:R-:W-:Y:S01]  /*01d0*/  IMAD.MOV.U32 R7, RZ, RZ, RZ ;  /* 0x000000ffff077224 */ /* 0x000fe200078e00ff */
[----:B------:R-:W-:-:S09]  /*01e0*/  SHF.R.S32.HI R4, RZ, 0x1f, R5 ;  /* 0x0000001fff047819 */ /* 0x000fd20000011405 */
[----:B------:R-:W-:Y:S05]  /*01f0*/  @!P0 BRA `(.L_x_193) ;  /* 0x0000000c00408947 */ /* 0x000fea0003800000 */
[----:B------:R-:W-:Y:S01]  /*0200*/  LOP3.LUT R7, R3, 0x7ffffff8, RZ, 0xc0, !PT ;  /* 0x7ffffff803077812 */ /* 0x000fe200078ec0ff */
[----:B------:R-:W-:-:S04]  /*0210*/  IMAD R22, R0, UR8, RZ ;  /* 0x0000000800167c24 */ /* 0x000fc8000f8e02ff */
[----:B------:R-:W-:Y:S02]  /*0220*/  IMAD R22, R22, R3, R9 ;  /* 0x0000000316167224 */ /* 0x000fe400078e0209 */
[----:B------:R-:W-:-:S07]  /*0230*/  IMAD.MOV R8, RZ, RZ, -R7 ;  /* 0x000000ffff087224 */ /* 0x000fce00078e0a07 */
.L_x_194:
[----:B------:R-:W0:Y:S08]  /*0240*/  LDC.64 R28, c[0x0][0x388] ;  /* 0x0000e200ff1c7b82 */ /* 0x000e300000000a00 */
[----:B------:R-:W1:Y:S01]  /*0250*/  LDC.64 R14, c[0x0][0x380] ;  /* 0x0000e000ff0e7b82 */ /* 0x000e620000000a00 */
[----:B0-----:R-:W-:-:S05]  /*0260*/  IMAD.WIDE R28, R22, 0x4, R28 ;  /* 0x00000004161c7825 */ /* 0x001fca00078e021c */
[----:B------:R-:W2:Y:S01]  /*0270*/  LDG.E R21, desc[UR6][R28.64] ;  /* 0x000000061c157981 */ /* 0x000ea2000c1e1900 */
[----:B-1----:R-:W-:-:S05]  /*0280*/  IMAD.WIDE R14, R6, 0x8, R14 ;  /* 0x00000008060e7825 */ /* 0x002fca00078e020e */
[----:B------:R-:W3:Y:S01]  /*0290*/  LDG.E.64 R18, desc[UR6][R14.64] ;  /* 0x000000060e127981 */ /* 0x000ee2000c1e1b00 */
[----:B------:R-:W-:-:S03]  /*02a0*/  IMAD.WIDE R12, R0, 0x4, R28 ;  /* 0x00000004000c7825 */ /* 0x000fc600078e021c */
[----:B------:R-:W4:Y:S04]  /*02b0*/  LDG.E.64 R16, desc[UR6][R14.64+0x8] ;  /* 0x000008060e107981 */ /* 0x000f28000c1e1b00 */
[----:B------:R0:W5:Y:S02]  /*02c0*/  LDG.E R27, desc[UR6][R12.64] ;  /* 0x000000060c1b7981 */ /* 0x000164000c1e1900 */
[----:B0-----:R-:W-:Y:S01]  /*02d0*/  IMAD.WIDE R12, R0, 0x4, R12 ;  /* 0x00000004000c7825 */ /* 0x001fe200078e020c */
[----:B--2---:R-:W-:-:S05]  /*02e0*/  SHF.R.S32.HI R9, RZ, 0x1f, R21 ;  /* 0x0000001fff097819 */ /* 0x004fca0000011415 */
[----:B---3--:R-:W-:-:S04]  /*02f0*/  IMAD.WIDE.U32 R10, R9, R18, RZ ;  /* 0x00000012090a7225 */ /* 0x008fc800078e00ff */
[----:B------:R-:W-:-:S04]  /*0300*/  IMAD.WIDE.U32 R24, R21, R18, RZ ;  /* 0x0000001215187225 */ /* 0x000fc800078e00ff */
[----:B------:R-:W-:Y:S01]  /*0310*/  IMAD.WIDE.U32 R10, P1, R19, R21, R10 ;  /* 0x00000015130a7225 */ /* 0x000fe2000782000a */
[----:B------:R-:W-:-:S03]  /*0320*/  IADD3 R23, P0, PT, R23, R24, RZ ;  /* 0x0000001817177210 */ /* 0x000fc60007f1e0ff */
[----:B------:R-:W-:Y:S01]  /*0330*/  IMAD.MOV.U32 R24, RZ, RZ, R11 ;  /* 0x000000ffff187224 */ /* 0x000fe200078e000b */
[----:B------:R-:W-:Y:S01]  /*0340*/  IADD3 R26, P2, PT, R25, R10, RZ ;  /* 0x0000000a191a7210 */ /* 0x000fe20007f5e0ff */
[----:B------:R-:W-:Y:S01]  /*0350*/  IMAD.X R25, RZ, RZ, RZ, P1 ;  /* 0x000000ffff197224 */ /* 0x000fe200008e06ff */
[----:B------:R-:W2:Y:S03]  /*0360*/  LDG.E.64 R10, desc[UR6][R14.64+0x10] ;  /* 0x000010060e0a7981 */ /* 0x000ea6000c1e1b00 */
[----:B------:R-:W-:-:S03]  /*0370*/  IMAD.WIDE.U32.X R24, R19, R9, R24, P2 ;  /* 0x0000000913187225 */ /* 0x000fc600010e0418 */
[----:B------:R-:W-:Y:S02]  /*0380*/  IADD3 R21, P1, PT, -R21, R24, RZ ;  /* 0x0000001815157210 */ /* 0x000fe40007f3e1ff */
[----:B------:R-:W-:-:S03]  /*0390*/  ISETP.LT.AND P2, PT, R19, RZ, PT ;  /* 0x000000ff1300720c */ /* 0x000fc60003f41270 */
[----:B------:R-:W-:-:S05]  /*03a0*/  IMAD.X R29, R25, 0x1, ~R9, P1 ;  /* 0x00000001191d7824 */ /* 0x000fca00008e0e09 */
[----:B------:R-:W-:Y:S02]  /*03b0*/  SEL R29, R29, R25, P2 ;  /* 0x000000191d1d7207 */ /* 0x000fe40001000000 */
[----:B------:R0:W3:Y:S01]  /*03c0*/  LDG.E R25, desc[UR6][R12.64] ;  /* 0x000000060c197981 */ /* 0x0000e2000c1e1900 */
[----:B------:R-:W-:Y:S02]  /*03d0*/  SEL R21, R21, R24, P2 ;  /* 0x0000001815157207 */ /* 0x000fe40001000000 */
[----:B------:R-:W-:Y:S02]  /*03e0*/  ISETP.LT.AND P2, PT, R9, RZ, PT ;  /* 0x000000ff0900720c */ /* 0x000fe40003f41270 */
[-C--:B------:R-:W-:Y:S02]  /*03f0*/  IADD3 R18, P1, PT, -R18, R21.reuse, RZ ;  /* 0x0000001512127210 */ /* 0x080fe40007f3e1ff */
[----:B-----5:R-:W-:Y:S02]  /*0400*/  SHF.R.S32.HI R24, RZ, 0x1f, R27 ;  /* 0x0000001fff187819 */ /* 0x020fe4000001141b */
[----:B------:R-:W-:Y:S01]  /*0410*/  SEL R9, R18, R21, P2 ;  /* 0x0000001512097207 */ /* 0x000fe20001000000 */
[----:B------:R-:W-:Y:S01]  /*0420*/  IMAD.X R28, R29, 0x1, ~R19, P1 ;  /* 0x000000011d1c7824 */ /* 0x000fe200008e0e13 */
[----:B------:R-:W-:Y:S01]  /*0430*/  IADD3.X R26, P0, PT, R5, R26, RZ, P0, !PT ;  /* 0x0000001a051a7210 */ /* 0x000fe2000071e4ff */
[----:B----4-:R-:W-:-:S03]  /*0440*/  IMAD.WIDE.U32 R18, R24, R16, RZ ;  /* 0x0000001018127225 */ /* 0x010fc600078e00ff */
[----:B------:R-:W-:Y:S02]  /*0450*/  SEL R5, R28, R29, P2 ;  /* 0x0000001d1c057207 */ /* 0x000fe40001000000 */
[----:B------:R-:W-:Y:S01]  /*0460*/  IADD3.X R9, P0, PT, R20, R9, RZ, P0, !PT ;  /* 0x0000000914097210 */ /* 0x000fe2000071e4ff */
[----:B------:R-:W-:-:S04]  /*0470*/  IMAD.WIDE.U32 R18, P2, R17, R27, R18 ;  /* 0x0000001b11127225 */ /* 0x000fc80007840012 */
[----:B------:R-:W-:-:S03]  /*0480*/  IMAD.WIDE.U32 R20, R27, R16, RZ ;  /* 0x000000101b147225 */ /* 0x000fc600078e00ff */
[----:B------:R-:W-:Y:S01]  /*0490*/  IADD3 R23, P1, PT, R23, R20, RZ ;  /* 0x0000001417177210 */ /* 0x000fe20007f3e0ff */
[----:B------:R-:W-:Y:S01]  /*04a0*/  IMAD.MOV.U32 R20, RZ, RZ, R19 ;  /* 0x000000ffff147224 */ /* 0x000fe200078e0013 */
[----:B------:R-:W-:Y:S01]  /*04b0*/  IADD3 R18, P3, PT, R21, R18, RZ ;  /* 0x0000001215127210 */ /* 0x000fe20007f7e0ff */
[----:B------:R-:W-:-:S04]  /*04c0*/  IMAD.X R21, RZ, RZ, RZ, P2 ;  /* 0x000000ffff157224 */ /* 0x000fc800010e06ff */
[C---:B------:R-:W-:Y:S01]  /*04d0*/  IMAD.WIDE.U32.X R20, R17.reuse, R24, R20, P3 ;  /* 0x0000001811147225 */ /* 0x040fe200018e0414 */
[----:B------:R-:W-:Y:S02]  /*04e0*/  ISETP.LT.AND P3, PT, R17, RZ, PT ;  /* 0x000000ff1100720c */ /* 0x000fe40003f61270 */
[----:B------:R-:W-:Y:S01]  /*04f0*/  IADD3 R19, P2, PT, -R27, R20, RZ ;  /* 0x000000141b137210 */ /* 0x000fe20007f5e1ff */
[----:B0-----:R-:W-:-:S03]  /*0500*/  IMAD.WIDE R12, R0, 0x4, R12 ;  /* 0x00000004000c7825 */ /* 0x001fc600078e020c */
[----:B------:R-:W-:Y:S01]  /*0510*/  SEL R19, R19, R20, P3 ;  /* 0x0000001413137207 */ /* 0x000fe20001800000 */
[----:B------:R-:W-:Y:S01]  /*0520*/  IMAD.X R27, R21, 0x1, ~R24, P2 ;  /* 0x00000001151b7824 */ /* 0x000fe200010e0e18 */
[----:B------:R-:W-:Y:S02]  /*0530*/  IADD3.X R18, P1, PT, R26, R18, RZ, P1, !PT ;  /* 0x000000121a127210 */ /* 0x000fe40000f3e4ff */
[----:B------:R-:W-:Y:S02]  /*0540*/  IADD3 R26, P2, PT, -R16, R19, RZ ;  /* 0x00000013101a7210 */ /* 0x000fe40007f5e1ff */
[----:B------:R-:W-:Y:S02]  /*0550*/  SEL R20, R27, R21, P3 ;  /* 0x000000151b147207 */ /* 0x000fe40001800000 */
[----:B------:R0:W4:Y:S03]  /*0560*/  LDG.E R21, desc[UR6][R12.64] ;  /* 0x000000060c157981 */ /* 0x000126000c1e1900 */
[----:B------:R-:W-:-:S02]  /*0570*/  IMAD.X R27, R20, 0x1, ~R17, P2 ;  /* 0x00000001141b7824 */ /* 0x000fc400010e0e11 */
[----:B------:R-:W5:Y:S01]  /*0580*/  LDG.E.64 R16, desc[UR6][R14.64+0x18] ;  /* 0x000018060e107981 */ /* 0x000f62000c1e1b00 */
[----:B------:R-:W-:-:S04]  /*0590*/  ISETP.LT.AND P3, PT, R24, RZ, PT ;  /* 0x000000ff1800720c */ /* 0x000fc80003f61270 */
[----:B------:R-:W-:Y:S02]  /*05a0*/  SEL R26, R26, R19, P3 ;  /* 0x000000131a1a7207 */ /* 0x000fe40001800000 */
[----:B------:R-:W-:Y:S02]  /*05b0*/  SEL R20, R27, R20, P3 ;  /* 0x000000141b147207 */ /* 0x000fe40001800000 */
[----:B------:R-:W-:-:S04]  /*05c0*/  IADD3.X R19, P1, PT, R9, R26, RZ, P1, !PT ;  /* 0x0000001a09137210 */ /* 0x000fc80000f3e4ff */
[----:B------:R-:W-:Y:S01]  /*05d0*/  IADD3.X R9, PT, PT, R20, R4, R5, P1, P0 ;  /* 0x0000000414097210 */ /* 0x000fe20000fe0405 */
[----:B0-----:R-:W-:-:S05]  /*05e0*/  IMAD.WIDE R12, R0, 0x4, R12 ;  /* 0x00000004000c7825 */ /* 0x001fca00078e020c */
[----:B------:R0:W5:Y:S01]  /*05f0*/  LDG.E R20, desc[UR6][R12.64] ;  /* 0x000000060c147981 */ /* 0x000162000c1e1900 */
[----:B---3--:R-:W-:-:S05]  /*0600*/  SHF.R.S32.HI R24, RZ, 0x1f, R25 ;  /* 0x0000001fff187819 */ /* 0x008fca0000011419 */
[----:B--2---:R-:W-:-:S04]  /*0610*/  IMAD.WIDE.U32 R26, R24, R10, RZ ;  /* 0x0000000a181a7225 */ /* 0x004fc800078e00ff */
[----:B------:R-:W-:-:S04]  /*0620*/  IMAD.WIDE.U32 R4, P1, R11, R25, R26 ;  /* 0x000000190b047225 */ /* 0x000fc8000782001a */
[----:B------:R-:W-:-:S03]  /*0630*/  IMAD.WIDE.U32 R26, R25, R10, RZ ;  /* 0x0000000a191a7225 */ /* 0x000fc600078e00ff */
[----:B------:R-:W-:Y:S01]  /*0640*/  IADD3 R23, P0, PT, R23, R26, RZ ;  /* 0x0000001a17177210 */ /* 0x000fe20007f1e0ff */
[----:B------:R-:W-:Y:S01]  /*0650*/  IMAD.X R29, RZ, RZ, RZ, P1 ;  /* 0x000000ffff1d7224 */ /* 0x000fe200008e06ff */
[----:B------:R-:W-:Y:S01]  /*0660*/  IADD3 R26, P2, PT, R27, R4, RZ ;  /* 0x000000041b1a7210 */ /* 0x000fe20007f5e0ff */
[----:B------:R-:W-:-:S04]  /*0670*/  IMAD.MOV.U32 R28, RZ, RZ, R5 ;  /* 0x000000ffff1c7224 */ /* 0x000fc800078e0005 */
[----:B------:R-:W-:-:S03]  /*0680*/  IMAD.WIDE.U32.X R28, R11, R24, R28, P2 ;  /* 0x000000180b1c7225 */ /* 0x000fc600010e041c */
[----:B------:R-:W-:Y:S02]  /*0690*/  IADD3 R25, P1, PT, -R25, R28, RZ ;  /* 0x0000001c19197210 */ /* 0x000fe40007f3e1ff */
[----:B------:R-:W-:-:S03]  /*06a0*/  ISETP.LT.AND P2, PT, R11, RZ, PT ;  /* 0x000000ff0b00720c */ /* 0x000fc60003f41270 */
[----:B------:R-:W-:-:S05]  /*06b0*/  IMAD.X R5, R29, 0x1, ~R24, P1 ;  /* 0x000000011d057824 */ /* 0x000fca00008e0e18 */
[----:B------:R-:W-:Y:S02]  /*06c0*/  SEL R29, R5, R29, P2 ;  /* 0x0000001d051d7207 */ /* 0x000fe40001000000 */
[----:B------:R-:W2:Y:S01]  /*06d0*/  LDG.E.64 R4, desc[UR6][R14.64+0x20] ;  /* 0x000020060e047981 */ /* 0x000ea2000c1e1b00 */
[----:B------:R-:W-:Y:S02]  /*06e0*/  SEL R25, R25, R28, P2 ;  /* 0x0000001c19197207 */ /* 0x000fe40001000000 */
[----:B------:R-:W-:Y:S02]  /*06f0*/  ISETP.LT.AND P2, PT, R24, RZ, PT ;  /* 0x000000ff1800720c */ /* 0x000fe40003f41270 */
[----:B------:R-:W-:Y:S02]  /*0700*/  IADD3.X R24, P0, PT, R18, R26, RZ, P0, !PT ;  /* 0x0000001a12187210 */ /* 0x000fe4000071e4ff */
[----:B------:R-:W-:Y:S02]  /*0710*/  IADD3 R18, P1, PT, -R10, R25, RZ ;  /* 0x000000190a127210 */ /* 0x000fe40007f3e1ff */
[----:B----4-:R-:W-:-:S03]  /*0720*/  SHF.R.S32.HI R26, RZ, 0x1f, R21 ;  /* 0x0000001fff1a7819 */ /* 0x010fc60000011415 */
[----:B------:R-:W-:Y:S01]  /*0730*/  IMAD.X R10, R29, 0x1, ~R11, P1 ;  /* 0x000000011d0a7824 */ /* 0x000fe200008e0e0b */
[----:B------:R-:W-:-:S04]  /*0740*/  SEL R18, R18, R25, P2 ;  /* 0x0000001912127207 */ /* 0x000fc80001000000 */
[----:B------:R-:W-:Y:S01]  /*0750*/  SEL R25, R10, R29, P2 ;  /* 0x0000001d0a197207 */ /* 0x000fe20001000000 */
[----:B-----5:R-:W-:Y:S01]  /*0760*/  IMAD.WIDE.U32 R10, R26, R16, RZ ;  /* 0x000000101a0a7225 */ /* 0x020fe200078e00ff */
[----:B------:R-:W-:-:S03]  /*0770*/  IADD3.X R27, P0, PT, R19, R18, RZ, P0, !PT ;  /* 0x00000012131b7210 */ /* 0x000fc6000071e4ff */
[----:B------:R-:W-:-:S04]  /*0780*/  IMAD.WIDE.U32 R18, R21, R16, RZ ;  /* 0x0000001015127225 */ /* 0x000fc800078e00ff */
[----:B------:R-:W-:Y:S01]  /*0790*/  IMAD.WIDE.U32 R10, P2, R17, R21, R10 ;  /* 0x00000015110a7225 */ /* 0x000fe2000784000a */
[----:B------:R-:W-:-:S03]  /*07a0*/  IADD3 R23, P1, PT, R23, R18, RZ ;  /* 0x0000001217177210 */ /* 0x000fc60007f3e0ff */
[----:B------:R-:W-:Y:S01]  /*07b0*/  IMAD.MOV.U32 R18, RZ, RZ, R11 ;  /* 0x000000ffff127224 */ /* 0x000fe200078e000b */
[----:B------:R-:W-:Y:S01]  /*07c0*/  IADD3 R10, P3, PT, R19, R10, RZ ;  /* 0x0000000a130a7210 */ /* 0x000fe20007f7e0ff */
[----:B------:R-:W-:-:S04]  /*07d0*/  IMAD.X R19, RZ, RZ, RZ, P2 ;  /* 0x000000ffff137224 */ /* 0x000fc800010e06ff */
[C---:B------:R-:W-:Y:S01]  /*07e0*/  IMAD.WIDE.U32.X R18, R17.reuse, R26, R18, P3 ;  /* 0x0000001a11127225 */ /* 0x040fe200018e0412 */
[----:B------:R-:W-:Y:S02]  /*07f0*/  ISETP.LT.AND P3, PT, R17, RZ, PT ;  /* 0x000000ff1100720c */ /* 0x000fe40003f61270 */
[----:B------:R-:W-:-:S04]  /*0800*/  IADD3 R11, P2, PT, -R21, R18, RZ ;  /* 0x00000012150b7210 */ /* 0x000fc80007f5e1ff */
[----:B------:R-:W-:Y:S01]  /*0810*/  SEL R11, R11, R18, P3 ;  /* 0x000000120b0b7207 */ /* 0x000fe20001800000 */
[----:B------:R-:W-:Y:S02]  /*0820*/  IMAD.X R21, R19, 0x1, ~R26, P2 ;  /* 0x0000000113157824 */ /* 0x000fe400010e0e1a */
[----:B0-----:R-:W-:Y:S01]  /*0830*/  IMAD.WIDE R12, R0, 0x4, R12 ;  /* 0x00000004000c7825 */ /* 0x001fe200078e020c */
[----:B------:R-:W-:Y:S02]  /*0840*/  IADD3 R16, P2, PT, -R16, R11, RZ ;  /* 0x0000000b10107210 */ /* 0x000fe40007f5e1ff */
[----:B------:R-:W-:Y:S02]  /*0850*/  SEL R18, R21, R19, P3 ;  /* 0x0000001315127207 */ /* 0x000fe40001800000 */
[----:B------:R-:W-:Y:S01]  /*0860*/  ISETP.LT.AND P3, PT, R26, RZ, PT ;  /* 0x000000ff1a00720c */ /* 0x000fe20003f61270 */
[----:B------:R0:W3:Y:S02]  /*0870*/  LDG.E R21, desc[UR6][R12.64] ;  /* 0x000000060c157981 */ /* 0x0000e4000c1e1900 */
[----:B------:R-:W-:Y:S01]  /*0880*/  IMAD.X R17, R18, 0x1, ~R17, P2 ;  /* 0x0000000112117824 */ /* 0x000fe200010e0e11 */
[----:B------:R-:W-:-:S02]  /*0890*/  IADD3.X R24, P1, PT, R24, R10, RZ, P1, !PT ;  /* 0x0000000a18187210 */ /* 0x000fc40000f3e4ff */
[----:B------:R-:W-:Y:S02]  /*08a0*/  SEL R10, R16, R11, P3 ;  /* 0x0000000b100a7207 */ /* 0x000fe40001800000 */
[----:B------:R-:W-:Y:S02]  /*08b0*/  SEL R26, R17, R18, P3 ;  /* 0x00000012111a7207 */ /* 0x000fe40001800000 */
[----:B------:R-:W-:Y:S01]  /*08c0*/  SHF.R.S32.HI R19, RZ, 0x1f, R20 ;  /* 0x0000001fff137819 */ /* 0x000fe20000011414 */
[----:B------:R-:W4:Y:S01]  /*08d0*/  LDG.E.64 R16, desc[UR6][R14.64+0x28] ;  /* 0x000028060e107981 */ /* 0x000f22000c1e1b00 */
[----:B------:R-:W-:-:S04]  /*08e0*/  IADD3.X R18, P1, PT, R27, R10, RZ, P1, !PT ;  /* 0x0000000a1b127210 */ /* 0x000fc80000f3e4ff */
[----:B------:R-:W-:Y:S01]  /*08f0*/  IADD3.X R9, PT, PT, R26, R9, R25, P1, P0 ;  /* 0x000000091a097210 */ /* 0x000fe20000fe0419 */
[----:B0-----:R-:W-:-:S04]  /*0900*/  IMAD.WIDE R12, R0, 0x4, R12 ;  /* 0x00000004000c7825 */ /* 0x001fc800078e020c */
[----:B--2---:R-:W-:-:S04]  /*0910*/  IMAD.WIDE.U32 R10, R19, R4, RZ ;  /* 0x00000004130a7225 */ /* 0x004fc800078e00ff */
[----:B------:R-:W-:-:S04]  /*0920*/  IMAD.WIDE.U32 R26, R20, R4, RZ ;  /* 0x00000004141a7225 */ /* 0x000fc800078e00ff */
[----:B------:R-:W-:Y:S01]  /*0930*/  IMAD.WIDE.U32 R10, P1, R5, R20, R10 ;  /* 0x00000014050a7225 */ /* 0x000fe2000782000a */
[----:B------:R-:W-:-:S03]  /*0940*/  IADD3 R23, P0, PT, R23, R26, RZ ;  /* 0x0000001a17177210 */ /* 0x000fc60007f1e0ff */
[----:B------:R-:W-:Y:S01]  /*0950*/  IMAD.MOV.U32 R26, RZ, RZ, R11 ;  /* 0x000000ffff1a7224 */ /* 0x000fe200078e000b */
[----:B------:R-:W-:Y:S01]  /*0960*/  IADD3 R10, P2, PT, R27, R10, RZ ;  /* 0x0000000a1b0a7210 */ /* 0x000fe20007f5e0ff */
[----:B------:R-:W-:-:S04]  /*0970*/  IMAD.X R27, RZ, RZ, RZ, P1 ;  /* 0x000000ffff1b7224 */ /* 0x000fc800008e06ff */
[----:B------:R-:W-:-:S03]  /*0980*/  IMAD.WIDE.U32.X R26, R5, R19, R26, P2 ;  /* 0x00000013051a7225 */ /* 0x000fc600010e041a */
[-C--:B------:R-:W-:Y:S02]  /*0990*/  IADD3 R11, P1, PT, -R20, R26.reuse, RZ ;  /* 0x0000001a140b7210 */ /* 0x080fe40007f3e1ff */
[----:B------:R-:W-:Y:S01]  /*09a0*/  ISETP.LT.AND P2, PT, R5, RZ, PT ;  /* 0x000000ff0500720c */ /* 0x000fe20003f41270 */
[----:B------:R0:W2:Y:S02]  /*09b0*/  LDG.E R20, desc[UR6][R12.64] ;  /* 0x000000060c147981 */ /* 0x0000a4000c1e1900 */
[----:B------:R-:W-:Y:S01]  /*09c0*/  IMAD.X R25, R27, 0x1, ~R19, P1 ;  /* 0x000000011b197824 */ /* 0x000fe200008e0e13 */
[----:B------:R-:W-:Y:S01]  /*09d0*/  SEL R11, R11, R26, P2 ;  /* 0x0000001a0b0b7207 */ /* 0x000fe20001000000 */
[----:B0-----:R-:W-:-:S03]  /*09e0*/  IMAD.WIDE R12, R0, 0x4, R12 ;  /* 0x00000004000c7825 */ /* 0x001fc600078e020c */
[----:B------:R-:W-:Y:S02]  /*09f0*/  SEL R26, R25, R27, P2 ;  /* 0x0000001b191a7207 */ /* 0x000fe40001000000 */
[----:B------:R-:W5:Y:S04]  /*0a00*/  LDG.E R25, desc[UR6][R12.64] ;  /* 0x000000060c197981 */ /* 0x000f68000c1e1900 */
[----:B------:R-:W5:Y:S04]  /*0a10*/  LDG.E.64 R12, desc[UR6][R14.64+0x30] ;  /* 0x000030060e0c7981 */ /* 0x000f68000c1e1b00 */
[----:B------:R-:W5:Y:S01]  /*0a20*/  LDG.E.64 R14, desc[UR6][R14.64+0x38] ;  /* 0x000038060e0e7981 */ /* 0x000f62000c1e1b00 */
[----:B------:R-:W-:-:S02]  /*0a30*/  IADD3.X R24, P0, PT, R24, R10, RZ, P0, !PT ;  /* 0x0000000a18187210 */ /* 0x000fc4000071e4ff */
[-C--:B------:R-:W-:Y:S02]  /*0a40*/  IADD3 R4, P1, PT, -R4, R11.reuse, RZ ;  /* 0x0000000b04047210 */ /* 0x080fe40007f3e1ff */
[----:B------:R-:W-:Y:S02]  /*0a50*/  ISETP.LT.AND P2, PT, R19, RZ, PT ;  /* 0x000000ff1300720c */ /* 0x000fe40003f41270 */
[----:B---3--:R-:W-:Y:S01]  /*0a60*/  SHF.R.S32.HI R10, RZ, 0x1f, R21 ;  /* 0x0000001fff0a7819 */ /* 0x008fe20000011415 */
[----:B------:R-:W-:Y:S01]  /*0a70*/  IMAD.X R19, R26, 0x1, ~R5, P1 ;  /* 0x000000011a137824 */ /* 0x000fe200008e0e05 */
[----:B------:R-:W-:-:S03]  /*0a80*/  SEL R11, R4, R11, P2 ;  /* 0x0000000b040b7207 */ /* 0x000fc60001000000 */
[----:B----4-:R-:W-:Y:S01]  /*0a90*/  IMAD.WIDE.U32 R4, R10, R16, RZ ;  /* 0x000000100a047225 */ /* 0x010fe200078e00ff */
[----:B------:R-:W-:Y:S02]  /*0aa0*/  SEL R26, R19, R26, P2 ;  /* 0x0000001a131a7207 */ /* 0x000fe40001000000 */
[----:B------:R-:W-:Y:S01]  /*0ab0*/  IADD3.X R11, P0, PT, R18, R11, RZ, P0, !PT ;  /* 0x0000000b120b7210 */ /* 0x000fe2000071e4ff */
        /* <DEDUP_REMOVED lines=8> */
[----:B------:R-:W-:-:S05]  /*0b40*/  IADD3 R21, P2, PT, -R21, R18, RZ ;  /* 0x0000001215157210 */ /* 0x000fca0007f5e1ff */
[----:B------:R-:W-:Y:S01]  /*0b50*/  IMAD.X R5, R19, 0x1, ~R10, P2 ;  /* 0x0000000113057824 */ /* 0x000fe200010e0e0a */
[----:B------:R-:W-:-:S04]  /*0b60*/  SEL R21, R21, R18, P3 ;  /* 0x0000001215157207 */ /* 0x000fc80001800000 */
[----:B------:R-:W-:Y:S02]  /*0b70*/  SEL R19, R5, R19, P3 ;  /* 0x0000001305137207 */ /* 0x000fe40001800000 */
[----:B------:R-:W-:Y:S02]  /*0b80*/  ISETP.LT.AND P3, PT, R10, RZ, PT ;  /* 0x000000ff0a00720c */ /* 0x000fe40003f61270 */
[----:B------:R-:W-:Y:S02]  /*0b90*/  IADD3 R10, P2, PT, -R16, R21, RZ ;  /* 0x00000015100a7210 */ /* 0x000fe40007f5e1ff */
[----:B------:R-:W-:-:S03]  /*0ba0*/  IADD3.X R24, P1, PT, R24, R4, RZ, P1, !PT ;  /* 0x0000000418187210 */ /* 0x000fc60000f3e4ff */
[----:B------:R-:W-:Y:S01]  /*0bb0*/  IMAD.X R16, R19, 0x1, ~R17, P2 ;  /* 0x0000000113107824 */ /* 0x000fe200010e0e11 */
[----:B------:R-:W-:-:S04]  /*0bc0*/  SEL R10, R10, R21, P3 ;  /* 0x000000150a0a7207 */ /* 0x000fc80001800000 */
[----:B------:R-:W-:Y:S02]  /*0bd0*/  SEL R19, R16, R19, P3 ;  /* 0x0000001310137207 */ /* 0x000fe40001800000 */
[----:B------:R-:W-:-:S04]  /*0be0*/  IADD3.X R21, P1, PT, R11, R10, RZ, P1, !PT ;  /* 0x0000000a0b157210 */ /* 0x000fc80000f3e4ff */
[----:B------:R-:W-:Y:S01]  /*0bf0*/  IADD3.X R9, PT, PT, R19, R9, R26, P1, P0 ;  /* 0x0000000913097210 */ /* 0x000fe20000fe041a */
[----:B------:R-:W-:Y:S02]  /*0c00*/  VIADD R8, R8, 0x8 ;  /* 0x0000000808087836 */ /* 0x000fe40000000000 */
[----:B------:R-:W-:Y:S02]  /*0c10*/  IMAD R22, R0, 0x8, R22 ;  /* 0x0000000800167824 */ /* 0x000fe400078e0216 */
[----:B------:R-:W-:Y:S01]  /*0c20*/  VIADD R6, R6, 0x8 ;  /* 0x0000000806067836 */ /* 0x000fe20000000000 */
[----:B--2---:R-:W-:-:S05]  /*0c30*/  SHF.R.S32.HI R18, RZ, 0x1f, R20 ;  /* 0x0000001fff127819 */ /* 0x004fca0000011414 */
[----:B-----5:R-:W-:-:S04]  /*0c40*/  IMAD.WIDE.U32 R4, R18, R12, RZ ;  /* 0x0000000c12047225 */ /* 0x020fc800078e00ff */
[----:B------:R-:W-:-:S04]  /*0c50*/  IMAD.WIDE.U32 R16, R20, R12, RZ ;  /* 0x0000000c14107225 */ /* 0x000fc800078e00ff */
[----:B------:R-:W-:-:S04]  /*0c60*/  IMAD.WIDE.U32 R4, P2, R13, R20, R4 ;  /* 0x000000140d047225 */ /* 0x000fc80007840004 */
[----:B------:R-:W-:Y:S01]  /*0c70*/  IMAD.X R11, RZ, RZ, RZ, P2 ;  /* 0x000000ffff0b7224 */ /* 0x000fe200010e06ff */
[----:B------:R-:W-:Y:S01]  /*0c80*/  IADD3 R4, P2, PT, R17, R4, RZ ;  /* 0x0000000411047210 */ /* 0x000fe20007f5e0ff */
[----:B------:R-:W-:-:S04]  /*0c90*/  IMAD.MOV.U32 R10, RZ, RZ, R5 ;  /* 0x000000ffff0a7224 */ /* 0x000fc800078e0005 */
[----:B------:R-:W-:Y:S01]  /*0ca0*/  IMAD.WIDE.U32.X R10, R13, R18, R10, P2 ;  /* 0x000000120d0a7225 */ /* 0x000fe200010e040a */
[----:B------:R-:W-:Y:S02]  /*0cb0*/  SHF.R.S32.HI R5, RZ, 0x1f, R25 ;  /* 0x0000001fff057819 */ /* 0x000fe40000011419 */
[----:B------:R-:W-:Y:S02]  /*0cc0*/  IADD3 R19, P1, PT, -R20, R10, RZ ;  /* 0x0000000a14137210 */ /* 0x000fe40007f3e1ff */
[----:B------:R-:W-:Y:S01]  /*0cd0*/  IADD3 R23, P0, PT, R23, R16, RZ ;  /* 0x0000001017177210 */ /* 0x000fe20007f1e0ff */
[----:B------:R-:W-:Y:S01]  /*0ce0*/  IMAD.WIDE.U32 R16, R5, R14, RZ ;  /* 0x0000000e05107225 */ /* 0x000fe200078e00ff */
[----:B------:R-:W-:-:S03]  /*0cf0*/  ISETP.LT.AND P2, PT, R13, RZ, PT ;  /* 0x000000ff0d00720c */ /* 0x000fc60003f41270 */
[----:B------:R-:W-:Y:S01]  /*0d00*/  IMAD.X R27, R11, 0x1, ~R18, P1 ;  /* 0x000000010b1b7824 */ /* 0x000fe200008e0e12 */
[----:B------:R-:W-:-:S04]  /*0d10*/  SEL R20, R19, R10, P2 ;  /* 0x0000000a13147207 */ /* 0x000fc80001000000 */
[----:B------:R-:W-:Y:S01]  /*0d20*/  SEL R26, R27, R11, P2 ;  /* 0x0000000b1b1a7207 */ /* 0x000fe20001000000 */
[----:B------:R-:W-:-:S04]  /*0d30*/  IMAD.WIDE.U32 R10, P1, R15, R25, R16 ;  /* 0x000000190f0a7225 */ /* 0x000fc80007820010 */
[----:B------:R-:W-:Y:S01]  /*0d40*/  IMAD.WIDE.U32 R16, R25, R14, RZ ;  /* 0x0000000e19107225 */ /* 0x000fe200078e00ff */
[----:B------:R-:W-:-:S03]  /*0d50*/  ISETP.LT.AND P3, PT, R18, RZ, PT ;  /* 0x000000ff1200720c */ /* 0x000fc60003f61270 */
[----:B------:R-:W-:Y:S01]  /*0d60*/  IMAD.X R19, RZ, RZ, RZ, P1 ;  /* 0x000000ffff137224 */ /* 0x000fe200008e06ff */
[----:B------:R-:W-:Y:S01]  /*0d70*/  IADD3 R10, P1, PT, R17, R10, RZ ;  /* 0x0000000a110a7210 */ /* 0x000fe20007f3e0ff */
[----:B------:R-:W-:-:S04]  /*0d80*/  IMAD.MOV.U32 R18, RZ, RZ, R11 ;  /* 0x000000ffff127224 */ /* 0x000fc800078e000b */
[C---:B------:R-:W-:Y:S01]  /*0d90*/  IMAD.WIDE.U32.X R18, R15.reuse, R5, R18, P1 ;  /* 0x000000050f127225 */ /* 0x040fe200008e0412 */
[----:B------:R-:W-:Y:S02]  /*0da0*/  ISETP.LT.AND P5, PT, R15, RZ, PT ;  /* 0x000000ff0f00720c */ /* 0x000fe40003fa1270 */
[----:B------:R-:W-:Y:S02]  /*0db0*/  IADD3 R25, P4, PT, -R25, R18, RZ ;  /* 0x0000001219197210 */ /* 0x000fe40007f9e1ff */
[----:B------:R-:W-:Y:S02]  /*0dc0*/  IADD3 R17, P1, PT, -R12, R20, RZ ;  /* 0x000000140c117210 */ /* 0x000fe40007f3e1ff */
[----:B------:R-:W-:Y:S02]  /*0dd0*/  SEL R25, R25, R18, P5 ;  /* 0x0000001219197207 */ /* 0x000fe40002800000 */
[----:B------:R-:W-:Y:S01]  /*0de0*/  ISETP.LT.AND P2, PT, R5, RZ, PT ;  /* 0x000000ff0500720c */ /* 0x000fe20003f41270 */
[----:B------:R-:W-:Y:S01]  /*0df0*/  IMAD.X R5, R19, 0x1, ~R5, P4 ;  /* 0x0000000113057824 */ /* 0x000fe200020e0e05 */
[----:B------:R-:W-:Y:S01]  /*0e00*/  IADD3.X R11, P0, PT, R24, R4, RZ, P0, !PT ;  /* 0x00000004180b7210 */ /* 0x000fe2000071e4ff */
[----:B------:R-:W-:Y:S01]  /*0e10*/  IMAD.X R13, R26, 0x1, ~R13, P1 ;  /* 0x000000011a0d7824 */ /* 0x000fe200008e0e0d */
[----:B------:R-:W-:-:S02]  /*0e20*/  SEL R20, R17, R20, P3 ;  /* 0x0000001411147207 */ /* 0x000fc40001800000 */
[-C--:B------:R-:W-:Y:S02]  /*0e30*/  IADD3 R4, P4, PT, -R14, R25.reuse, RZ ;  /* 0x000000190e047210 */ /* 0x080fe40007f9e1ff */
[----:B------:R-:W-:Y:S02]  /*0e40*/  IADD3.X R21, P0, PT, R21, R20, RZ, P0, !PT ;  /* 0x0000001415157210 */ /* 0x000fe4000071e4ff */
[----:B------:R-:W-:Y:S02]  /*0e50*/  SEL R20, R4, R25, P2 ;  /* 0x0000001904147207 */ /* 0x000fe40001000000 */
[----:B------:R-:W-:Y:S02]  /*0e60*/  SEL R4, R13, R26, P3 ;  /* 0x0000001a0d047207 */ /* 0x000fe40001800000 */
[----:B------:R-:W-:Y:S02]  /*0e70*/  ISETP.NE.AND P3, PT, R8, RZ, PT ;  /* 0x000000ff0800720c */ /* 0x000fe40003f65270 */
[----:B------:R-:W-:-:S02]  /*0e80*/  IADD3 R23, P1, PT, R23, R16, RZ ;  /* 0x0000001017177210 */ /* 0x000fc40007f3e0ff */
[----:B------:R-:W-:Y:S02]  /*0e90*/  SEL R19, R5, R19, P5 ;  /* 0x0000001305137207 */ /* 0x000fe40002800000 */
[----:B------:R-:W-:-:S03]  /*0ea0*/  IADD3.X R5, P1, PT, R11, R10, RZ, P1, !PT ;  /* 0x0000000a0b057210 */ /* 0x000fc60000f3e4ff */
[----:B------:R-:W-:Y:S01]  /*0eb0*/  IMAD.X R10, R19, 0x1, ~R15, P4 ;  /* 0x00000001130a7824 */ /* 0x000fe200020e0e0f */
[----:B------:R-:W-:-:S04]  /*0ec0*/  IADD3.X R20, P1, PT, R21, R20, RZ, P1, !PT ;  /* 0x0000001415147210 */ /* 0x000fc80000f3e4ff */
[----:B------:R-:W-:-:S04]  /*0ed0*/  SEL R10, R10, R19, P2 ;  /* 0x000000130a0a7207 */ /* 0x000fc80001000000 */
[----:B------:R-:W-:Y:S01]  /*0ee0*/  IADD3.X R4, PT, PT, R10, R9, R4, P1, P0 ;  /* 0x000000090a047210 */ /* 0x000fe20000fe0404 */
[----:B------:R-:W-:Y:S06]  /*0ef0*/  @P3 BRA `(.L_x_194) ;  /* 0xfffffff000d03947 */ /* 0x000fec000383ffff */
.L_x_193:
[----:B------:R-:W-:-:S04]  /*0f00*/  LOP3.LUT R6, R3, 0x7, RZ, 0xc0, !PT ;  /* 0x0000000703067812 */ /* 0x000fc800078ec0ff */
[----:B------:R-:W-:-:S13]  /*0f10*/  ISETP.NE.AND P0, PT, R6, RZ, PT ;  /* 0x000000ff0600720c */ /* 0x000fda0003f05270 */
[----:B------:R-:W-:Y:S05]  /*0f20*/  @!P0 BRA `(.L_x_192) ;  /* 0x0000000c00388947 */ /* 0x000fea0003800000 */
[----:B------:R-:W-:-:S13]  /*0f30*/  ISETP.GE.U32.AND P0, PT, R6, 0x4, PT ;  /* 0x000000040600780c */ /* 0x000fda0003f06070 */
[----:B------:R-:W-:Y:S05]  /*0f40*/  @!P0 BRA `(.L_x_195) ;  /* 0x0000000400ac8947 */ /* 0x000fea0003800000 */
[----:B------:R-:W0:Y:S01]  /*0f50*/  S2R R17, SR_TID.X ;  /* 0x0000000000117919 */ /* 0x000e220000002100 */
[----:B------:R-:W1:Y:S01]  /*0f60*/  LDC.64 R8, c[0x0][0x388] ;  /* 0x0000e200ff087b82 */ /* 0x000e620000000a00 */
[----:B------:R-:W-:Y:S02]  /*0f70*/  IMAD R11, R3, UR8, R7 ;  /* 0x00000008030b7c24 */ /* 0x000fe4000f8e0207 */
[----:B------:R-:W-:-:S05]  /*0f80*/  IMAD R6, R2, R3, RZ ;  /* 0x0000000302067224 */ /* 0x000fca00078e02ff */
[----:B------:R-:W2:Y:S01]  /*0f90*/  LDC.64 R12, c[0x0][0x380] ;  /* 0x0000e000ff0c7b82 */ /* 0x000ea20000000a00 */
[----:B0-----:R-:W-:Y:S02]  /*0fa0*/  IMAD R17, R11, R0, R17 ;  /* 0x000000000b117224 */ /* 0x001fe400078e0211 */
[----:B------:R-:W-:Y:S02]  /*0fb0*/  IMAD.IADD R11, R6, 0x1, R7 ;  /* 0x00000001060b7824 */ /* 0x000fe400078e0207 */
[----:B-1----:R-:W-:-:S04]  /*0fc0*/  IMAD.WIDE R16, R17, 0x4, R8 ;  /* 0x0000000411107825 */ /* 0x002fc800078e0208 */
[----:B--2---:R-:W-:Y:S01]  /*0fd0*/  IMAD.WIDE R12, R11, 0x8, R12 ;  /* 0x000000080b0c7825 */ /* 0x004fe200078e020c */
[----:B------:R-:W2:Y:S04]  /*0fe0*/  LDG.E R6, desc[UR6][R16.64] ;  /* 0x0000000610067981 */ /* 0x000ea8000c1e1900 */
[----:B------:R-:W3:Y:S01]  /*0ff0*/  LDG.E.64 R10, desc[UR6][R12.64] ;  /* 0x000000060c0a7981 */ /* 0x000ee2000c1e1b00 */
[----:B------:R-:W-:-:S03]  /*1000*/  IMAD.WIDE R26, R0, 0x4, R16 ;  /* 0x00000004001a7825 */ /* 0x000fc600078e0210 */
[----:B------:R-:W4:Y:S04]  /*1010*/  LDG.E.64 R8, desc[UR6][R12.64+0x8] ;  /* 0x000008060c087981 */ /* 0x000f28000c1e1b00 */
[----:B------:R0:W5:Y:S02]  /*1020*/  LDG.E R21, desc[UR6][R26.64] ;  /* 0x000000061a157981 */ /* 0x000164000c1e1900 */
[----:B0-----:R-:W-:-:S05]  /*1030*/  IMAD.WIDE R26, R0, 0x4, R26 ;  /* 0x00000004001a7825 */ /* 0x001fca00078e021a */
[----:B------:R0:W4:Y:S02]  /*1040*/  LDG.E R24, desc[UR6][R26.64] ;  /* 0x000000061a187981 */ /* 0x000124000c1e1900 */
[----:B0-----:R-:W-:-:S05]  /*1050*/  IMAD.WIDE R26, R0, 0x4, R26 ;  /* 0x00000004001a7825 */ /* 0x001fca00078e021a */
[----:B------:R0:W4:Y:S01]  /*1060*/  LDG.E R25, desc[UR6][R26.64] ;  /* 0x000000061a197981 */ /* 0x000122000c1e1900 */
[----:B--2---:R-:W-:-:S05]  /*1070*/  SHF.R.S32.HI R22, RZ, 0x1f, R6 ;  /* 0x0000001fff167819 */ /* 0x004fca0000011406 */
[----:B---3--:R-:W-:-:S04]  /*1080*/  IMAD.WIDE.U32 R14, R22, R10, RZ ;  /* 0x0000000a160e7225 */ /* 0x008fc800078e00ff */
[----:B------:R-:W-:-:S04]  /*1090*/  IMAD.WIDE.U32 R16, R6, R10, RZ ;  /* 0x0000000a06107225 */ /* 0x000fc800078e00ff */
[----:B------:R-:W-:-:S04]  /*10a0*/  IMAD.WIDE.U32 R14, P0, R11, R6, R14 ;  /* 0x000000060b0e7225 */ /* 0x000fc8000780000e */
[----:B------:R-:W-:Y:S01]  /*10b0*/  IMAD.X R19, RZ, RZ, RZ, P0 ;  /* 0x000000ffff137224 */ /* 0x000fe200000e06ff */
[----:B------:R-:W-:Y:S01]  /*10c0*/  IADD3 R17, P0, PT, R17, R14, RZ ;  /* 0x0000000e11117210 */ /* 0x000fe20007f1e0ff */
[----:B------:R-:W-:Y:S02]  /*10d0*/  IMAD.MOV.U32 R18, RZ, RZ, R15 ;  /* 0x000000ffff127224 */ /* 0x000fe400078e000f */
[----:B------:R-:W2:Y:S04]  /*10e0*/  LDG.E.64 R14, desc[UR6][R12.64+0x10] ;  /* 0x000010060c0e7981 */ /* 0x000ea8000c1e1b00 */
[----:B------:R-:W3:Y:S01]  /*10f0*/  LDG.E.64 R12, desc[UR6][R12.64+0x18] ;  /* 0x000018060c0c7981 */ /* 0x000ee2000c1e1b00 */
[----:B------:R-:W-:-:S03]  /*1100*/  IMAD.WIDE.U32.X R18, R11, R22, R18, P0 ;  /* 0x000000160b127225 */ /* 0x000fc600000e0412 */
[----:B------:R-:W-:Y:S02]  /*1110*/  IADD3 R29, P0, PT, -R6, R18, RZ ;  /* 0x00000012061d7210 */ /* 0x000fe40007f1e1ff */
[----:B------:R-:W-:Y:S02]  /*1120*/  IADD3 R16, P1, PT, R23, R16, RZ ;  /* 0x0000001017107210 */ /* 0x000fe40007f3e0ff */
[----:B------:R-:W-:Y:S01]  /*1130*/  ISETP.LT.AND P2, PT, R11, RZ, PT ;  /* 0x000000ff0b00720c */ /* 0x000fe20003f41270 */
[----:B------:R-:W-:Y:S01]  /*1140*/  IMAD.X R28, R19, 0x1, ~R22, P0 ;  /* 0x00000001131c7824 */ /* 0x000fe200000e0e16 */
[----:B-----5:R-:W-:Y:S02]  /*1150*/  SHF.R.S32.HI R23, RZ, 0x1f, R21 ;  /* 0x0000001fff177819 */ /* 0x020fe40000011415 */
[----:B------:R-:W-:Y:S02]  /*1160*/  SEL R6, R29, R18, P2 ;  /* 0x000000121d067207 */ /* 0x000fe40001000000 */
[----:B0-----:R-:W-:Y:S01]  /*1170*/  SEL R26, R28, R19, P2 ;  /* 0x000000131c1a7207 */ /* 0x001fe20001000000 */
[----:B----4-:R-:W-:Y:S01]  /*1180*/  IMAD.WIDE.U32 R18, R23, R8, RZ ;  /* 0x0000000817127225 */ /* 0x010fe200078e00ff */
[----:B------:R-:W-:-:S03]  /*1190*/  IADD3 R27, P2, PT, -R10, R6, RZ ;  /* 0x000000060a1b7210 */ /* 0x000fc60007f5e1ff */
[----:B------:R-:W-:-:S04]  /*11a0*/  IMAD.WIDE.U32 R28, R21, R8, RZ ;  /* 0x00000008151c7225 */ /* 0x000fc800078e00ff */
[----:B------:R-:W-:Y:S01]  /*11b0*/  IMAD.WIDE.U32 R18, P4, R9, R21, R18 ;  /* 0x0000001509127225 */ /* 0x000fe20007880012 */
[----:B------:R-:W-:Y:S02]  /*11c0*/  IADD3.X R17, P1, PT, R5, R17, RZ, P1, !PT ;  /* 0x0000001105117210 */ /* 0x000fe40000f3e4ff */
[----:B------:R-:W-:Y:S01]  /*11d0*/  IADD3 R16, P0, PT, R16, R28, RZ ;  /* 0x0000001c10107210 */ /* 0x000fe20007f1e0ff */
[----:B------:R-:W-:Y:S01]  /*11e0*/  IMAD.X R5, R26, 0x1, ~R11, P2 ;  /* 0x000000011a057824 */ /* 0x000fe200010e0e0b */
[----:B------:R-:W-:Y:S01]  /*11f0*/  IADD3 R28, P5, PT, R29, R18, RZ ;  /* 0x000000121d1c7210 */ /* 0x000fe20007fbe0ff */
[----:B------:R-:W-:Y:S02]  /*1200*/  IMAD.X R11, RZ, RZ, RZ, P4 ;  /* 0x000000ffff0b7224 */ /* 0x000fe400020e06ff */
[----:B------:R-:W-:Y:S01]  /*1210*/  IMAD.MOV.U32 R10, RZ, RZ, R19 ;  /* 0x000000ffff0a7224 */ /* 0x000fe200078e0013 */
[----:B------:R-:W-:-:S03]  /*1220*/  ISETP.LT.AND P3, PT, R22, RZ, PT ;  /* 0x000000ff1600720c */ /* 0x000fc60003f61270 */
[----:B------:R-:W-:Y:S01]  /*1230*/  IMAD.WIDE.U32.X R10, R9, R23, R10, P5 ;  /* 0x00000017090a7225 */ /* 0x000fe200028e040a */
[----:B------:R-:W-:Y:S02]  /*1240*/  SEL R27, R27, R6, P3 ;  /* 0x000000061b1b7207 */ /* 0x000fe40001800000 */
[----:B------:R-:W-:Y:S02]  /*1250*/  SEL R26, R5, R26, P3 ;  /* 0x0000001a051a7207 */ /* 0x000fe40001800000 */
[----:B------:R-:W-:Y:S02]  /*1260*/  SHF.R.S32.HI R5, RZ, 0x1f, R24 ;  /* 0x0000001fff057819 */ /* 0x000fe40000011418 */
[-C--:B------:R-:W-:Y:S02]  /*1270*/  IADD3 R21, P3, PT, -R21, R10.reuse, RZ ;  /* 0x0000000a15157210 */ /* 0x080fe40007f7e1ff */
[----:B------:R-:W-:Y:S02]  /*1280*/  ISETP.LT.AND P4, PT, R9, RZ, PT ;  /* 0x000000ff0900720c */ /* 0x000fe40003f81270 */
[----:B------:R-:W-:Y:S01]  /*1290*/  ISETP.LT.AND P2, PT, R23, RZ, PT ;  /* 0x000000ff1700720c */ /* 0x000fe20003f41270 */
[----:B------:R-:W-:Y:S01]  /*12a0*/  IMAD.X R23, R11, 0x1, ~R23, P3 ;  /* 0x000000010b177824 */ /* 0x000fe200018e0e17 */
[----:B------:R-:W-:-:S04]  /*12b0*/  SEL R6, R21, R10, P4 ;  /* 0x0000000a15067207 */ /* 0x000fc80002000000 */
[----:B------:R-:W-:Y:S02]  /*12c0*/  SEL R21, R23, R11, P4 ;  /* 0x0000000b17157207 */ /* 0x000fe40002000000 */
[----:B------:R-:W-:-:S05]  /*12d0*/  IADD3 R22, P3, PT, -R8, R6, RZ ;  /* 0x0000000608167210 */ /* 0x000fca0007f7e1ff */
[----:B------:R-:W-:Y:S01]  /*12e0*/  IMAD.X R23, R21, 0x1, ~R9, P3 ;  /* 0x0000000115177824 */ /* 0x000fe200018e0e09 */
[----:B------:R-:W-:-:S04]  /*12f0*/  IADD3.X R20, P1, PT, R20, R27, RZ, P1, !PT ;  /* 0x0000001b14147210 */ /* 0x000fc80000f3e4ff */
[----:B------:R-:W-:Y:S02]  /*1300*/  SEL R21, R23, R21, P2 ;  /* 0x0000001517157207 */ /* 0x000fe40001000000 */
[----:B------:R-:W-:Y:S01]  /*1310*/  IADD3.X R17, P0, PT, R17, R28, RZ, P0, !PT ;  /* 0x0000001c11117210 */ /* 0x000fe2000071e4ff */
        /* <DEDUP_REMOVED lines=9> */
[----:B------:R-:W-:Y:S02]  /*13b0*/  ISETP.LT.AND P5, PT, R15, RZ, PT ;  /* 0x000000ff0f00720c */ /* 0x000fe40003fa1270 */
[----:B------:R-:W-:Y:S01]  /*13c0*/  SHF.R.S32.HI R19, RZ, 0x1f, R25 ;  /* 0x0000001fff137819 */ /* 0x000fe20000011419 */
[----:B------:R-:W-:Y:S01]  /*13d0*/  IMAD.X R29, R9, 0x1, ~R5, P4 ;  /* 0x00000001091d7824 */ /* 0x000fe200020e0e05 */
[----:B------:R-:W-:Y:S02]  /*13e0*/  IADD3 R16, P3, PT, R16, R10, RZ ;  /* 0x0000000a10107210 */ /* 0x000fe40007f7e0ff */
[----:B------:R-:W-:Y:S02]  /*13f0*/  SEL R18, R27, R8, P5 ;  /* 0x000000081b127207 */ /* 0x000fe40002800000 */
[----:B------:R-:W-:Y:S01]  /*1400*/  SEL R10, R29, R9, P5 ;  /* 0x000000091d0a7207 */ /* 0x000fe20002800000 */
[----:B---3--:R-:W-:Y:S01]  /*1410*/  IMAD.WIDE.U32 R8, R19, R12, RZ ;  /* 0x0000000c13087225 */ /* 0x008fe200078e00ff */
[----:B------:R-:W-:-:S03]  /*1420*/  SEL R27, R22, R6, P2 ;  /* 0x00000006161b7207 */ /* 0x000fc60001000000 */
[----:B------:R-:W-:-:S04]  /*1430*/  IMAD.WIDE.U32 R22, R25, R12, RZ ;  /* 0x0000000c19167225 */ /* 0x000fc800078e00ff */
[----:B------:R-:W-:Y:S01]  /*1440*/  IMAD.WIDE.U32 R8, P2, R13, R25, R8 ;  /* 0x000000190d087225 */ /* 0x000fe20007840008 */
[----:B------:R-:W-:-:S03]  /*1450*/  ISETP.LT.AND P4, PT, R5, RZ, PT ;  /* 0x000000ff0500720c */ /* 0x000fc60003f81270 */
[----:B------:R-:W-:Y:S01]  /*1460*/  IMAD.X R29, RZ, RZ, RZ, P2 ;  /* 0x000000ffff1d7224 */ /* 0x000fe200010e06ff */
[----:B------:R-:W-:Y:S01]  /*1470*/  IADD3 R5, P2, PT, R23, R8, RZ ;  /* 0x0000000817057210 */ /* 0x000fe20007f5e0ff */
[----:B------:R-:W-:Y:S01]  /*1480*/  IMAD.MOV.U32 R28, RZ, RZ, R9 ;  /* 0x000000ffff1c7224 */ /* 0x000fe200078e0009 */
[----:B------:R-:W-:-:S03]  /*1490*/  IADD3 R9, P5, PT, -R14, R18, RZ ;  /* 0x000000120e097210 */ /* 0x000fc60007fbe1ff */
[C---:B------:R-:W-:Y:S01]  /*14a0*/  IMAD.WIDE.U32.X R28, R13.reuse, R19, R28, P2 ;  /* 0x000000130d1c7225 */ /* 0x040fe200010e041c */
[----:B------:R-:W-:Y:S02]  /*14b0*/  ISETP.LT.AND P6, PT, R13, RZ, PT ;  /* 0x000000ff0d00720c */ /* 0x000fe40003fc1270 */
[----:B------:R-:W-:Y:S01]  /*14c0*/  IADD3 R25, P2, PT, -R25, R28, RZ ;  /* 0x0000001c19197210 */ /* 0x000fe20007f5e1ff */
[----:B------:R-:W-:Y:S01]  /*14d0*/  IMAD.X R15, R10, 0x1, ~R15, P5 ;  /* 0x000000010a0f7824 */ /* 0x000fe200028e0e0f */
[----:B------:R-:W-:-:S03]  /*14e0*/  ISETP.LT.AND P5, PT, R19, RZ, PT ;  /* 0x000000ff1300720c */ /* 0x000fc60003fa1270 */
[----:B------:R-:W-:Y:S01]  /*14f0*/  IMAD.X R19, R29, 0x1, ~R19, P2 ;  /* 0x000000011d137824 */ /* 0x000fe200010e0e13 */
[----:B------:R-:W-:Y:S02]  /*1500*/  SEL R25, R25, R28, P6 ;  /* 0x0000001c19197207 */ /* 0x000fe40003000000 */
[----:B------:R-:W-:Y:S02]  /*1510*/  IADD3.X R6, P3, PT, R17, R11, RZ, P3, !PT ;  /* 0x0000000b11067210 */ /* 0x000fe40001f7e4ff */
[----:B------:R-:W-:Y:S02]  /*1520*/  SEL R19, R19, R29, P6 ;  /* 0x0000001d13137207 */ /* 0x000fe40003000000 */
[----:B------:R-:W-:Y:S02]  /*1530*/  IADD3 R23, P2, PT, R16, R22, RZ ;  /* 0x0000001610177210 */ /* 0x000fe40007f5e0ff */
[----:B------:R-:W-:Y:S02]  /*1540*/  IADD3 R8, P6, PT, -R12, R25, RZ ;  /* 0x000000190c087210 */ /* 0x000fe40007fde1ff */
[----:B------:R-:W-:-:S02]  /*1550*/  IADD3.X R20, P0, PT, R20, R27, RZ, P0, !PT ;  /* 0x0000001b14147210 */ /* 0x000fc4000071e4ff */
[----:B------:R-:W-:Y:S02]  /*1560*/  SEL R9, R9, R18, P4 ;  /* 0x0000001209097207 */ /* 0x000fe40002000000 */
[----:B------:R-:W-:Y:S01]  /*1570*/  IADD3.X R5, P2, PT, R6, R5, RZ, P2, !PT ;  /* 0x0000000506057210 */ /* 0x000fe2000175e4ff */
[----:B------:R-:W-:Y:S01]  /*1580*/  IMAD.X R6, R19, 0x1, ~R13, P6 ;  /* 0x0000000113067824 */ /* 0x000fe200030e0e0d */
[----:B------:R-:W-:Y:S02]  /*1590*/  IADD3.X R20, P3, PT, R20, R9, RZ, P3, !PT ;  /* 0x0000000914147210 */ /* 0x000fe40001f7e4ff */
[----:B------:R-:W-:Y:S02]  /*15a0*/  SEL R9, R8, R25, P5 ;  /* 0x0000001908097207 */ /* 0x000fe40002800000 */
[----:B------:R-:W-:Y:S02]  /*15b0*/  IADD3.X R4, PT, PT, R21, R4, R26, P0, P1 ;  /* 0x0000000415047210 */ /* 0x000fe400007e241a */
[----:B------:R-:W-:-:S02]  /*15c0*/  IADD3.X R20, P2, PT, R20, R9, RZ, P2, !PT ;  /* 0x0000000914147210 */ /* 0x000fc4000175e4ff */
[----:B------:R-:W-:Y:S02]  /*15d0*/  SEL R15, R15, R10, P4 ;  /* 0x0000000a0f0f7207 */ /* 0x000fe40002000000 */
[----:B------:R-:W-:-:S04]  /*15e0*/  SEL R6, R6, R19, P5 ;  /* 0x0000001306067207 */ /* 0x000fc80002800000 */
[----:B------:R-:W-:-:S07]  /*15f0*/  IADD3.X R4, PT, PT, R6, R4, R15, P2, P3 ;  /* 0x0000000406047210 */ /* 0x000fce00017e640f */
.L_x_195:
[----:B------:R-:W-:-:S04]  /*1600*/  LOP3.LUT R8, R3, 0x3, RZ, 0xc0, !PT ;  /* 0x0000000303087812 */ /* 0x000fc800078ec0ff */
[----:B------:R-:W-:-:S13]  /*1610*/  ISETP.NE.AND P0, PT, R8, RZ, PT ;  /* 0x000000ff0800720c */ /* 0x000fda0003f05270 */
        /* <DEDUP_REMOVED lines=8> */
[--C-:B------:R-:W-:Y:S02]  /*16a0*/  IMAD R6, R3, UR8, R7.reuse ;  /* 0x0000000803067c24 */ /* 0x100fe4000f8e0207 */
[----:B------:R-:W-:Y:S02]  /*16b0*/  IMAD.IADD R11, R18, 0x1, R7 ;  /* 0x00000001120b7824 */ /* 0x000fe400078e0207 */
[----:B0-----:R-:W-:-:S03]  /*16c0*/  IMAD R9, R6, R0, R19 ;  /* 0x0000000006097224 */ /* 0x001fc600078e0213 */
[----:B------:R-:W0:Y:S01]  /*16d0*/  LDC.64 R26, c[0x0][0x380] ;  /* 0x0000e000ff1a7b82 */ /* 0x000e220000000a00 */
[----:B-1----:R-:W-:-:S05]  /*16e0*/  IMAD.WIDE R28, R9, 0x4, R28 ;  /* 0x00000004091c7825 */ /* 0x002fca00078e021c */
[----:B------:R-:W2:Y:S01]  /*16f0*/  LDG.E R6, desc[UR6][R28.64] ;  /* 0x000000061c067981 */ /* 0x000ea2000c1e1900 */
[----:B------:R-:W-:-:S04]  /*1700*/  IMAD.WIDE R8, R0, 0x4, R28 ;  /* 0x0000000400087825 */ /* 0x000fc800078e021c */
[----:B0-----:R-:W-:Y:S01]  /*1710*/  IMAD.WIDE R26, R11, 0x8, R26 ;  /* 0x000000080b1a7825 */ /* 0x001fe200078e021a */
[----:B------:R-:W3:Y:S04]  /*1720*/  LDG.E R21, desc[UR6][R8.64] ;  /* 0x0000000608157981 */ /* 0x000ee8000c1e1900 */
[----:B------:R-:W4:Y:S04]  /*1730*/  LDG.E.64 R14, desc[UR6][R26.64+0x8] ;  /* 0x000008061a0e7981 */ /* 0x000f28000c1e1b00 */
[----:B------:R0:W5:Y:S01]  /*1740*/  LDG.E.64 R8, desc[UR6][R26.64] ;  /* 0x000000061a087981 */ /* 0x000162000c1e1b00 */
[----:B------:R-:W-:Y:S01]  /*1750*/  VIADD R7, R7, 0x2 ;  /* 0x0000000207077836 */ /* 0x000fe20000000000 */
[----:B---3--:R-:W-:-:S05]  /*1760*/  SHF.R.S32.HI R17, RZ, 0x1f, R21 ;  /* 0x0000001fff117819 */ /* 0x008fca0000011415 */
        /* <DEDUP_REMOVED lines=9> */
[----:B--2---:R-:W-:-:S03]  /*1800*/  SHF.R.S32.HI R21, RZ, 0x1f, R6 ;  /* 0x0000001fff157819 */ /* 0x004fc60000011406 */
[----:B0-----:R-:W-:Y:S01]  /*1810*/  IMAD.X R27, R13, 0x1, ~R17, P0 ;  /* 0x000000010d1b7824 */ /* 0x001fe200000e0e11 */
[----:B------:R-:W-:-:S04]  /*1820*/  SEL R16, R25, R12, P1 ;  /* 0x0000000c19107207 */ /* 0x000fc80000800000 */
[----:B------:R-:W-:Y:S01]  /*1830*/  SEL R22, R27, R13, P1 ;  /* 0x0000000d1b167207 */ /* 0x000fe20000800000 */
[----:B-----5:R-:W-:Y:S01]  /*1840*/  IMAD.WIDE.U32 R12, R21, R8, RZ ;  /* 0x00000008150c7225 */ /* 0x020fe200078e00ff */
[----:B------:R-:W-:Y:S02]  /*1850*/  IADD3 R25, P1, PT, -R14, R16, RZ ;  /* 0x000000100e197210 */ /* 0x000fe40007f3e1ff */
[----:B------:R-:W-:-:S03]  /*1860*/  ISETP.LT.AND P3, PT, R17, RZ, PT ;  /* 0x000000ff1100720c */ /* 0x000fc60003f61270 */
[----:B------:R-:W-:Y:S02]  /*1870*/  IMAD.X R27, R22, 0x1, ~R15, P1 ;  /* 0x00000001161b7824 */ /* 0x000fe400008e0e0f */
[----:B------:R-:W-:-:S04]  /*1880*/  IMAD.WIDE.U32 R12, P0, R9, R6, R12 ;  /* 0x00000006090c7225 */ /* 0x000fc8000780000c */
[----:B------:R-:W-:Y:S01]  /*1890*/  IMAD.WIDE.U32 R14, R6, R8, RZ ;  /* 0x00000008060e7225 */ /* 0x000fe200078e00ff */
[----:B------:R-:W-:-:S03]  /*18a0*/  SEL R25, R25, R16, P3 ;  /* 0x0000001019197207 */ /* 0x000fc60001800000 */
        /* <DEDUP_REMOVED lines=13> */
[----:B------:R-:W-:Y:S02]  /*1980*/  SEL R13, R6, R13, P4 ;  /* 0x0000000d060d7207 */ /* 0x000fe40002000000 */
[----:B------:R-:W-:Y:S01]  /*1990*/  IADD3 R23, P0, PT, R23, R10, RZ ;  /* 0x0000000a17177210 */ /* 0x000fe20007f1e0ff */
[----:B------:R-:W-:Y:S01]  /*19a0*/  IMAD.X R8, R21, 0x1, ~R9, P5 ;  /* 0x0000000115087824 */ /* 0x000fe200028e0e09 */
[----:B------:R-:W-:Y:S02]  /*19b0*/  IADD3.X R20, P1, PT, R20, R13, RZ, P6, !PT ;  /* 0x0000000d14147210 */ /* 0x000fe4000373e4ff */
[----:B------:R-:W-:-:S02]  /*19c0*/  IADD3.X R5, P0, PT, R12, R11, RZ, P0, !PT ;  /* 0x0000000b0c057210 */ /* 0x000fc4000071e4ff */
[----:B------:R-:W-:Y:S02]  /*19d0*/  SEL R21, R8, R21, P4 ;  /* 0x0000001508157207 */ /* 0x000fe40002000000 */
[----:B------:R-:W-:Y:S02]  /*19e0*/  IADD3.X R20, P0, PT, R20, R25, RZ, P0, !PT ;  /* 0x0000001914147210 */ /* 0x000fe4000071e4ff */
[----:B------:R-:W-:-:S04]  /*19f0*/  SEL R27, R27, R22, P3 ;  /* 0x000000161b1b7207 */ /* 0x000fc80001800000 */
[----:B------:R-:W-:-:S07]  /*1a00*/  IADD3.X R4, PT, PT, R27, R4, R21, P0, P1 ;  /* 0x000000041b047210 */ /* 0x000fce00007e2415 */
.L_x_196:
[----:B------:R-:W-:Y:S05]  /*1a10*/  @P2 BRA `(.L_x_192) ;  /* 0x00000000007c2947 */ /* 0x000fea0003800000 */
[----:B------:R-:W1:Y:S01]  /*1a20*/  LDC.64 R10, c[0x0][0x388] ;  /* 0x0000e200ff0a7b82 */ /* 0x000e620000000a00 */
[--C-:B------:R-:W-:Y:S02]  /*1a30*/  IMAD R3, R3, UR8, R7.reuse ;  /* 0x0000000803037c24 */ /* 0x100fe4000f8e0207 */
[----:B------:R-:W-:Y:S02]  /*1a40*/  IMAD.IADD R7, R18, 0x1, R7 ;  /* 0x0000000112077824 */ /* 0x000fe400078e0207 */
[----:B0-----:R-:W-:-:S03]  /*1a50*/  IMAD R3, R3, R0, R19 ;  /* 0x0000000003037224 */ /* 0x001fc600078e0213 */
[----:B------:R-:W0:Y:S01]  /*1a60*/  LDC.64 R8, c[0x0][0x380] ;  /* 0x0000e000ff087b82 */ /* 0x000e220000000a00 */
[----:B-1----:R-:W-:-:S06]  /*1a70*/  IMAD.WIDE R12, R3, 0x4, R10 ;  /* 0x00000004030c7825 */ /* 0x002fcc00078e020a */
[----:B------:R-:W2:Y:S01]  /*1a80*/  LDG.E R13, desc[UR6][R12.64] ;  /* 0x000000060c0d7981 */ /* 0x000ea2000c1e1900 */
[----:B0-----:R-:W-:-:S06]  /*1a90*/  IMAD.WIDE R6, R7, 0x8, R8 ;  /* 0x0000000807067825 */ /* 0x001fcc00078e0208 */
[----:B------:R-:W3:Y:S01]  /*1aa0*/  LDG.E.64 R6, desc[UR6][R6.64] ;  /* 0x0000000606067981 */ /* 0x000ee2000c1e1b00 */
        /* <DEDUP_REMOVED lines=16> */
[----:B------:R-:W-:Y:S02]  /*1bb0*/  SEL R3, R6, R13, P3 ;  /* 0x0000000d06037207 */ /* 0x000fe40001800000 */
[----:B------:R-:W-:Y:S01]  /*1bc0*/  IADD3.X R5, P0, PT, R5, R16, RZ, P0, !PT ;  /* 0x0000001005057210 */ /* 0x000fe2000071e4ff */
[----:B------:R-:W-:-:S03]  /*1bd0*/  IMAD.X R6, R11, 0x1, ~R7, P2 ;  /* 0x000000010b067824 */ /* 0x000fc600010e0e07 */
[----:B------:R-:W-:Y:S02]  /*1be0*/  IADD3.X R20, P0, PT, R20, R3, RZ, P0, !PT ;  /* 0x0000000314147210 */ /* 0x000fe4000071e4ff */
[----:B------:R-:W-:-:S05]  /*1bf0*/  SEL R3, R6, R11, P3 ;  /* 0x0000000b06037207 */ /* 0x000fca0001800000 */
[----:B------:R-:W-:-:S07]  /*1c00*/  IMAD.X R4, R4, 0x1, R3, P0 ;  /* 0x0000000104047824 */ /* 0x000fce00000e0603 */
.L_x_192:
[----:B------:R-:W1:Y:S01]  /*1c10*/  LDC R12, c[0x0][0x398] ;  /* 0x0000e600ff0c7b82 */ /* 0x000e620000000800 */
[----:B------:R-:W2:Y:S07]  /*1c20*/  S2R R11, SR_TID.X ;  /* 0x00000000000b7919 */ /* 0x000eae0000002100 */
[----:B------:R-:W3:Y:S01]  /*1c30*/  LDC.64 R6, c[0x0][0x390] ;  /* 0x0000e400ff067b82 */ /* 0x000ee20000000a00 */
[C---:B-1----:R-:W-:Y:S02]  /*1c40*/  ISETP.GT.AND P0, PT, R12.reuse, 0x3f, PT ;  /* 0x0000003f0c00780c */ /* 0x042fe40003f04270 */
[----:B------:R-:W-:-:S02]  /*1c50*/  IADD3 R3, PT, PT, -R12, 0x40, RZ ;  /* 0x000000400c037810 */ /* 0x000fc40007ffe1ff */
[-CC-:B------:R-:W-:Y:S02]  /*1c60*/  SHF.R.U64 R23, R23, R12.reuse, R5.reuse ;  /* 0x0000000c17177219 */ /* 0x180fe40000001205 */
[CC--:B------:R-:W-:Y:S02]  /*1c70*/  SHF.L.U32 R8, R20.reuse, R3.reuse, RZ ;  /* 0x0000000314087219 */ /* 0x0c0fe400000006ff */
[----:B------:R-:W-:Y:S01]  /*1c80*/  SHF.L.U64.HI R9, R20, R3, R4 ;  /* 0x0000000314097219 */ /* 0x000fe20000010204 */
[----:B------:R-:W-:Y:S01]  /*1c90*/  VIADD R3, R12, 0xffffffc0 ;  /* 0xffffffc00c037836 */ /* 0x000fe20000000000 */
[----:B------:R-:W-:Y:S01]  /*1ca0*/  SHF.R.U32.HI R10, RZ, R12, R5 ;  /* 0x0000000cff0a7219 */ /* 0x000fe20000011605 */
[----:B--2---:R-:W-:Y:S01]  /*1cb0*/  IMAD R5, R2, R0, R11 ;  /* 0x0000000002057224 */ /* 0x004fe200078e020b */
[----:B------:R-:W-:Y:S02]  /*1cc0*/  LOP3.LUT R8, R23, R8, RZ, 0xfc, !PT ;  /* 0x0000000817087212 */ /* 0x000fe400078efcff */
[----:B------:R-:W-:Y:S01]  /*1cd0*/  LOP3.LUT R9, R10, R9, RZ, 0xfc, !PT ;  /* 0x000000090a097212 */ /* 0x000fe200078efcff */
[----:B---3--:R-:W-:Y:S01]  /*1ce0*/  IMAD.WIDE R6, R5, 0x8, R6 ;  /* 0x0000000805067825 */ /* 0x008fe200078e0206 */
[----:B------:R-:W-:-:S02]  /*1cf0*/  @P0 SHF.R.S64 R8, R20, R3, R4 ;  /* 0x0000000314080219 */ /* 0x000fc40000001004 */
[----:B------:R-:W-:-:S03]  /*1d00*/  @P0 SHF.R.S32.HI R9, RZ, R3, R4 ;  /* 0x00000003ff090219 */ /* 0x000fc60000011404 */
[----:B------:R-:W-:Y:S02]  /*1d10*/  IMAD.MOV.U32 R2, RZ, RZ, R8 ;  /* 0x000000ffff027224 */ /* 0x000fe400078e0008 */
[----:B------:R-:W-:-:S05]  /*1d20*/  IMAD.MOV.U32 R3, RZ, RZ, R9 ;  /* 0x000000ffff037224 */ /* 0x000fca00078e0009 */
[----:B------:R-:W-:Y:S01]  /*1d30*/  STG.E.64 desc[UR6][R6.64], R2 ;  /* 0x0000000206007986 */ /* 0x000fe2000c101b06 */
[----:B------:R-:W-:Y:S05]  /*1d40*/  EXIT ;  /* 0x000000000000794d */ /* 0x000fea0003800000 */
.L_x_197:
        /* <DEDUP_REMOVED lines=11> */
.L_x_323:


//--------------------- .text.rms_norm_kernel_64  --------------------------
	.section	.text.rms_norm_kernel_64,"ax",@progbits
	.align	128
        .global         rms_norm_kernel_64
        .type           rms_norm_kernel_64,@function
        .size           rms_norm_kernel_64,(.L_x_324 - rms_norm_kernel_64)
        .other          rms_norm_kernel_64,@"STO_CUDA_ENTRY STV_DEFAULT"
rms_norm_kernel_64:
.text.rms_norm_kernel_64:
[----:B------:R-:W-:Y:S01]  /*0000*/  LDC R1, c[0x0][0x37c] ;  /* 0x0000df00ff017b82 */ /* 0x000fe20000000800 */
[----:B------:R-:W0:Y:S07]  /*0010*/  S2R R5, SR_TID.X ;  /* 0x0000000000057919 */ /* 0x000e2e0000002100 */
[----:B------:R-:W0:Y:S08]  /*0020*/  S2UR UR4, SR_CTAID.X ;  /* 0x00000000000479c3 */ /* 0x000e300000002500 */
[----:B------:R-:W0:Y:S08]  /*0030*/  LDC R10, c[0x0][0x360] ;  /* 0x0000d800ff0a7b82 */ /* 0x000e300000000800 */
[----:B------:R-:W1:Y:S01]  /*0040*/  LDC.64 R2, c[0x0][0x3a0] ;  /* 0x0000e800ff027b82 */ /* 0x000e620000000a00 */
[----:B0-----:R-:W-:-:S02]  /*0050*/  IMAD R10, R10, UR4, R5 ;  /* 0x000000040a0a7c24 */ /* 0x001fc4000f8e0205 */
[----:B-1----:R-:W-:-:S05]  /*0060*/  IMAD R5, R3, R2, RZ ;  /* 0x0000000203057224 */ /* 0x002fca00078e02ff */
[----:B------:R-:W-:-:S13]  /*0070*/  ISETP.GE.AND P0, PT, R10, R5, PT ;  /* 0x000000050a00720c */ /* 0x000fda0003f06270 */
[----:B------:R-:W-:Y:S05]  /*0080*/  @P0 EXIT ;  /* 0x000000000000094d */ /* 0x000fea0003800000 */
[----:B------:R-:W-:Y:S01]  /*0090*/  IABS R7, R3 ;  /* 0x0000000300077213 */ /* 0x000fe20000000000 */
[----:B------:R-:W0:Y:S01]  /*00a0*/  LDC.64 R12, c[0x0][0x390] ;  /* 0x0000e400ff0c7b82 */ /* 0x000e220000000a00 */
[----:B------:R-:W1:Y:S02]  /*00b0*/  LDCU.64 UR4, c[0x0][0x358] ;  /* 0x00006b00ff0477ac */ /* 0x000e640008000a00 */
[----:B------:R-:W2:Y:S08]  /*00c0*/  I2F.RP R0, R7 ;  /* 0x0000000700007306 */ /* 0x000eb00000209400 */
[----:B--2---:R-:W2:Y:S02]  /*00d0*/  MUFU.RCP R0, R0 ;  /* 0x0000000000007308 */ /* 0x004ea40000001000 */
[----:B--2---:R-:W-:-:S06]  /*00e0*/  VIADD R4, R0, 0xffffffe ;  /* 0x0ffffffe00047836 */ /* 0x004fcc0000000000 */
[----:B------:R2:W3:Y:S02]  /*00f0*/  F2I.FTZ.U32.TRUNC.NTZ R5, R4 ;  /* 0x0000000400057305 */ /* 0x0004e4000021f000 */
[----:B--2---:R-:W-:Y:S02]  /*0100*/  IMAD.MOV.U32 R4, RZ, RZ, RZ ;  /* 0x000000ffff047224 */ /* 0x004fe400078e00ff */
[----:B---3--:R-:W-:-:S04]  /*0110*/  IMAD.MOV R2, RZ, RZ, -R5 ;  /* 0x000000ffff027224 */ /* 0x008fc800078e0a05 */
[----:B------:R-:W-:Y:S01]  /*0120*/  IMAD R9, R2, R7, RZ ;  /* 0x0000000702097224 */ /* 0x000fe200078e02ff */
[----:B------:R-:W-:-:S03]  /*0130*/  IABS R2, R10 ;  /* 0x0000000a00027213 */ /* 0x000fc60000000000 */
[----:B------:R-:W-:-:S06]  /*0140*/  IMAD.HI.U32 R5, R5, R9, R4 ;  /* 0x0000000905057227 */ /* 0x000fcc00078e0004 */
[----:B------:R-:W-:-:S04]  /*0150*/  IMAD.HI.U32 R5, R5, R2, RZ ;  /* 0x0000000205057227 */ /* 0x000fc800078e00ff */
[----:B------:R-:W-:-:S04]  /*0160*/  IMAD.MOV R0, RZ, RZ, -R5 ;  /* 0x000000ffff007224 */ /* 0x000fc800078e0a05 */
[----:B------:R-:W-:-:S05]  /*0170*/  IMAD R0, R7, R0, R2 ;  /* 0x0000000007007224 */ /* 0x000fca00078e0202 */
[----:B------:R-:W-:-:S13]  /*0180*/  ISETP.GT.U32.AND P1, PT, R7, R0, PT ;  /* 0x000000000700720c */ /* 0x000fda0003f24070 */
[----:B------:R-:W-:Y:S02]  /*0190*/  @!P1 IMAD.IADD R0, R0, 0x1, -R7 ;  /* 0x0000000100009824 */ /* 0x000fe400078e0a07 */
[----:B------:R-:W-:Y:S01]  /*01a0*/  @!P1 VIADD R5, R5, 0x1 ;  /* 0x0000000105059836 */ /* 0x000fe20000000000 */
[----:B------:R-:W-:Y:S02]  /*01b0*/  ISETP.NE.AND P1, PT, R3, RZ, PT ;  /* 0x000000ff0300720c */ /* 0x000fe40003f25270 */
[----:B------:R-:W-:Y:S02]  /*01c0*/  ISETP.GE.U32.AND P0, PT, R0, R7, PT ;  /* 0x000000070000720c */ /* 0x000fe40003f06070 */
[----:B------:R-:W-:Y:S01]  /*01d0*/  LOP3.LUT R0, R10, R3, RZ, 0x3c, !PT ;  /* 0x000000030a007212 */ /* 0x000fe200078e3cff */
[----:B------:R-:W2:Y:S03]  /*01e0*/  LDC.64 R6, c[0x0][0x388] ;  /* 0x0000e200ff067b82 */ /* 0x000ea60000000a00 */
[----:B------:R-:W-:-:S07]  /*01f0*/  ISETP.GE.AND P2, PT, R0, RZ, PT ;  /* 0x000000ff0000720c */ /* 0x000fce0003f46270 */
[----:B------:R-:W-:-:S04]  /*0200*/  @P0 VIADD R5, R5, 0x1 ;  /* 0x0000000105050836 */ /* 0x000fc80000000000 */
[----:B------:R-:W-:Y:S02]  /*0210*/  IMAD.MOV.U32 R9, RZ, RZ, R5 ;  /* 0x000000ffff097224 */ /* 0x000fe400078e0005 */
[----:B------:R-:W3:Y:S02]  /*0220*/  LDC.64 R4, c[0x0][0x380] ;  /* 0x0000e000ff047b82 */ /* 0x000ee40000000a00 */
[----:B------:R-:W-:Y:S01]  /*0230*/  @!P2 IMAD.MOV R9, RZ, RZ, -R9 ;  /* 0x000000ffff09a224 */ /* 0x000fe200078e0a09 */
[----:B------:R-:W-:-:S05]  /*0240*/  @!P1 LOP3.LUT R9, RZ, R3, RZ, 0x33, !PT ;  /* 0x00000003ff099212 */ /* 0x000fca00078e33ff */
[----:B0-----:R-:W-:-:S06]  /*0250*/  IMAD.WIDE R12, R9, 0x8, R12 ;  /* 0x00000008090c7825 */ /* 0x001fcc00078e020c */
[----:B-1----:R-:W4:Y:S01]  /*0260*/  LDG.E.64.CONSTANT R12, desc[UR4][R12.64] ;  /* 0x000000040c0c7981 */ /* 0x002f22000c1e9b00 */
[----:B------:R-:W-:-:S04]  /*0270*/  IMAD.MOV R9, RZ, RZ, -R9 ;  /* 0x000000ffff097224 */ /* 0x000fc800078e0a09 */
[----:B------:R-:W-:Y:S02]  /*0280*/  IMAD R9, R3, R9, R10 ;  /* 0x0000000903097224 */ /* 0x000fe400078e020a */
[----:B---3--:R-:W-:-:S04]  /*0290*/  IMAD.WIDE R2, R10, 0x8, R4 ;  /* 0x000000080a027825 */ /* 0x008fc800078e0204 */
[----:B--2---:R-:W-:Y:S02]  /*02a0*/  IMAD.WIDE R4, R9, 0x8, R6 ;  /* 0x0000000809047825 */ /* 0x004fe400078e0206 */
[----:B------:R-:W2:Y:S04]  /*02b0*/  LDG.E.64.CONSTANT R2, desc[UR4][R2.64] ;  /* 0x0000000402027981 */ /* 0x000ea8000c1e9b00 */
[----:B------:R-:W2:Y:S01]  /*02c0*/  LDG.E.64.CONSTANT R4, desc[UR4][R4.64] ;  /* 0x0000000404047981 */ /* 0x000ea2000c1e9b00 */
[----:B------:R-:W-:Y:S01]  /*02d0*/  UMOV UR6, 0x4321 ;  /* 0x0000432100067882 */ /* 0x000fe20000000000 */
[----:B------:R-:W-:Y:S01]  /*02e0*/  IMAD.MOV.U32 R23, RZ, RZ, RZ ;  /* 0x000000ffff177224 */ /* 0x000fe200078e00ff */
[----:B------:R-:W-:Y:S01]  /*02f0*/  BSSY.RECONVERGENT B0, `(.L_x_198) ;  /* 0x00000a0000007945 */ /* 0x000fe20003800200 */
[----:B----4-:R-:W-:-:S02]  /*0300*/  IADD3 RZ, P0, PT, RZ, -R12, RZ ;  /* 0x8000000cffff7210 */ /* 0x010fc40007f1e0ff */
[----:B------:R-:W-:Y:S02]  /*0310*/  LOP3.LUT R0, RZ, R13, RZ, 0x33, !PT ;  /* 0x0000000dff007212 */ /* 0x000fe400078e33ff */
[----:B------:R-:W-:Y:S02]  /*0320*/  SHF.R.S32.HI R11, RZ, 0x1f, R13 ;  /* 0x0000001fff0b7819 */ /* 0x000fe4000001140d */
[----:B------:R-:W-:Y:S02]  /*0330*/  IADD3.X R7, P0, PT, RZ, R0, RZ, P0, !PT ;  /* 0x00000000ff077210 */ /* 0x000fe4000071e4ff */
[----:B------:R-:W-:-:S04]  /*0340*/  LOP3.LUT R0, RZ, R11, RZ, 0x33, !PT ;  /* 0x0000000bff007212 */ /* 0x000fc800078e33ff */
[----:B------:R-:W-:-:S04]  /*0350*/  IADD3.X R6, P0, PT, RZ, R0, RZ, P0, !PT ;  /* 0x00000000ff067210 */ /* 0x000fc8000071e4ff */
[----:B------:R-:W-:Y:S01]  /*0360*/  LOP3.LUT R9, R11, R6, RZ, 0xc0, !PT ;  /* 0x000000060b097212 */ /* 0x000fe200078ec0ff */
[----:B------:R-:W-:Y:S01]  /*0370*/  IMAD.X R0, RZ, RZ, R0, P0 ;  /* 0x000000ffff007224 */ /* 0x000fe200000e0600 */
[----:B------:R-:W-:Y:S01]  /*0380*/  ISETP.GE.AND P0, PT, R13, RZ, PT ;  /* 0x000000ff0d00720c */ /* 0x000fe20003f06270 */
[----:B--2---:R-:W-:Y:S01]  /*0390*/  IMAD.WIDE.U32 R20, R5, R2, RZ ;  /* 0x0000000205147225 */ /* 0x004fe200078e00ff */
[----:B------:R-:W-:Y:S02]  /*03a0*/  ISETP.LT.AND P4, PT, R3, RZ, PT ;  /* 0x000000ff0300720c */ /* 0x000fe40003f81270 */
[----:B------:R-:W-:Y:S01]  /*03b0*/  LOP3.LUT R6, R11, R0, RZ, 0xc0, !PT ;  /* 0x000000000b067212 */ /* 0x000fe200078ec0ff */
[----:B------:R-:W-:Y:S01]  /*03c0*/  IMAD.MOV R11, RZ, RZ, -R12 ;  /* 0x000000ffff0b7224 */ /* 0x000fe200078e0a0c */
[----:B------:R-:W-:Y:S02]  /*03d0*/  SEL R7, R7, R13, !P0 ;  /* 0x0000000d07077207 */ /* 0x000fe40004000000 */
[----:B------:R-:W-:-:S02]  /*03e0*/  LOP3.LUT P3, RZ, R6, R9, RZ, 0xfc, !PT ;  /* 0x0000000906ff7212 */ /* 0x000fc4000786fcff */
[----:B------:R-:W-:Y:S02]  /*03f0*/  SEL R0, R11, R12, !P0 ;  /* 0x0000000c0b007207 */ /* 0x000fe40004000000 */
[C---:B------:R-:W-:Y:S02]  /*0400*/  SEL R6, R7.reuse, R6, !P3 ;  /* 0x0000000607067207 */ /* 0x040fe40005800000 */
[----:B------:R-:W-:Y:S02]  /*0410*/  SEL R9, R0, R9, !P3 ;  /* 0x0000000900097207 */ /* 0x000fe40005800000 */
[----:B------:R-:W-:Y:S02]  /*0420*/  ISETP.NE.AND P2, PT, R6, RZ, PT ;  /* 0x000000ff0600720c */ /* 0x000fe40003f45270 */
[----:B------:R-:W-:Y:S02]  /*0430*/  SEL R7, R7, RZ, P3 ;  /* 0x000000ff07077207 */ /* 0x000fe40001800000 */
[----:B------:R-:W-:-:S02]  /*0440*/  SEL R11, R9, R6, !P2 ;  /* 0x00000006090b7207 */ /* 0x000fc40005000000 */
[----:B------:R-:W-:Y:S01]  /*0450*/  SEL R14, R7, R9, !P2 ;  /* 0x00000009070e7207 */ /* 0x000fe20005000000 */
[----:B------:R-:W-:Y:S01]  /*0460*/  IMAD.U32 R9, RZ, RZ, UR6 ;  /* 0x00000006ff097e24 */ /* 0x000fe2000f8e00ff */
[----:B------:R-:W0:Y:S01]  /*0470*/  FLO.U32 R18, R11 ;  /* 0x0000000b00127300 */ /* 0x000e2200000e0000 */
[----:B------:R-:W-:Y:S02]  /*0480*/  SEL R0, R0, RZ, P3 ;  /* 0x000000ff00007207 */ /* 0x000fe40001800000 */
[----:B0-----:R-:W-:-:S04]  /*0490*/  IADD3 R18, PT, PT, -R18, 0x1f, RZ ;  /* 0x0000001f12127810 */ /* 0x001fc80007ffe1ff */
[----:B------:R-:W-:Y:S02]  /*04a0*/  SHF.L.W.U32.HI R8, R14, R18, R11 ;  /* 0x000000120e087219 */ /* 0x000fe40000010e0b */
[----:B------:R-:W-:Y:S02]  /*04b0*/  LOP3.LUT R26, R18, 0x1f, RZ, 0xc0, !PT ;  /* 0x0000001f121a7812 */ /* 0x000fe400078ec0ff */
[----:B------:R-:W-:Y:S01]  /*04c0*/  PRMT R6, R8, R9, 0x3f ;  /* 0x0000003f08067416 */ /* 0x000fe20000000009 */
[----:B------:R-:W-:-:S03]  /*04d0*/  IMAD.MOV.U32 R9, RZ, RZ, 0x4b800000 ;  /* 0x4b800000ff097424 */ /* 0x000fc600078e00ff */
[C---:B------:R-:W-:Y:S02]  /*04e0*/  FSETP.GEU.AND P1, PT, |R6|.reuse, 1.175494350822287508e-38, PT ;  /* 0x008000000600780b */ /* 0x040fe40003f2e200 */
[----:B------:R-:W-:Y:S02]  /*04f0*/  FSETP.GT.AND P0, PT, |R6|, 8.50705917302346158658e+37, PT ;  /* 0x7e8000000600780b */ /* 0x000fe40003f04200 */
[----:B------:R-:W-:-:S04]  /*0500*/  FSEL R9, R9, 1, !P1 ;  /* 0x3f80000009097808 */ /* 0x000fc80004800000 */
[----:B------:R-:W-:-:S05]  /*0510*/  FSEL R9, R9, 0.25, !P0 ;  /* 0x3e80000009097808 */ /* 0x000fca0004000000 */
[----:B------:R-:W-:-:S04]  /*0520*/  FMUL R11, R6, R9 ;  /* 0x00000009060b7220 */ /* 0x000fc80000400000 */
[----:B------:R-:W0:Y:S02]  /*0530*/  MUFU.RCP R6, R11 ;  /* 0x0000000b00067308 */ /* 0x000e240000001000 */
[----:B0-----:R-:W-:Y:S01]  /*0540*/  FMUL R6, R9, R6 ;  /* 0x0000000609067220 */ /* 0x001fe20000400000 */
[C---:B------:R-:W-:Y:S01]  /*0550*/  SEL R9, R0.reuse, R7, !P2 ;  /* 0x0000000700097207 */ /* 0x040fe20005000000 */
[----:B------:R-:W-:Y:S01]  /*0560*/  IMAD.MOV.U32 R7, RZ, RZ, -0x80000000 ;  /* 0x80000000ff077424 */ /* 0x000fe200078e00ff */
[----:B------:R-:W-:Y:S02]  /*0570*/  SEL R0, R0, RZ, P2 ;  /* 0x000000ff00007207 */ /* 0x000fe40001000000 */
[----:B------:R-:W-:Y:S01]  /*0580*/  SHF.L.W.U32.HI R15, R9, R18, R14 ;  /* 0x00000012090f7219 */ /* 0x000fe20000010e0e */
[----:B------:R-:W-:Y:S01]  /*0590*/  IMAD.MOV.U32 R14, RZ, RZ, RZ ;  /* 0x000000ffff0e7224 */ /* 0x000fe200078e00ff */
[----:B------:R-:W-:Y:S01]  /*05a0*/  LEA R19, R6, 0xfffffe00, 0x9 ;  /* 0xfffffe0006137811 */ /* 0x000fe200078e48ff */
[----:B------:R-:W-:-:S04]  /*05b0*/  IMAD.MOV.U32 R6, RZ, RZ, 0x0 ;  /* 0x00000000ff067424 */ /* 0x000fc800078e00ff */
[----:B------:R-:W-:-:S04]  /*05c0*/  IMAD.HI.U32 R16, P0, R19, R15, R14 ;  /* 0x0000000f13107227 */ /* 0x000fc8000780000e */
[----:B------:R-:W-:Y:S02]  /*05d0*/  IMAD.X R17, RZ, RZ, RZ, P0 ;  /* 0x000000ffff117224 */ /* 0x000fe400000e06ff */
[----:B------:R-:W-:-:S03]  /*05e0*/  IMAD.WIDE.U32 R16, R8, R19, R16 ;  /* 0x0000001308107225 */ /* 0x000fc600078e0010 */
[----:B------:R-:W-:Y:S01]  /*05f0*/  IADD3 R11, P1, PT, RZ, -R16, RZ ;  /* 0x80000010ff0b7210 */ /* 0x000fe20007f3e0ff */
[----:B------:R-:W-:-:S04]  /*0600*/  IMAD.MOV R16, RZ, RZ, -R8 ;  /* 0x000000ffff107224 */ /* 0x000fc800078e0a08 */
[----:B------:R-:W-:-:S04]  /*0610*/  IMAD.HI.U32 R6, P0, R19, R11, R6 ;  /* 0x0000000b13067227 */ /* 0x000fc80007800006 */
[----:B------:R-:W-:Y:S01]  /*0620*/  IMAD.X R17, R16, 0x1, ~R17, P1 ;  /* 0x0000000110117824 */ /* 0x000fe200008e0e11 */
[----:B------:R-:W-:Y:S02]  /*0630*/  SEL R7, RZ, 0x1, !P0 ;  /* 0x00000001ff077807 */ /* 0x000fe40004000000 */
[----:B------:R-:W-:Y:S01]  /*0640*/  ISETP.GT.U32.AND P0, PT, R11, -0x1, PT ;  /* 0xffffffff0b00780c */ /* 0x000fe20003f04070 */
[----:B------:R-:W-:-:S03]  /*0650*/  IMAD.WIDE.U32 R6, R19, R17, R6 ;  /* 0x0000001113067225 */ /* 0x000fc600078e0006 */
[----:B------:R-:W-:Y:S02]  /*0660*/  ISETP.GT.AND.EX P0, PT, R17, -0x1, PT, P0 ;  /* 0xffffffff1100780c */ /* 0x000fe40003f04300 */
[----:B------:R-:W-:Y:S02]  /*0670*/  IADD3 RZ, P1, PT, R6, R11, RZ ;  /* 0x0000000b06ff7210 */ /* 0x000fe40007f3e0ff */
[----:B------:R-:W-:Y:S02]  /*0680*/  SEL R19, R19, RZ, P0 ;  /* 0x000000ff13137207 */ /* 0x000fe40000000000 */
[----:B------:R-:W-:Y:S02]  /*0690*/  IADD3.X R6, P1, PT, R7, R17, RZ, P1, !PT ;  /* 0x0000001107067210 */ /* 0x000fe40000f3e4ff */
[----:B------:R-:W-:Y:S01]  /*06a0*/  SHF.R.U32.HI R7, RZ, 0x1f, R17 ;  /* 0x0000001fff077819 */ /* 0x000fe20000011611 */
[----:B------:R-:W-:Y:S01]  /*06b0*/  IMAD.WIDE.U32 R16, R4, R2, RZ ;  /* 0x0000000204107225 */ /* 0x000fe200078e00ff */
[----:B------:R-:W-:-:S02]  /*06c0*/  IADD3 R19, P0, PT, R19, R6, RZ ;  /* 0x0000000613137210 */ /* 0x000fc40007f1e0ff */
[----:B------:R-:W-:Y:S02]  /*06d0*/  LOP3.LUT R6, R7, 0x1, RZ, 0x3c, !PT ;  /* 0x0000000107067812 */ /* 0x000fe400078e3cff */
[----:B------:R-:W-:-:S05]  /*06e0*/  SEL R7, RZ, 0x1, !P1 ;  /* 0x00000001ff077807 */ /* 0x000fca0004800000 */
[----:B------:R-:W-:-:S05]  /*06f0*/  IMAD.X R6, R6, 0x1, R7, P0 ;  /* 0x0000000106067824 */ /* 0x000fca00000e0607 */
[----:B------:R-:W-:Y:S02]  /*0700*/  ISETP.NE.AND P0, PT, R6, 0x2, PT ;  /* 0x000000020600780c */ /* 0x000fe40003f05270 */
[----:B------:R-:W-:Y:S02]  /*0710*/  SEL R6, RZ, 0x20, P2 ;  /* 0x00000020ff067807 */ /* 0x000fe40001000000 */
[----:B------:R-:W-:Y:S01]  /*0720*/  SEL R7, R19, 0xffffffff, P0 ;  /* 0xffffffff13077807 */ /* 0x000fe20000000000 */
[----:B------:R-:W-:Y:S01]  /*0730*/  IMAD.WIDE.U32 R20, P0, R3, R4, R20 ;  /* 0x0000000403147225 */ /* 0x000fe20007800014 */
[----:B------:R-:W-:Y:S02]  /*0740*/  SEL R19, RZ, 0x40, P3 ;  /* 0x00000040ff137807 */ /* 0x000fe40001800000 */
[----:B------:R-:W-:Y:S01]  /*0750*/  ISETP.LT.AND P3, PT, R5, RZ, PT ;  /* 0x000000ff0500720c */ /* 0x000fe20003f61270 */
[----:B------:R-:W-:Y:S01]  /*0760*/  IMAD.X R25, RZ, RZ, RZ, P0 ;  /* 0x000000ffff197224 */ /* 0x000fe200000e06ff */
[----:B------:R-:W-:Y:S01]  /*0770*/  IADD3 RZ, P0, PT, R20, R17, RZ ;  /* 0x0000001114ff7210 */ /* 0x000fe20007f1e0ff */
[----:B------:R-:W-:Y:S01]  /*0780*/  IMAD.MOV.U32 R24, RZ, RZ, R21 ;  /* 0x000000ffff187224 */ /* 0x000fe200078e0015 */
[----:B------:R-:W-:Y:S01]  /*0790*/  IADD3 R6, PT, PT, R18, R6, R19 ;  /* 0x0000000612067210 */ /* 0x000fe20007ffe013 */
[----:B------:R-:W-:-:S04]  /*07a0*/  IMAD.HI.U32 R22, R7, R15, RZ ;  /* 0x0000000f07167227 */ /* 0x000fc800078e00ff */
[----:B------:R-:W-:-:S04]  /*07b0*/  IMAD.WIDE.U32.X R24, R3, R5, R24, P0 ;  /* 0x0000000503187225 */ /* 0x000fc800000e0418 */
[----:B------:R-:W-:Y:S01]  /*07c0*/  IMAD.WIDE.U32 R22, R8, R7, R22 ;  /* 0x0000000708167225 */ /* 0x000fe200078e0016 */
[----:B------:R-:W-:Y:S02]  /*07d0*/  IADD3 R11, P1, PT, -R4, R24, RZ ;  /* 0x00000018040b7210 */ /* 0x000fe40007f3e1ff */
[----:B------:R-:W-:-:S03]  /*07e0*/  IADD3 RZ, P0, PT, R15, R22, RZ ;  /* 0x000000160fff7210 */ /* 0x000fc60007f1e0ff */
[----:B------:R-:W-:Y:S01]  /*07f0*/  IMAD.X R21, R25, 0x1, ~R5, P1 ;  /* 0x0000000119157824 */ /* 0x000fe200008e0e05 */
[----:B------:R-:W-:Y:S01]  /*0800*/  SEL R11, R11, R24, P4 ;  /* 0x000000180b0b7207 */ /* 0x000fe20002000000 */
[----:B------:R-:W-:Y:S01]  /*0810*/  IMAD.IADD R5, R17, 0x1, R20 ;  /* 0x0000000111057824 */ /* 0x000fe200078e0214 */
[----:B------:R-:W-:Y:S02]  /*0820*/  IADD3.X RZ, P0, PT, R8, R23, RZ, P0, !PT ;  /* 0x0000001708ff7210 */ /* 0x000fe4000071e4ff */
[----:B------:R-:W-:Y:S02]  /*0830*/  SEL R21, R21, R25, P4 ;  /* 0x0000001915157207 */ /* 0x000fe40002000000 */
[----:B------:R-:W-:Y:S02]  /*0840*/  IADD3 R4, P1, PT, -R2, R11, RZ ;  /* 0x0000000b02047210 */ /* 0x000fe40007f3e1ff */
[----:B------:R-:W-:Y:S02]  /*0850*/  LOP3.LUT R2, RZ, R5, RZ, 0x33, !PT ;  /* 0x00000005ff027212 */ /* 0x000fe400078e33ff */
[----:B------:R-:W-:Y:S01]  /*0860*/  SEL R4, R4, R11, P3 ;  /* 0x0000000b04047207 */ /* 0x000fe20001800000 */
[----:B------:R-:W-:Y:S01]  /*0870*/  IMAD.X R20, R21, 0x1, ~R3, P1 ;  /* 0x0000000115147824 */ /* 0x000fe200008e0e03 */
[----:B------:R-:W-:-:S02]  /*0880*/  VIMNMX.U32 R3, PT, PT, R7, -0x2, PT ;  /* 0xfffffffe07037848 */ /* 0x000fc40003fe0000 */
[----:B------:R-:W-:-:S03]  /*0890*/  IADD3 RZ, P1, PT, RZ, -R16, RZ ;  /* 0x80000010ffff7210 */ /* 0x000fc60007f3e0ff */
[----:B------:R-:W-:Y:S01]  /*08a0*/  @!P0 VIADD R7, R3, 0x1 ;  /* 0x0000000103078836 */ /* 0x000fe20000000000 */
[----:B------:R-:W-:Y:S01]  /*08b0*/  SEL R3, R20, R21, P3 ;  /* 0x0000001514037207 */ /* 0x000fe20001800000 */
[----:B------:R-:W-:Y:S01]  /*08c0*/  IMAD.MOV R21, RZ, RZ, -R16 ;  /* 0x000000ffff157224 */ /* 0x000fe200078e0a10 */
[----:B------:R-:W-:Y:S02]  /*08d0*/  IADD3.X R20, P1, PT, RZ, R2, RZ, P1, !PT ;  /* 0x00000002ff147210 */ /* 0x000fe40000f3e4ff */
[----:B------:R-:W-:Y:S02]  /*08e0*/  LOP3.LUT R2, RZ, R4, RZ, 0x33, !PT ;  /* 0x00000004ff027212 */ /* 0x000fe400078e33ff */
[----:B------:R-:W-:Y:S02]  /*08f0*/  LOP3.LUT R19, RZ, R3, RZ, 0x33, !PT ;  /* 0x00000003ff137212 */ /* 0x000fe400078e33ff */
[----:B------:R-:W-:Y:S02]  /*0900*/  IADD3.X R11, P1, PT, RZ, R2, RZ, P1, !PT ;  /* 0x00000002ff0b7210 */ /* 0x000fe40000f3e4ff */
[----:B------:R-:W-:-:S02]  /*0910*/  ISETP.GE.AND P0, PT, R3, RZ, PT ;  /* 0x000000ff0300720c */ /* 0x000fc40003f06270 */
[----:B------:R-:W-:Y:S01]  /*0920*/  SHF.L.W.U32.HI R2, R0, R18, R9 ;  /* 0x0000001200027219 */ /* 0x000fe20000010e09 */
[----:B------:R-:W-:Y:S01]  /*0930*/  IMAD.X R22, RZ, RZ, R19, P1 ;  /* 0x000000ffff167224 */ /* 0x000fe200008e0613 */
[----:B------:R-:W-:Y:S02]  /*0940*/  SEL R9, R21, R16, !P0 ;  /* 0x0000001015097207 */ /* 0x000fe40004000000 */
[----:B------:R-:W-:Y:S02]  /*0950*/  SEL R29, R20, R5, !P0 ;  /* 0x00000005141d7207 */ /* 0x000fe40004000000 */
[----:B------:R-:W-:Y:S02]  /*0960*/  SEL R11, R11, R4, !P0 ;  /* 0x000000040b0b7207 */ /* 0x000fe40004000000 */
[----:B------:R-:W-:Y:S02]  /*0970*/  SEL R21, R22, R3, !P0 ;  /* 0x0000000316157207 */ /* 0x000fe40004000000 */
[----:B------:R-:W-:-:S02]  /*0980*/  SHF.L.U32 R0, R0, R26, RZ ;  /* 0x0000001a00007219 */ /* 0x000fc400000006ff */
[C---:B------:R-:W-:Y:S02]  /*0990*/  SHF.L.U32 R26, R9.reuse, R26, RZ ;  /* 0x0000001a091a7219 */ /* 0x040fe400000006ff */
[-C--:B------:R-:W-:Y:S02]  /*09a0*/  SHF.L.W.U32.HI R9, R9, R18.reuse, R29 ;  /* 0x0000001209097219 */ /* 0x080fe40000010e1d */
[-C--:B------:R-:W-:Y:S02]  /*09b0*/  SHF.L.W.U32.HI R29, R29, R18.reuse, R11 ;  /* 0x000000121d1d7219 */ /* 0x080fe40000010e0b */
[-C--:B------:R-:W-:Y:S01]  /*09c0*/  SHF.L.W.U32.HI R19, R11, R18.reuse, R21 ;  /* 0x000000120b137219 */ /* 0x080fe20000010e15 */
[----:B------:R-:W-:Y:S01]  /*09d0*/  IMAD.MOV.U32 R11, RZ, RZ, RZ ;  /* 0x000000ffff0b7224 */ /* 0x000fe200078e00ff */
[----:B------:R-:W-:Y:S01]  /*09e0*/  SHF.L.W.U32.HI R18, R21, R18, RZ ;  /* 0x0000001215127219 */ /* 0x000fe20000010eff */
[----:B------:R-:W-:Y:S01]  /*09f0*/  IMAD.MOV.U32 R21, RZ, RZ, RZ ;  /* 0x000000ffff157224 */ /* 0x000fe200078e00ff */
[----:B------:R-:W-:-:S07]  /*0a00*/  SHF.R.S32.HI R20, RZ, 0x1f, R13 ;  /* 0x0000001fff147819 */ /* 0x000fce000001140d */
.L_x_199:
[----:B------:R-:W-:Y:S01]  /*0a10*/  IADD3 RZ, P0, PT, -R15, R29, RZ ;  /* 0x0000001d0fff7210 */ /* 0x000fe20007f1e1ff */
[----:B------:R-:W-:Y:S01]  /*0a20*/  IMAD.MOV.U32 R22, RZ, RZ, RZ ;  /* 0x000000ffff167224 */ /* 0x000fe200078e00ff */
[----:B------:R-:W-:Y:S01]  /*0a30*/  PLOP3.LUT P2, PT, PT, PT, PT, 0x8, 0x80 ;  /* 0x000000000080781c */ /* 0x000fe20003f4e170 */
[----:B------:R-:W-:Y:S01]  /*0a40*/  VIADD R11, R11, 0x20 ;  /* 0x000000200b0b7836 */ /* 0x000fe20000000000 */
[----:B------:R-:W-:-:S04]  /*0a50*/  IADD3.X RZ, P0, PT, ~R8, R19, RZ, P0, !PT ;  /* 0x0000001308ff7210 */ /* 0x000fc8000071e5ff */
[----:B------:R-:W-:-:S03]  /*0a60*/  IADD3.X R23, PT, PT, R18, 0x1, RZ, P0, !PT ;  /* 0x0000000112177810 */ /* 0x000fc600007fe4ff */
[----:B------:R-:W-:-:S04]  /*0a70*/  IMAD.HI.U32 R23, R18, R7, R22 ;  /* 0x0000000712177227 */ /* 0x000fc800078e0016 */
[----:B------:R-:W-:Y:S01]  /*0a80*/  IMAD.MOV.U32 R22, RZ, RZ, R21 ;  /* 0x000000ffff167224 */ /* 0x000fe200078e0015 */
[----:B------:R-:W-:-:S04]  /*0a90*/  ISETP.GE.U32.AND P0, PT, R23, R18, PT ;  /* 0x000000121700720c */ /* 0x000fc80003f06070 */
[----:B------:R-:W-:-:S05]  /*0aa0*/  SEL R21, R23, 0xffffffff, P0 ;  /* 0xffffffff17157807 */ /* 0x000fca0000000000 */
[----:B------:R-:W-:-:S04]  /*0ab0*/  IMAD.WIDE.U32 R24, R21, R15, RZ ;  /* 0x0000000f15187225 */ /* 0x000fc800078e00ff */
[----:B------:R-:W-:Y:S02]  /*0ac0*/  IMAD R28, R15, R21, RZ ;  /* 0x000000150f1c7224 */ /* 0x000fe400078e02ff */
[----:B------:R-:W-:Y:S02]  /*0ad0*/  IMAD.MOV.U32 R24, RZ, RZ, R25 ;  /* 0x000000ffff187224 */ /* 0x000fe400078e0019 */
[----:B------:R-:W-:Y:S01]  /*0ae0*/  IMAD.MOV.U32 R25, RZ, RZ, RZ ;  /* 0x000000ffff197224 */ /* 0x000fe200078e00ff */
[----:B------:R-:W-:Y:S01]  /*0af0*/  IADD3 R23, P0, PT, -R28, R29, RZ ;  /* 0x0000001d1c177210 */ /* 0x000fe20007f1e1ff */
[----:B------:R-:W-:-:S03]  /*0b00*/  IMAD.WIDE.U32 R28, R8, R21, R24 ;  /* 0x00000015081c7225 */ /* 0x000fc600078e0018 */
[----:B------:R-:W-:-:S04]  /*0b10*/  IADD3.X R25, P0, PT, R19, ~R28, RZ, P0, !PT ;  /* 0x8000001c13197210 */ /* 0x000fc8000071e4ff */
[----:B------:R-:W-:-:S13]  /*0b20*/  IADD3.X R24, P0, PT, R18, ~R29, RZ, P0, !PT ;  /* 0x8000001d12187210 */ /* 0x000fda000071e4ff */
[----:B------:R-:W-:Y:S01]  /*0b30*/  @!P0 IADD3 R23, P1, PT, R15, R23, RZ ;  /* 0x000000170f178210 */ /* 0x000fe20007f3e0ff */
[----:B------:R-:W-:-:S03]  /*0b40*/  @!P0 VIADD R21, R21, 0xffffffff ;  /* 0xffffffff15158836 */ /* 0x000fc60000000000 */
[----:B------:R-:W-:-:S04]  /*0b50*/  @!P0 IADD3.X R25, P1, PT, R8, R25, RZ, P1, !PT ;  /* 0x0000001908198210 */ /* 0x000fc80000f3e4ff */
[----:B------:R-:W-:-:S04]  /*0b60*/  @!P0 IADD3.X R24, P1, PT, RZ, R24, RZ, P1, !PT ;  /* 0x00000018ff188210 */ /* 0x000fc80000f3e4ff */
[----:B------:R-:W-:-:S13]  /*0b70*/  @!P0 PLOP3.LUT P2, PT, P1, PT, PT, 0x8, 0x80 ;  /* 0x000000000080881c */ /* 0x000fda0000f4e170 */
[----:B------:R-:W-:Y:S01]  /*0b80*/  @P2 VIADD R21, R21, 0xffffffff ;  /* 0xffffffff15152836 */ /* 0x000fe20000000000 */
[----:B------:R-:W-:-:S03]  /*0b90*/  @P2 IADD3 R23, P1, PT, R15, R23, RZ ;  /* 0x000000170f172210 */ /* 0x000fc60007f3e0ff */
[----:B------:R-:W-:Y:S01]  /*0ba0*/  IMAD.WIDE.U32 R18, R21, R0, RZ ;  /* 0x0000000015127225 */ /* 0x000fe200078e00ff */
[----:B------:R-:W-:-:S03]  /*0bb0*/  @P2 IADD3.X R25, P1, PT, R8, R25, RZ, P1, !PT ;  /* 0x0000001908192210 */ /* 0x000fc60000f3e4ff */
[----:B------:R-:W-:Y:S02]  /*0bc0*/  IMAD.MOV.U32 R18, RZ, RZ, R19 ;  /* 0x000000ffff127224 */ /* 0x000fe400078e0013 */
[-C--:B------:R-:W-:Y:S02]  /*0bd0*/  IMAD R27, R0, R21.reuse, RZ ;  /* 0x00000015001b7224 */ /* 0x080fe400078e02ff */
[----:B------:R-:W-:Y:S02]  /*0be0*/  IMAD.MOV.U32 R19, RZ, RZ, RZ ;  /* 0x000000ffff137224 */ /* 0x000fe400078e00ff */
[----:B------:R-:W-:Y:S01]  /*0bf0*/  @P2 IMAD.X R24, RZ, RZ, R24, P1 ;  /* 0x000000ffff182224 */ /* 0x000fe200008e0618 */
[----:B------:R-:W-:Y:S01]  /*0c00*/  IADD3 R27, P0, PT, -R27, R26, RZ ;  /* 0x0000001a1b1b7210 */ /* 0x000fe20007f1e1ff */
[----:B------:R-:W-:Y:S01]  /*0c10*/  IMAD.WIDE.U32 R18, R2, R21, R18 ;  /* 0x0000001502127225 */ /* 0x000fe200078e0012 */
[----:B------:R-:W-:-:S03]  /*0c20*/  ISETP.GT.U32.AND P2, PT, R11, R6, PT ;  /* 0x000000060b00720c */ /* 0x000fc60003f44070 */
[----:B------:R-:W-:Y:S01]  /*0c30*/  IMAD.MOV.U32 R26, RZ, RZ, RZ ;  /* 0x000000ffff1a7224 */ /* 0x000fe200078e00ff */
[----:B------:R-:W-:-:S04]  /*0c40*/  IADD3.X R29, P0, PT, R9, ~R18, RZ, P0, !PT ;  /* 0x80000012091d7210 */ /* 0x000fc8000071e4ff */
[----:B------:R-:W-:-:S04]  /*0c50*/  IADD3.X R19, P0, PT, R23, ~R19, RZ, P0, !PT ;  /* 0x8000001317137210 */ /* 0x000fc8000071e4ff */
[----:B------:R-:W-:-:S04]  /*0c60*/  IADD3.X R18, P0, PT, R25, -0x1, RZ, P0, !PT ;  /* 0xffffffff19127810 */ /* 0x000fc8000071e4ff */
[----:B------:R-:W-:-:S13]  /*0c70*/  IADD3.X RZ, P0, PT, R24, -0x1, RZ, P0, !PT ;  /* 0xffffffff18ff7810 */ /* 0x000fda000071e4ff */
[----:B------:R-:W-:Y:S01]  /*0c80*/  @!P0 IADD3 R27, P1, PT, R0, R27, RZ ;  /* 0x0000001b001b8210 */ /* 0x000fe20007f3e0ff */
[----:B------:R-:W-:-:S03]  /*0c90*/  @!P0 VIADD R21, R21, 0xffffffff ;  /* 0xffffffff15158836 */ /* 0x000fc60000000000 */
[----:B------:R-:W-:Y:S01]  /*0ca0*/  @!P0 IADD3.X R29, P1, PT, R2, R29, RZ, P1, !PT ;  /* 0x0000001d021d8210 */ /* 0x000fe20000f3e4ff */
[----:B------:R-:W-:-:S03]  /*0cb0*/  IMAD.MOV.U32 R9, RZ, RZ, R27 ;  /* 0x000000ffff097224 */ /* 0x000fc600078e001b */
[----:B------:R-:W-:-:S05]  /*0cc0*/  @!P0 IADD3.X R19, P1, PT, R15, R19, RZ, P1, !PT ;  /* 0x000000130f138210 */ /* 0x000fca0000f3e4ff */
[----:B------:R-:W-:Y:S01]  /*0cd0*/  @!P0 IMAD.X R18, R8, 0x1, R18, P1 ;  /* 0x0000000108128824 */ /* 0x000fe200008e0612 */
[----:B------:R-:W-:Y:S07]  /*0ce0*/  @!P2 BRA `(.L_x_199) ;  /* 0xfffffffc0048a947 */ /* 0x000fee000383ffff */
[----:B------:R-:W-:Y:S05]  /*0cf0*/  BSYNC.RECONVERGENT B0 ;  /* 0x0000000000007941 */ /* 0x000fea0003800200 */
.L_x_198:
[----:B------:R-:W-:Y:S01]  /*0d00*/  IADD3 RZ, P0, PT, RZ, -R12, RZ ;  /* 0x8000000cffff7210 */ /* 0x000fe20007f1e0ff */
[----:B------:R-:W-:Y:S01]  /*0d10*/  IMAD.MOV R11, RZ, RZ, -R12 ;  /* 0x000000ffff0b7224 */ /* 0x000fe200078e0a0c */
[----:B------:R-:W-:Y:S01]  /*0d20*/  LOP3.LUT R0, RZ, R13, RZ, 0x33, !PT ;  /* 0x0000000dff007212 */ /* 0x000fe200078e33ff */
[----:B------:R-:W-:Y:S01]  /*0d30*/  UMOV UR6, 0x4321 ;  /* 0x0000432100067882 */ /* 0x000fe20000000000 */
[----:B------:R-:W-:Y:S01]  /*0d40*/  SHF.R.S32.HI R7, RZ, 0x1f, R13 ;  /* 0x0000001fff077819 */ /* 0x000fe2000001140d */
[----:B------:R-:W-:Y:S01]  /*0d50*/  IMAD.MOV.U32 R14, RZ, RZ, 0x0 ;  /* 0x00000000ff0e7424 */ /* 0x000fe200078e00ff */
[----:B------:R-:W-:Y:S01]  /*0d60*/  IADD3.X R9, P0, PT, RZ, R0, RZ, P0, !PT ;  /* 0x00000000ff097210 */ /* 0x000fe2000071e4ff */
[----:B------:R-:W-:Y:S01]  /*0d70*/  BSSY.RECONVERGENT B0, `(.L_x_200) ;  /* 0x0000090000007945 */ /* 0x000fe20003800200 */
[----:B------:R-:W-:Y:S02]  /*0d80*/  LOP3.LUT R0, RZ, R7, RZ, 0x33, !PT ;  /* 0x00000007ff007212 */ /* 0x000fe400078e33ff */
[----:B------:R-:W-:-:S02]  /*0d90*/  LOP3.LUT R20, R3, R20, RZ, 0x3c, !PT ;  /* 0x0000001403147212 */ /* 0x000fc400078e3cff */
[----:B------:R-:W-:Y:S02]  /*0da0*/  IADD3.X R2, P0, PT, RZ, R0, RZ, P0, !PT ;  /* 0x00000000ff027210 */ /* 0x000fe4000071e4ff */
[----:B------:R-:W-:Y:S02]  /*0db0*/  ISETP.NE.AND P6, PT, R6, 0x80, PT ;  /* 0x000000800600780c */ /* 0x000fe40003fc5270 */
[----:B------:R-:W-:Y:S01]  /*0dc0*/  LOP3.LUT R15, R7, R2, RZ, 0xc0, !PT ;  /* 0x00000002070f7212 */ /* 0x000fe200078ec0ff */
[----:B------:R-:W-:Y:S01]  /*0dd0*/  IMAD.X R0, RZ, RZ, R0, P0 ;  /* 0x000000ffff007224 */ /* 0x000fe200000e0600 */
[----:B------:R-:W-:Y:S02]  /*0de0*/  ISETP.GE.AND P0, PT, R13, RZ, PT ;  /* 0x000000ff0d00720c */ /* 0x000fe40003f06270 */
[----:B------:R-:W-:Y:S02]  /*0df0*/  ISETP.GE.AND P5, PT, R3, RZ, PT ;  /* 0x000000ff0300720c */ /* 0x000fe40003fa6270 */
[----:B------:R-:W-:-:S02]  /*0e00*/  LOP3.LUT R0, R7, R0, RZ, 0xc0, !PT ;  /* 0x0000000007007212 */ /* 0x000fc400078ec0ff */
[----:B------:R-:W-:Y:S02]  /*0e10*/  SEL R9, R9, R13, !P0 ;  /* 0x0000000d09097207 */ /* 0x000fe40004000000 */
[-C--:B------:R-:W-:Y:S02]  /*0e20*/  LOP3.LUT P2, RZ, R0, R15.reuse, RZ, 0xfc, !PT ;  /* 0x0000000f00ff7212 */ /* 0x080fe4000784fcff */
[----:B------:R-:W-:Y:S02]  /*0e30*/  SEL R12, R11, R12, !P0 ;  /* 0x0000000c0b0c7207 */ /* 0x000fe40004000000 */
[----:B------:R-:W-:Y:S02]  /*0e40*/  SEL R0, R9, R0, !P2 ;  /* 0x0000000009007207 */ /* 0x000fe40005000000 */
[----:B------:R-:W-:Y:S02]  /*0e50*/  SEL R15, R12, R15, !P2 ;  /* 0x0000000f0c0f7207 */ /* 0x000fe40005000000 */
[----:B------:R-:W-:-:S02]  /*0e60*/  ISETP.NE.AND P3, PT, R0, RZ, PT ;  /* 0x000000ff0000720c */ /* 0x000fc40003f65270 */
[----:B------:R-:W-:Y:S01]  /*0e70*/  SEL R17, R9, RZ, P2 ;  /* 0x000000ff09117207 */ /* 0x000fe20001000000 */
[----:B------:R-:W-:Y:S01]  /*0e80*/  IMAD.U32 R9, RZ, RZ, UR6 ;  /* 0x00000006ff097e24 */ /* 0x000fe2000f8e00ff */
[----:B------:R-:W-:Y:S02]  /*0e90*/  SEL R11, R15, R0, !P3 ;  /* 0x000000000f0b7207 */ /* 0x000fe40005800000 */
[----:B------:R-:W-:Y:S02]  /*0ea0*/  SEL R15, R17, R15, !P3 ;  /* 0x0000000f110f7207 */ /* 0x000fe40005800000 */
[----:B------:R-:W0:Y:S01]  /*0eb0*/  FLO.U32 R0, R11 ;  /* 0x0000000b00007300 */ /* 0x000e2200000e0000 */
[----:B------:R-:W-:Y:S02]  /*0ec0*/  SEL R18, R12, RZ, P2 ;  /* 0x000000ff0c127207 */ /* 0x000fe40001000000 */
[----:B------:R-:W-:Y:S02]  /*0ed0*/  LOP3.LUT R7, R4, R7, RZ, 0x3c, !PT ;  /* 0x0000000704077212 */ /* 0x000fe400078e3cff */
[----:B------:R-:W-:-:S02]  /*0ee0*/  SEL R17, R18, R17, !P3 ;  /* 0x0000001112117207 */ /* 0x000fc40005800000 */
[----:B0-----:R-:W-:-:S04]  /*0ef0*/  IADD3 R0, PT, PT, -R0, 0x1f, RZ ;  /* 0x0000001f00007810 */ /* 0x001fc80007ffe1ff */
[----:B------:R-:W-:-:S04]  /*0f00*/  SHF.L.W.U32.HI R2, R15, R0, R11 ;  /* 0x000000000f027219 */ /* 0x000fc80000010e0b */
        /* <DEDUP_REMOVED lines=9> */
[----:B------:R-:W-:Y:S01]  /*0fa0*/  SHF.L.W.U32.HI R9, R17, R0, R15 ;  /* 0x0000000011097219 */ /* 0x000fe20000010e0f */
[----:B------:R-:W-:-:S03]  /*0fb0*/  IMAD.MOV.U32 R15, RZ, RZ, -0x80000000 ;  /* 0x80000000ff0f7424 */ /* 0x000fc600078e00ff */
[----:B------:R-:W-:Y:S01]  /*0fc0*/  LEA R11, R8, 0xfffffe00, 0x9 ;  /* 0xfffffe00080b7811 */ /* 0x000fe200078e48ff */
[----:B------:R-:W-:-:S04]  /*0fd0*/  IMAD.MOV.U32 R8, RZ, RZ, RZ ;  /* 0x000000ffff087224 */ /* 0x000fc800078e00ff */
        /* <DEDUP_REMOVED lines=8> */
[----:B------:R-:W-:Y:S02]  /*1060*/  ISETP.GT.U32.AND P0, PT, R19, -0x1, PT ;  /* 0xffffffff1300780c */ /* 0x000fe40003f04070 */
[----:B------:R-:W-:Y:S01]  /*1070*/  SHF.R.U32.HI R12, RZ, 0x1f, R13 ;  /* 0x0000001fff0c7819 */ /* 0x000fe2000001160d */
[----:B------:R-:W-:Y:S01]  /*1080*/  IMAD.WIDE.U32 R14, R11, R13, R14 ;  /* 0x0000000d0b0e7225 */ /* 0x000fe200078e000e */
[----:B------:R-:W-:Y:S02]  /*1090*/  ISETP.GT.AND.EX P0, PT, R13, -0x1, PT, P0 ;  /* 0xffffffff0d00780c */ /* 0x000fe40003f04300 */
[----:B------:R-:W-:Y:S02]  /*10a0*/  LOP3.LUT R12, R12, 0x1, RZ, 0x3c, !PT ;  /* 0x000000010c0c7812 */ /* 0x000fe400078e3cff */
[----:B------:R-:W-:Y:S01]  /*10b0*/  IADD3 RZ, P1, PT, R14, R19, RZ ;  /* 0x000000130eff7210 */ /* 0x000fe20007f3e0ff */
[----:B------:R-:W-:Y:S01]  /*10c0*/  IMAD.MOV R19, RZ, RZ, -R16 ;  /* 0x000000ffff137224 */ /* 0x000fe200078e0a10 */
[----:B------:R-:W-:-:S02]  /*10d0*/  SEL R11, R11, RZ, P0 ;  /* 0x000000ff0b0b7207 */ /* 0x000fc40000000000 */
[----:B------:R-:W-:Y:S01]  /*10e0*/  IADD3.X R14, P1, PT, R15, R13, RZ, P1, !PT ;  /* 0x0000000d0f0e7210 */ /* 0x000fe20000f3e4ff */
[----:B------:R-:W-:Y:S01]  /*10f0*/  IMAD.MOV.U32 R13, RZ, RZ, RZ ;  /* 0x000000ffff0d7224 */ /* 0x000fe200078e00ff */
[----:B------:R-:W-:Y:S02]  /*1100*/  SEL R15, RZ, 0x20, P3 ;  /* 0x00000020ff0f7807 */ /* 0x000fe40001800000 */
[----:B------:R-:W-:Y:S02]  /*1110*/  IADD3 R14, P0, PT, R11, R14, RZ ;  /* 0x0000000e0b0e7210 */ /* 0x000fe40007f1e0ff */
[----:B------:R-:W-:Y:S02]  /*1120*/  SEL R11, RZ, 0x1, !P1 ;  /* 0x00000001ff0b7807 */ /* 0x000fe40004800000 */
[----:B------:R-:W-:-:S03]  /*1130*/  SEL R19, R19, R16, !P5 ;  /* 0x0000001013137207 */ /* 0x000fc60006800000 */
[----:B------:R-:W-:Y:S01]  /*1140*/  IMAD.X R11, R12, 0x1, R11, P0 ;  /* 0x000000010c0b7824 */ /* 0x000fe200000e060b */
[----:B------:R-:W-:-:S04]  /*1150*/  ISETP.GT.U32.AND P0, PT, R7, -0x1, PT ;  /* 0xffffffff0700780c */ /* 0x000fc80003f04070 */
[----:B------:R-:W-:Y:S02]  /*1160*/  ISETP.NE.AND P1, PT, R11, 0x2, PT ;  /* 0x000000020b00780c */ /* 0x000fe40003f25270 */
[----:B------:R-:W-:Y:S02]  /*1170*/  ISETP.GT.AND.EX P0, PT, R20, -0x1, PT, P0 ;  /* 0xffffffff1400780c */ /* 0x000fe40003f04300 */
[----:B------:R-:W-:Y:S02]  /*1180*/  SEL R7, R14, 0xffffffff, P1 ;  /* 0xffffffff0e077807 */ /* 0x000fe40000800000 */
[----:B------:R-:W-:-:S03]  /*1190*/  LOP3.LUT R14, RZ, R3, RZ, 0x33, !PT ;  /* 0x00000003ff0e7212 */ /* 0x000fc600078e33ff */
[----:B------:R-:W-:-:S04]  /*11a0*/  IMAD.HI.U32 R12, R7, R9, RZ ;  /* 0x00000009070c7227 */ /* 0x000fc800078e00ff */
[----:B------:R-:W-:Y:S02]  /*11b0*/  IMAD.WIDE.U32 R12, R2, R7, R12 ;  /* 0x00000007020c7225 */ /* 0x000fe400078e000c */
[----:B------:R-:W-:Y:S02]  /*11c0*/  @!P0 IADD3 RZ, P4, PT, RZ, -R21, RZ ;  /* 0x80000015ffff8210 */ /* 0x000fe40007f9e0ff */
[----:B------:R-:W-:Y:S01]  /*11d0*/  @!P0 LOP3.LUT R11, RZ, R22, RZ, 0x33, !PT ;  /* 0x00000016ff0b8212 */ /* 0x000fe200078e33ff */
[----:B------:R-:W-:Y:S01]  /*11e0*/  @!P0 IMAD.MOV R21, RZ, RZ, -R21 ;  /* 0x000000ffff158224 */ /* 0x000fe200078e0a15 */
[----:B------:R-:W-:Y:S02]  /*11f0*/  IADD3 RZ, P1, PT, R9, R12, RZ ;  /* 0x0000000c09ff7210 */ /* 0x000fe40007f3e0ff */
[----:B------:R-:W-:Y:S01]  /*1200*/  LOP3.LUT R12, RZ, R4, RZ, 0x33, !PT ;  /* 0x00000004ff0c7212 */ /* 0x000fe200078e33ff */
[----:B------:R-:W-:Y:S01]  /*1210*/  @!P0 IMAD.X R22, RZ, RZ, R11, P4 ;  /* 0x000000ffff168224 */ /* 0x000fe200020e060b */
[----:B------:R-:W-:-:S02]  /*1220*/  IADD3 RZ, P4, PT, RZ, -R16, RZ ;  /* 0x80000010ffff7210 */ /* 0x000fc40007f9e0ff */
[----:B------:R-:W-:Y:S02]  /*1230*/  LOP3.LUT R11, RZ, R5, RZ, 0x33, !PT ;  /* 0x00000005ff0b7212 */ /* 0x000fe400078e33ff */
[----:B------:R-:W-:Y:S02]  /*1240*/  IADD3.X RZ, P1, PT, R2, R13, RZ, P1, !PT ;  /* 0x0000000d02ff7210 */ /* 0x000fe40000f3e4ff */
[----:B------:R-:W-:Y:S02]  /*1250*/  IADD3.X R6, P4, PT, RZ, R11, RZ, P4, !PT ;  /* 0x0000000bff067210 */ /* 0x000fe4000279e4ff */
[----:B------:R-:W-:Y:S02]  /*1260*/  SEL R11, RZ, 0x40, P2 ;  /* 0x00000040ff0b7807 */ /* 0x000fe40001000000 */
[----:B------:R-:W-:Y:S02]  /*1270*/  IADD3.X R13, P4, PT, RZ, R12, RZ, P4, !PT ;  /* 0x0000000cff0d7210 */ /* 0x000fe4000279e4ff */
[----:B------:R-:W-:-:S02]  /*1280*/  VIMNMX.U32 R12, PT, PT, R7, -0x2, PT ;  /* 0xfffffffe070c7848 */ /* 0x000fc40003fe0000 */
[----:B------:R-:W-:Y:S01]  /*1290*/  SEL R27, R13, R4, !P5 ;  /* 0x000000040d1b7207 */ /* 0x000fe20006800000 */
[----:B------:R-:W-:Y:S01]  /*12a0*/  IMAD.X R14, RZ, RZ, R14, P4 ;  /* 0x000000ffff0e7224 */ /* 0x000fe200020e060e */
[----:B------:R-:W-:Y:S01]  /*12b0*/  SEL R13, R18, RZ, P3 ;  /* 0x000000ff120d7207 */ /* 0x000fe20001800000 */
[----:B------:R-:W-:Y:S01]  /*12c0*/  @!P1 VIADD R7, R12, 0x1 ;  /* 0x000000010c079836 */ /* 0x000fe20000000000 */
[----:B------:R-:W-:Y:S02]  /*12d0*/  LOP3.LUT R12, R0, 0x1f, RZ, 0xc0, !PT ;  /* 0x0000001f000c7812 */ /* 0x000fe400078ec0ff */
[----:B------:R-:W-:Y:S01]  /*12e0*/  SEL R23, R6, R5, !P5 ;  /* 0x0000000506177207 */ /* 0x000fe20006800000 */
[----:B------:R-:W-:Y:S01]  /*12f0*/  IMAD.MOV.U32 R6, RZ, RZ, RZ ;  /* 0x000000ffff067224 */ /* 0x000fe200078e00ff */
[----:B------:R-:W-:Y:S02]  /*1300*/  IADD3 R11, PT, PT, R0, R15, R11 ;  /* 0x0000000f000b7210 */ /* 0x000fe40007ffe00b */
[----:B------:R-:W-:-:S02]  /*1310*/  SEL R25, R14, R3, !P5 ;  /* 0x000000030e197207 */ /* 0x000fc40006800000 */
[C---:B------:R-:W-:Y:S02]  /*1320*/  SHF.L.W.U32.HI R15, R13.reuse, R0, R17 ;  /* 0x000000000d0f7219 */ /* 0x040fe40000010e11 */
[-C--:B------:R-:W-:Y:S02]  /*1330*/  SHF.L.U32 R14, R13, R12.reuse, RZ ;  /* 0x0000000c0d0e7219 */ /* 0x080fe400000006ff */
[C---:B------:R-:W-:Y:S02]  /*1340*/  SHF.L.U32 R13, R19.reuse, R12, RZ ;  /* 0x0000000c130d7219 */ /* 0x040fe400000006ff */
[-C--:B------:R-:W-:Y:S02]  /*1350*/  SHF.L.W.U32.HI R12, R19, R0.reuse, R23 ;  /* 0x00000000130c7219 */ /* 0x080fe40000010e17 */
[-C--:B------:R-:W-:Y:S02]  /*1360*/  SHF.L.W.U32.HI R19, R23, R0.reuse, R27 ;  /* 0x0000000017137219 */ /* 0x080fe40000010e1b */
[----:B------:R-:W-:-:S02]  /*1370*/  SHF.L.W.U32.HI R27, R27, R0, R25 ;  /* 0x000000001b1b7219 */ /* 0x000fc40000010e19 */
[----:B------:R-:W-:Y:S02]  /*1380*/  SEL R5, R22, 0xffffffff, P6 ;  /* 0xffffffff16057807 */ /* 0x000fe40003000000 */
[----:B------:R-:W-:Y:S02]  /*1390*/  SEL R21, R21, 0xffffffff, P6 ;  /* 0xffffffff15157807 */ /* 0x000fe40003000000 */
[----:B------:R-:W-:-:S07]  /*13a0*/  SHF.L.W.U32.HI R25, R25, R0, RZ ;  /* 0x0000000019197219 */ /* 0x000fce0000010eff */
.L_x_201:
[----:B------:R-:W-:Y:S01]  /*13b0*/  IADD3 RZ, P0, PT, -R9, R19, RZ ;  /* 0x0000001309ff7210 */ /* 0x000fe20007f1e1ff */
[----:B------:R-:W-:Y:S01]  /*13c0*/  IMAD.MOV.U32 R16, RZ, RZ, RZ ;  /* 0x000000ffff107224 */ /* 0x000fe200078e00ff */
[----:B------:R-:W-:Y:S01]  /*13d0*/  PLOP3.LUT P2, PT, PT, PT, PT, 0x8, 0x80 ;  /* 0x000000000080781c */ /* 0x000fe20003f4e170 */
[----:B------:R-:W-:Y:S01]  /*13e0*/  VIADD R6, R6, 0x20 ;  /* 0x0000002006067836 */ /* 0x000fe20000000000 */
[----:B------:R-:W-:-:S04]  /*13f0*/  IADD3.X RZ, P0, PT, ~R2, R27, RZ, P0, !PT ;  /* 0x0000001b02ff7210 */ /* 0x000fc8000071e5ff */
[----:B------:R-:W-:-:S03]  /*1400*/  IADD3.X R17, PT, PT, R25, 0x1, RZ, P0, !PT ;  /* 0x0000000119117810 */ /* 0x000fc600007fe4ff */
[----:B------:R-:W-:-:S05]  /*1410*/  IMAD.HI.U32 R16, R25, R7, R16 ;  /* 0x0000000719107227 */ /* 0x000fca00078e0010 */
[----:B------:R-:W-:-:S04]  /*1420*/  ISETP.GE.U32.AND P0, PT, R16, R25, PT ;  /* 0x000000191000720c */ /* 0x000fc80003f06070 */
[----:B------:R-:W-:-:S05]  /*1430*/  SEL R23, R16, 0xffffffff, P0 ;  /* 0xffffffff10177807 */ /* 0x000fca0000000000 */
[----:B------:R-:W-:-:S04]  /*1440*/  IMAD.WIDE.U32 R16, R23, R9, RZ ;  /* 0x0000000917107225 */ /* 0x000fc800078e00ff */
[----:B------:R-:W-:Y:S02]  /*1450*/  IMAD.MOV.U32 R16, RZ, RZ, R17 ;  /* 0x000000ffff107224 */ /* 0x000fe400078e0011 */
[----:B------:R-:W-:Y:S02]  /*1460*/  IMAD R18, R9, R23, RZ ;  /* 0x0000001709127224 */ /* 0x000fe400078e02ff */
[----:B------:R-:W-:-:S03]  /*1470*/  IMAD.MOV.U32 R17, RZ, RZ, RZ ;  /* 0x000000ffff117224 */ /* 0x000fc600078e00ff */
        /* <DEDUP_REMOVED lines=14> */
[----:B------:R-:W-:Y:S02]  /*1560*/  IMAD R22, R14, R23, RZ ;  /* 0x000000170e167224 */ /* 0x000fe400078e02ff */
[----:B------:R-:W-:Y:S02]  /*1570*/  IMAD.MOV.U32 R17, RZ, RZ, RZ ;  /* 0x000000ffff117224 */ /* 0x000fe400078e00ff */
[----:B------:R-:W-:Y:S01]  /*1580*/  @P2 IMAD.X R20, RZ, RZ, R20, P1 ;  /* 0x000000ffff142224 */ /* 0x000fe200008e0614 */
[----:B------:R-:W-:Y:S01]  /*1590*/  ISETP.GT.U32.AND P2, PT, R6, R11, PT ;  /* 0x0000000b0600720c */ /* 0x000fe20003f44070 */
[----:B------:R-:W-:Y:S01]  /*15a0*/  IMAD.WIDE.U32 R16, R15, R23, R16 ;  /* 0x000000170f107225 */ /* 0x000fe200078e0010 */
[----:B------:R-:W-:-:S03]  /*15b0*/  IADD3 R23, P0, PT, -R22, R13, RZ ;  /* 0x0000000d16177210 */ /* 0x000fc60007f1e1ff */
[----:B------:R-:W-:Y:S01]  /*15c0*/  IMAD.MOV.U32 R13, RZ, RZ, RZ ;  /* 0x000000ffff0d7224 */ /* 0x000fe200078e00ff */
[----:B------:R-:W-:-:S04]  /*15d0*/  IADD3.X R19, P0, PT, R12, ~R16, RZ, P0, !PT ;  /* 0x800000100c137210 */ /* 0x000fc8000071e4ff */
[----:B------:R-:W-:-:S04]  /*15e0*/  IADD3.X R27, P0, PT, R18, ~R17, RZ, P0, !PT ;  /* 0x80000011121b7210 */ /* 0x000fc8000071e4ff */
[----:B------:R-:W-:-:S04]  /*15f0*/  IADD3.X R25, P0, PT, R29, -0x1, RZ, P0, !PT ;  /* 0xffffffff1d197810 */ /* 0x000fc8000071e4ff */
[----:B------:R-:W-:-:S13]  /*1600*/  IADD3.X RZ, P0, PT, R20, -0x1, RZ, P0, !PT ;  /* 0xffffffff14ff7810 */ /* 0x000fda000071e4ff */
[----:B------:R-:W-:-:S04]  /*1610*/  @!P0 IADD3 R23, P1, PT, R14, R23, RZ ;  /* 0x000000170e178210 */ /* 0x000fc80007f3e0ff */
[----:B------:R-:W-:Y:S01]  /*1620*/  @!P0 IADD3.X R19, P1, PT, R15, R19, RZ, P1, !PT ;  /* 0x000000130f138210 */ /* 0x000fe20000f3e4ff */
[----:B------:R-:W-:-:S03]  /*1630*/  IMAD.MOV.U32 R12, RZ, RZ, R23 ;  /* 0x000000ffff0c7224 */ /* 0x000fc600078e0017 */
[----:B------:R-:W-:-:S05]  /*1640*/  @!P0 IADD3.X R27, P1, PT, R9, R27, RZ, P1, !PT ;  /* 0x0000001b091b8210 */ /* 0x000fca0000f3e4ff */
[----:B------:R-:W-:Y:S01]  /*1650*/  @!P0 IMAD.X R25, R2, 0x1, R25, P1 ;  /* 0x0000000102198824 */ /* 0x000fe200008e0619 */
[----:B------:R-:W-:Y:S07]  /*1660*/  @!P2 BRA `(.L_x_201) ;  /* 0xfffffffc0050a947 */ /* 0x000fee000383ffff */
[----:B------:R-:W-:Y:S05]  /*1670*/  BSYNC.RECONVERGENT B0 ;  /* 0x0000000000007941 */ /* 0x000fea0003800200 */
.L_x_200:
[----:B------:R-:W-:Y:S01]  /*1680*/  ISETP.GT.U32.AND P1, PT, R4, -0x1, PT ;  /* 0xffffffff0400780c */ /* 0x000fe20003f24070 */
[----:B------:R-:W0:Y:S01]  /*1690*/  LDC.64 R6, c[0x0][0x398] ;  /* 0x0000e600ff067b82 */ /* 0x000e220000000a00 */
[-C--:B------:R-:W-:Y:S02]  /*16a0*/  SHF.R.W.U32 R2, R19, R0.reuse, R27 ;  /* 0x0000000013027219 */ /* 0x080fe40000001e1b */
[----:B------:R-:W-:Y:S02]  /*16b0*/  R2P PR, R11, 0x60 ;  /* 0x000000600b007804 */ /* 0x000fe40000000000 */
[-C--:B------:R-:W-:Y:S02]  /*16c0*/  SHF.R.W.U32 R23, R23, R0.reuse, R19 ;  /* 0x0000000017177219 */ /* 0x080fe40000001e13 */
[----:B------:R-:W-:Y:S02]  /*16d0*/  ISETP.GT.AND.EX P1, PT, R3, -0x1, PT, P1 ;  /* 0xffffffff0300780c */ /* 0x000fe40003f24310 */
[----:B------:R-:W-:-:S02]  /*16e0*/  SHF.R.W.U32 R27, R27, R0, R25 ;  /* 0x000000001b1b7219 */ /* 0x000fc40000001e19 */
[----:B------:R-:W-:Y:S02]  /*16f0*/  SHF.R.W.U32 R0, R25, R0, RZ ;  /* 0x0000000019007219 */ /* 0x000fe40000001eff */
[----:B------:R-:W-:Y:S02]  /*1700*/  SEL R23, R23, R2, !P5 ;  /* 0x0000000217177207 */ /* 0x000fe40006800000 */
[----:B------:R-:W-:Y:S02]  /*1710*/  SEL R2, R2, R27, !P5 ;  /* 0x0000001b02027207 */ /* 0x000fe40006800000 */
[----:B------:R-:W-:Y:S02]  /*1720*/  SEL R4, R27, R0, !P5 ;  /* 0x000000001b047207 */ /* 0x000fe40006800000 */
[----:B------:R-:W-:Y:S02]  /*1730*/  SEL R3, R0, RZ, !P5 ;  /* 0x000000ff00037207 */ /* 0x000fe40006800000 */
[----:B------:R-:W-:-:S02]  /*1740*/  SEL R23, R23, R4, !P6 ;  /* 0x0000000417177207 */ /* 0x000fc40007000000 */
[----:B------:R-:W-:Y:S02]  /*1750*/  SEL R0, R2, R3, !P6 ;  /* 0x0000000302007207 */ /* 0x000fe40007000000 */
[----:B------:R-:W-:Y:S02]  /*1760*/  @!P1 IADD3 RZ, P0, PT, RZ, -R23, RZ ;  /* 0x80000017ffff9210 */ /* 0x000fe40007f1e0ff */
[----:B------:R-:W-:Y:S02]  /*1770*/  @!P1 LOP3.LUT R0, RZ, R0, RZ, 0x33, !PT ;  /* 0x00000000ff009212 */ /* 0x000fe400078e33ff */
[----:B------:R-:W-:Y:S02]  /*1780*/  SEL R4, R4, RZ, !P6 ;  /* 0x000000ff04047207 */ /* 0x000fe40007000000 */
[----:B------:R-:W-:Y:S02]  /*1790*/  @!P1 IADD3.X RZ, P0, PT, RZ, R0, RZ, P0, !PT ;  /* 0x00000000ffff9210 */ /* 0x000fe4000071e4ff */
[----:B------:R-:W-:-:S02]  /*17a0*/  SEL R3, R3, RZ, !P6 ;  /* 0x000000ff03037207 */ /* 0x000fc40007000000 */
[----:B------:R-:W-:Y:S02]  /*17b0*/  @!P1 LOP3.LUT R0, RZ, R4, RZ, 0x33, !PT ;  /* 0x00000004ff009212 */ /* 0x000fe400078e33ff */
[----:B------:R-:W-:Y:S02]  /*17c0*/  @!P1 LOP3.LUT R2, RZ, R3, RZ, 0x33, !PT ;  /* 0x00000003ff029212 */ /* 0x000fe400078e33ff */
[----:B------:R-:W-:Y:S02]  /*17d0*/  @!P1 IADD3.X RZ, P0, PT, RZ, R0, RZ, P0, !PT ;  /* 0x00000000ffff9210 */ /* 0x000fe4000071e4ff */
[----:B------:R-:W-:Y:S01]  /*17e0*/  ISETP.NE.AND P2, PT, R11, 0x80, PT ;  /* 0x000000800b00780c */ /* 0x000fe20003f45270 */
[----:B0-----:R-:W-:-:S04]  /*17f0*/  IMAD.WIDE R10, R10, 0x8, R6 ;  /* 0x000000080a0a7825 */ /* 0x001fc800078e0206 */
[----:B------:R-:W-:-:S05]  /*1800*/  @!P1 IMAD.X R3, RZ, RZ, R2, P0 ;  /* 0x000000ffff039224 */ /* 0x000fca00000e0602 */
[----:B------:R-:W-:-:S04]  /*1810*/  SEL R0, R3, 0x80000000, P2 ;  /* 0x8000000003007807 */ /* 0x000fc80001000000 */
[----:B------:R-:W-:-:S04]  /*1820*/  LEA.HI.SX32 R2, P0, R0, R21, 0x1 ;  /* 0x0000001500027211 */ /* 0x000fc80007810aff */
[----:B------:R-:W-:-:S05]  /*1830*/  LEA.HI.X.SX32 R3, R0, R5, 0x1, P0 ;  /* 0x0000000500037211 */ /* 0x000fca00000f0eff */
[----:B------:R-:W-:Y:S01]  /*1840*/  STG.E.64 desc[UR4][R10.64], R2 ;  /* 0x000000020a007986 */ /* 0x000fe2000c101b04 */
[----:B------:R-:W-:Y:S05]  /*1850*/  EXIT ;  /* 0x000000000000794d */ /* 0x000fea0003800000 */
.L_x_202:
        /* <DEDUP_REMOVED lines=10> */
.L_x_324:


//--------------------- .text.rms_norm_kernel_32  --------------------------
	.section	.text.rms_norm_kernel_32,"ax",@progbits
	.align	128
        .global         rms_norm_kernel_32
        .type           rms_norm_kernel_32,@function
        .size           rms_norm_kernel_32,(.L_x_325 - rms_norm_kernel_32)
        .other          rms_norm_kernel_32,@"STO_CUDA_ENTRY STV_DEFAULT"
rms_norm_kernel_32:
.text.rms_norm_kernel_32:
        /* <DEDUP_REMOVED lines=39> */
[----:B------:R-:W-:Y:S02]  /*0270*/  IMAD.MOV R9, RZ, RZ, -R9 ;  /* 0x000000ffff097224 */ /* 0x000fe400078e0a09 */
[----:B--2---:R-:W-:-:S04]  /*0280*/  IMAD.WIDE R6, R0, 0x8, R6 ;  /* 0x0000000800067825 */ /* 0x004fc800078e0206 */
[----:B------:R-:W-:Y:S02]  /*0290*/  IMAD R3, R3, R9, R0 ;  /* 0x0000000903037224 */ /* 0x000fe400078e0200 */
[----:B------:R-:W2:Y:S02]  /*02a0*/  LDG.E.64.CONSTANT R6, desc[UR4][R6.64] ;  /* 0x0000000406067981 */ /* 0x000ea4000c1e9b00 */
[----:B---3--:R-:W-:-:S05]  /*02b0*/  IMAD.WIDE R2, R3, 0x4, R4 ;  /* 0x0000000403027825 */ /* 0x008fca00078e0204 */
[----:B------:R0:W3:Y:S01]  /*02c0*/  LDG.E.CONSTANT R21, desc[UR4][R2.64] ;  /* 0x0000000402157981 */ /* 0x0000e2000c1e9900 */
[----:B------:R-:W-:Y:S01]  /*02d0*/  UMOV UR6, 0x4321 ;  /* 0x0000432100067882 */ /* 0x000fe20000000000 */
[----:B------:R-:W-:Y:S01]  /*02e0*/  IMAD.MOV.U32 R14, RZ, RZ, RZ ;  /* 0x000000ffff0e7224 */ /* 0x000fe200078e00ff */
[----:B------:R-:W-:Y:S01]  /*02f0*/  BSSY.RECONVERGENT B0, `(.L_x_203) ;  /* 0x00000a0000007945 */ /* 0x000fe20003800200 */
[----:B------:R-:W-:Y:S01]  /*0300*/  IMAD.MOV.U32 R25, RZ, RZ, RZ ;  /* 0x000000ffff197224 */ /* 0x000fe200078e00ff */
[----:B----4-:R-:W-:Y:S02]  /*0310*/  IADD3 RZ, P0, PT, RZ, -R12, RZ ;  /* 0x8000000cffff7210 */ /* 0x010fe40007f1e0ff */
[----:B------:R-:W-:Y:S02]  /*0320*/  LOP3.LUT R4, RZ, R13, RZ, 0x33, !PT ;  /* 0x0000000dff047212 */ /* 0x000fe400078e33ff */
[----:B------:R-:W-:Y:S02]  /*0330*/  SHF.R.S32.HI R11, RZ, 0x1f, R13 ;  /* 0x0000001fff0b7819 */ /* 0x000fe4000001140d */
[----:B------:R-:W-:-:S02]  /*0340*/  IADD3.X R5, P0, PT, RZ, R4, RZ, P0, !PT ;  /* 0x00000004ff057210 */ /* 0x000fc4000071e4ff */
[----:B------:R-:W-:-:S04]  /*0350*/  LOP3.LUT R4, RZ, R11, RZ, 0x33, !PT ;  /* 0x0000000bff047212 */ /* 0x000fc800078e33ff */
[----:B------:R-:W-:-:S05]  /*0360*/  IADD3.X R8, P0, PT, RZ, R4, RZ, P0, !PT ;  /* 0x00000004ff087210 */ /* 0x000fca000071e4ff */
[----:B------:R-:W-:Y:S01]  /*0370*/  IMAD.X R4, RZ, RZ, R4, P0 ;  /* 0x000000ffff047224 */ /* 0x000fe200000e0604 */
[----:B------:R-:W-:Y:S02]  /*0380*/  ISETP.GE.AND P0, PT, R13, RZ, PT ;  /* 0x000000ff0d00720c */ /* 0x000fe40003f06270 */
[C---:B------:R-:W-:Y:S02]  /*0390*/  LOP3.LUT R9, R11.reuse, R8, RZ, 0xc0, !PT ;  /* 0x000000080b097212 */ /* 0x040fe400078ec0ff */
[----:B------:R-:W-:Y:S01]  /*03a0*/  LOP3.LUT R4, R11, R4, RZ, 0xc0, !PT ;  /* 0x000000040b047212 */ /* 0x000fe200078ec0ff */
[----:B0-----:R-:W-:Y:S01]  /*03b0*/  IMAD.MOV R3, RZ, RZ, -R12 ;  /* 0x000000ffff037224 */ /* 0x001fe200078e0a0c */
[----:B------:R-:W-:Y:S02]  /*03c0*/  SEL R5, R5, R13, !P0 ;  /* 0x0000000d05057207 */ /* 0x000fe40004000000 */
[----:B------:R-:W-:Y:S02]  /*03d0*/  LOP3.LUT P3, RZ, R4, R9, RZ, 0xfc, !PT ;  /* 0x0000000904ff7212 */ /* 0x000fe4000786fcff */
[----:B------:R-:W-:-:S02]  /*03e0*/  SEL R18, R3, R12, !P0 ;  /* 0x0000000c03127207 */ /* 0x000fc40004000000 */
[----:B------:R-:W-:Y:S02]  /*03f0*/  SEL R4, R5, R4, !P3 ;  /* 0x0000000405047207 */ /* 0x000fe40005800000 */
[----:B------:R-:W-:Y:S02]  /*0400*/  SEL R9, R18, R9, !P3 ;  /* 0x0000000912097207 */ /* 0x000fe40005800000 */
[----:B------:R-:W-:-:S04]  /*0410*/  ISETP.NE.AND P2, PT, R4, RZ, PT ;  /* 0x000000ff0400720c */ /* 0x000fc80003f45270 */
[----:B------:R-:W-:-:S04]  /*0420*/  SEL R3, R9, R4, !P2 ;  /* 0x0000000409037207 */ /* 0x000fc80005000000 */
[----:B------:R-:W0:Y:S01]  /*0430*/  FLO.U32 R26, R3 ;  /* 0x00000003001a7300 */ /* 0x000e2200000e0000 */
[----:B------:R-:W-:Y:S01]  /*0440*/  SEL R5, R5, RZ, P3 ;  /* 0x000000ff05057207 */ /* 0x000fe20001800000 */
[----:B------:R-:W-:-:S03]  /*0450*/  IMAD.U32 R11, RZ, RZ, UR6 ;  /* 0x00000006ff0b7e24 */ /* 0x000fc6000f8e00ff */
[----:B------:R-:W-:Y:S02]  /*0460*/  SEL R9, R5, R9, !P2 ;  /* 0x0000000905097207 */ /* 0x000fe40005000000 */
[----:B0-----:R-:W-:-:S04]  /*0470*/  IADD3 R26, PT, PT, -R26, 0x1f, RZ ;  /* 0x0000001f1a1a7810 */ /* 0x001fc80007ffe1ff */
[----:B------:R-:W-:Y:S01]  /*0480*/  SHF.L.W.U32.HI R2, R9, R26, R3 ;  /* 0x0000001a09027219 */ /* 0x000fe20000010e03 */
[----:B------:R-:W-:-:S03]  /*0490*/  IMAD.MOV.U32 R8, RZ, RZ, 0x4b800000 ;  /* 0x4b800000ff087424 */ /* 0x000fc600078e00ff */
[----:B------:R-:W-:-:S04]  /*04a0*/  PRMT R4, R2, R11, 0x3f ;  /* 0x0000003f02047416 */ /* 0x000fc8000000000b */
[C---:B------:R-:W-:Y:S02]  /*04b0*/  FSETP.GEU.AND P1, PT, |R4|.reuse, 1.175494350822287508e-38, PT ;  /* 0x008000000400780b */ /* 0x040fe40003f2e200 */
[----:B------:R-:W-:Y:S02]  /*04c0*/  FSETP.GT.AND P0, PT, |R4|, 8.50705917302346158658e+37, PT ;  /* 0x7e8000000400780b */ /* 0x000fe40003f04200 */
[----:B------:R-:W-:-:S04]  /*04d0*/  FSEL R3, R8, 1, !P1 ;  /* 0x3f80000008037808 */ /* 0x000fc80004800000 */
[----:B------:R-:W-:-:S05]  /*04e0*/  FSEL R3, R3, 0.25, !P0 ;  /* 0x3e80000003037808 */ /* 0x000fca0004000000 */
[----:B------:R-:W-:-:S06]  /*04f0*/  FMUL R10, R4, R3 ;  /* 0x00000003040a7220 */ /* 0x000fcc0000400000 */
[----:B------:R-:W0:Y:S01]  /*0500*/  MUFU.RCP R10, R10 ;  /* 0x0000000a000a7308 */ /* 0x000e220000001000 */
[----:B------:R-:W-:-:S04]  /*0510*/  SEL R18, R18, RZ, P3 ;  /* 0x000000ff12127207 */ /* 0x000fc80001800000 */
[----:B------:R-:W-:-:S04]  /*0520*/  SEL R19, R18, R5, !P2 ;  /* 0x0000000512137207 */ /* 0x000fc80005000000 */
[----:B------:R-:W-:Y:S01]  /*0530*/  SHF.L.W.U32.HI R15, R19, R26, R9 ;  /* 0x0000001a130f7219 */ /* 0x000fe20000010e09 */
[----:B0-----:R-:W-:-:S05]  /*0540*/  FMUL R3, R3, R10 ;  /* 0x0000000a03037220 */ /* 0x001fca0000400000 */
[----:B------:R-:W-:-:S05]  /*0550*/  LEA R3, R3, 0xfffffe00, 0x9 ;  /* 0xfffffe0003037811 */ /* 0x000fca00078e48ff */
[----:B------:R-:W-:-:S04]  /*0560*/  IMAD.HI.U32 R8, P0, R3, R15, R14 ;  /* 0x0000000f03087227 */ /* 0x000fc8000780000e */
[----:B------:R-:W-:Y:S02]  /*0570*/  IMAD.X R9, RZ, RZ, RZ, P0 ;  /* 0x000000ffff097224 */ /* 0x000fe400000e06ff */
[----:B------:R-:W-:-:S04]  /*0580*/  IMAD.WIDE.U32 R8, R2, R3, R8 ;  /* 0x0000000302087225 */ /* 0x000fc800078e0008 */
[----:B------:R-:W-:Y:S01]  /*0590*/  IMAD.MOV.U32 R4, RZ, RZ, 0x0 ;  /* 0x00000000ff047424 */ /* 0x000fe200078e00ff */
[----:B------:R-:W-:Y:S01]  /*05a0*/  IADD3 R11, P1, PT, RZ, -R8, RZ ;  /* 0x80000008ff0b7210 */ /* 0x000fe20007f3e0ff */
[----:B------:R-:W-:Y:S02]  /*05b0*/  IMAD.MOV.U32 R5, RZ, RZ, -0x80000000 ;  /* 0x80000000ff057424 */ /* 0x000fe400078e00ff */
[----:B------:R-:W-:Y:S02]  /*05c0*/  IMAD.MOV R8, RZ, RZ, -R2 ;  /* 0x000000ffff087224 */ /* 0x000fe400078e0a02 */
        /* <DEDUP_REMOVED lines=9> */
[----:B------:R-:W-:Y:S02]  /*0660*/  SHF.R.U32.HI R8, RZ, 0x1f, R9 ;  /* 0x0000001fff087819 */ /* 0x000fe40000011609 */
[----:B------:R-:W-:-:S02]  /*0670*/  IADD3 R5, P0, PT, R3, R4, RZ ;  /* 0x0000000403057210 */ /* 0x000fc40007f1e0ff */
[----:B------:R-:W-:Y:S02]  /*0680*/  LOP3.LUT R3, R8, 0x1, RZ, 0x3c, !PT ;  /* 0x0000000108037812 */ /* 0x000fe400078e3cff */
[----:B------:R-:W-:Y:S02]  /*0690*/  SEL R4, RZ, 0x1, !P1 ;  /* 0x00000001ff047807 */ /* 0x000fe40004800000 */
[----:B---3--:R-:W-:-:S03]  /*06a0*/  SHF.R.S32.HI R23, RZ, 0x1f, R21 ;  /* 0x0000001fff177819 */ /* 0x008fc60000011415 */
[----:B------:R-:W-:Y:S02]  /*06b0*/  IMAD.X R3, R3, 0x1, R4, P0 ;  /* 0x0000000103037824 */ /* 0x000fe400000e0604 */
[----:B--2---:R-:W-:-:S03]  /*06c0*/  IMAD.WIDE.U32 R8, R23, R6, RZ ;  /* 0x0000000617087225 */ /* 0x004fc600078e00ff */
[----:B------:R-:W-:Y:S01]  /*06d0*/  ISETP.NE.AND P0, PT, R3, 0x2, PT ;  /* 0x000000020300780c */ /* 0x000fe20003f05270 */
[----:B------:R-:W-:-:S03]  /*06e0*/  IMAD.WIDE.U32 R16, R21, R6, RZ ;  /* 0x0000000615107225 */ /* 0x000fc600078e00ff */
[----:B------:R-:W-:Y:S01]  /*06f0*/  SEL R3, R5, 0xffffffff, P0 ;  /* 0xffffffff05037807 */ /* 0x000fe20000000000 */
[----:B------:R-:W-:-:S04]  /*0700*/  IMAD.WIDE.U32 R8, P0, R7, R21, R8 ;  /* 0x0000001507087225 */ /* 0x000fc80007800008 */
[----:B------:R-:W-:Y:S01]  /*0710*/  IMAD.X R5, RZ, RZ, RZ, P0 ;  /* 0x000000ffff057224 */ /* 0x000fe200000e06ff */
[----:B------:R-:W-:Y:S01]  /*0720*/  IADD3 RZ, P0, PT, R17, R8, RZ ;  /* 0x0000000811ff7210 */ /* 0x000fe20007f1e0ff */
[----:B------:R-:W-:Y:S02]  /*0730*/  IMAD.MOV.U32 R4, RZ, RZ, R9 ;  /* 0x000000ffff047224 */ /* 0x000fe400078e0009 */
[----:B------:R-:W-:-:S04]  /*0740*/  IMAD.HI.U32 R10, R3, R15, RZ ;  /* 0x0000000f030a7227 */ /* 0x000fc800078e00ff */
[----:B------:R-:W-:Y:S02]  /*0750*/  IMAD.MOV.U32 R11, RZ, RZ, RZ ;  /* 0x000000ffff0b7224 */ /* 0x000fe400078e00ff */
[C---:B------:R-:W-:Y:S01]  /*0760*/  IMAD.WIDE.U32.X R4, R7.reuse, R23, R4, P0 ;  /* 0x0000001707047225 */ /* 0x040fe200000e0404 */
[----:B------:R-:W-:-:S03]  /*0770*/  ISETP.LT.AND P4, PT, R7, RZ, PT ;  /* 0x000000ff0700720c */ /* 0x000fc60003f81270 */
[----:B------:R-:W-:Y:S01]  /*0780*/  IMAD.WIDE.U32 R10, R2, R3, R10 ;  /* 0x00000003020a7225 */ /* 0x000fe200078e000a */
[----:B------:R-:W-:Y:S02]  /*0790*/  IADD3 R9, P1, PT, -R21, R4, RZ ;  /* 0x0000000415097210 */ /* 0x000fe40007f3e1ff */
[----:B------:R-:W-:-:S03]  /*07a0*/  IADD3 RZ, P0, PT, R15, R10, RZ ;  /* 0x0000000a0fff7210 */ /* 0x000fc60007f1e0ff */
[----:B------:R-:W-:Y:S01]  /*07b0*/  IMAD.X R21, R5, 0x1, ~R23, P1 ;  /* 0x0000000105157824 */ /* 0x000fe200008e0e17 */
[----:B------:R-:W-:Y:S02]  /*07c0*/  SEL R9, R9, R4, P4 ;  /* 0x0000000409097207 */ /* 0x000fe40002000000 */
[----:B------:R-:W-:Y:S02]  /*07d0*/  IADD3.X RZ, P0, PT, R2, R11, RZ, P0, !PT ;  /* 0x0000000b02ff7210 */ /* 0x000fe4000071e4ff */
[----:B------:R-:W-:Y:S02]  /*07e0*/  SEL R21, R21, R5, P4 ;  /* 0x0000000515157207 */ /* 0x000fe40002000000 */
[----:B------:R-:W-:Y:S01]  /*07f0*/  IADD3 R6, P1, PT, -R6, R9, RZ ;  /* 0x0000000906067210 */ /* 0x000fe20007f3e1ff */
[----:B------:R-:W-:Y:S01]  /*0800*/  IMAD.IADD R5, R8, 0x1, R17 ;  /* 0x0000000108057824 */ /* 0x000fe200078e0211 */
[----:B------:R-:W-:Y:S02]  /*0810*/  SEL R11, RZ, 0x40, P3 ;  /* 0x00000040ff0b7807 */ /* 0x000fe40001800000 */
[----:B------:R-:W-:Y:S01]  /*0820*/  ISETP.LT.AND P3, PT, R23, RZ, PT ;  /* 0x000000ff1700720c */ /* 0x000fe20003f61270 */
[----:B------:R-:W-:Y:S01]  /*0830*/  IMAD.X R10, R21, 0x1, ~R7, P1 ;  /* 0x00000001150a7824 */ /* 0x000fe200008e0e07 */
[----:B------:R-:W-:-:S02]  /*0840*/  VIMNMX.U32 R7, PT, PT, R3, -0x2, PT ;  /* 0xfffffffe03077848 */ /* 0x000fc40003fe0000 */
[----:B------:R-:W-:Y:S02]  /*0850*/  IADD3 RZ, P1, PT, RZ, -R16, RZ ;  /* 0x80000010ffff7210 */ /* 0x000fe40007f3e0ff */
[----:B------:R-:W-:Y:S01]  /*0860*/  LOP3.LUT R8, RZ, R5, RZ, 0x33, !PT ;  /* 0x00000005ff087212 */ /* 0x000fe200078e33ff */
[----:B------:R-:W-:Y:S01]  /*0870*/  @!P0 VIADD R3, R7, 0x1 ;  /* 0x0000000107038836 */ /* 0x000fe20000000000 */
[----:B------:R-:W-:Y:S02]  /*0880*/  SEL R6, R6, R9, P3 ;  /* 0x0000000906067207 */ /* 0x000fe40001800000 */
[----:B------:R-:W-:Y:S02]  /*0890*/  SEL R7, R10, R21, P3 ;  /* 0x000000150a077207 */ /* 0x000fe40001800000 */
[----:B------:R-:W-:Y:S02]  /*08a0*/  SEL R4, RZ, 0x20, P2 ;  /* 0x00000020ff047807 */ /* 0x000fe40001000000 */
[----:B------:R-:W-:-:S02]  /*08b0*/  IADD3.X R10, P1, PT, RZ, R8, RZ, P1, !PT ;  /* 0x00000008ff0a7210 */ /* 0x000fc40000f3e4ff */
[----:B------:R-:W-:Y:S02]  /*08c0*/  LOP3.LUT R8, RZ, R6, RZ, 0x33, !PT ;  /* 0x00000006ff087212 */ /* 0x000fe400078e33ff */
[----:B------:R-:W-:Y:S02]  /*08d0*/  IADD3 R4, PT, PT, R26, R4, R11 ;  /* 0x000000041a047210 */ /* 0x000fe40007ffe00b */
[----:B------:R-:W-:Y:S02]  /*08e0*/  SEL R9, R18, RZ, P2 ;  /* 0x000000ff12097207 */ /* 0x000fe40001000000 */
[----:B------:R-:W-:Y:S02]  /*08f0*/  IADD3.X R11, P1, PT, RZ, R8, RZ, P1, !PT ;  /* 0x00000008ff0b7210 */ /* 0x000fe40000f3e4ff */
[----:B------:R-:W-:Y:S01]  /*0900*/  LOP3.LUT R18, RZ, R7, RZ, 0x33, !PT ;  /* 0x00000007ff127212 */ /* 0x000fe200078e33ff */
[----:B------:R-:W-:Y:S01]  /*0910*/  IMAD.MOV R21, RZ, RZ, -R16 ;  /* 0x000000ffff157224 */ /* 0x000fe200078e0a10 */
[----:B------:R-:W-:-:S03]  /*0920*/  ISETP.GE.AND P0, PT, R7, RZ, PT ;  /* 0x000000ff0700720c */ /* 0x000fc60003f06270 */
[----:B------:R-:W-:Y:S01]  /*0930*/  IMAD.X R18, RZ, RZ, R18, P1 ;  /* 0x000000ffff127224 */ /* 0x000fe200008e0612 */
[----:B------:R-:W-:Y:S02]  /*0940*/  SHF.L.W.U32.HI R8, R9, R26, R19 ;  /* 0x0000001a09087219 */ /* 0x000fe40000010e13 */
[----:B------:R-:W-:Y:S02]  /*0950*/  SEL R19, R21, R16, !P0 ;  /* 0x0000001015137207 */ /* 0x000fe40004000000 */
[----:B------:R-:W-:Y:S02]  /*0960*/  SEL R29, R10, R5, !P0 ;  /* 0x000000050a1d7207 */ /* 0x000fe40004000000 */
[----:B------:R-:W-:Y:S02]  /*0970*/  LOP3.LUT R20, R26, 0x1f, RZ, 0xc0, !PT ;  /* 0x0000001f1a147812 */ /* 0x000fe400078ec0ff */
[----:B------:R-:W-:Y:S02]  /*0980*/  SEL R11, R11, R6, !P0 ;  /* 0x000000060b0b7207 */ /* 0x000fe40004000000 */
[----:B------:R-:W-:-:S02]  /*0990*/  SEL R21, R18, R7, !P0 ;  /* 0x0000000712157207 */ /* 0x000fc40004000000 */
[----:B------:R-:W-:Y:S01]  /*09a0*/  SHF.L.W.U32.HI R10, R19, R26, R29 ;  /* 0x0000001a130a7219 */ /* 0x000fe20000010e1d */
[----:B------:R-:W-:Y:S01]  /*09b0*/  IMAD.MOV.U32 R23, RZ, RZ, RZ ;  /* 0x000000ffff177224 */ /* 0x000fe200078e00ff */
[----:B------:R-:W-:Y:S02]  /*09c0*/  SHF.L.U32 R9, R9, R20, RZ ;  /* 0x0000001409097219 */ /* 0x000fe400000006ff */
[-C--:B------:R-:W-:Y:S02]  /*09d0*/  SHF.L.W.U32.HI R29, R29, R26.reuse, R11 ;  /* 0x0000001a1d1d7219 */ /* 0x080fe40000010e0b */
[----:B------:R-:W-:Y:S02]  /*09e0*/  SHF.L.W.U32.HI R24, R11, R26, R21 ;  /* 0x0000001a0b187219 */ /* 0x000fe40000010e15 */
[----:B------:R-:W-:Y:S02]  /*09f0*/  SHF.L.U32 R20, R19, R20, RZ ;  /* 0x0000001413147219 */ /* 0x000fe400000006ff */
[----:B------:R-:W-:-:S07]  /*0a00*/  SHF.L.W.U32.HI R26, R21, R26, RZ ;  /* 0x0000001a151a7219 */ /* 0x000fce0000010eff */
.L_x_204:
[----:B------:R-:W-:Y:S01]  /*0a10*/  IADD3 RZ, P0, PT, -R15, R29, RZ ;  /* 0x0000001d0fff7210 */ /* 0x000fe20007f1e1ff */
[----:B------:R-:W-:Y:S01]  /*0a20*/  IMAD.MOV.U32 R18, RZ, RZ, RZ ;  /* 0x000000ffff127224 */ /* 0x000fe200078e00ff */
[----:B------:R-:W-:Y:S01]  /*0a30*/  PLOP3.LUT P2, PT, PT, PT, PT, 0x8, 0x80 ;  /* 0x000000000080781c */ /* 0x000fe20003f4e170 */
[----:B------:R-:W-:Y:S01]  /*0a40*/  IMAD.MOV.U32 R11, RZ, RZ, R23 ;  /* 0x000000ffff0b7224 */ /* 0x000fe200078e0017 */
[----:B------:R-:W-:Y:S01]  /*0a50*/  IADD3.X RZ, P0, PT, ~R2, R24, RZ, P0, !PT ;  /* 0x0000001802ff7210 */ /* 0x000fe2000071e5ff */
[----:B------:R-:W-:-:S03]  /*0a60*/  VIADD R25, R25, 0x20 ;  /* 0x0000002019197836 */ /* 0x000fc60000000000 */
        /* <DEDUP_REMOVED lines=41> */
.L_x_203:
[----:B------:R-:W-:Y:S01]  /*0d00*/  IADD3 RZ, P0, PT, RZ, -R12, RZ ;  /* 0x8000000cffff7210 */ /* 0x000fe20007f1e0ff */
[----:B------:R-:W-:Y:S01]  /*0d10*/  IMAD.MOV R9, RZ, RZ, -R12 ;  /* 0x000000ffff097224 */ /* 0x000fe200078e0a0c */
[----:B------:R-:W-:Y:S01]  /*0d20*/  LOP3.LUT R2, RZ, R13, RZ, 0x33, !PT ;  /* 0x0000000dff027212 */ /* 0x000fe200078e33ff */
[----:B------:R-:W-:Y:S01]  /*0d30*/  UMOV UR6, 0x4321 ;  /* 0x0000432100067882 */ /* 0x000fe20000000000 */
[----:B------:R-:W-:Y:S01]  /*0d40*/  SHF.R.S32.HI R21, RZ, 0x1f, R13 ;  /* 0x0000001fff157819 */ /* 0x000fe2000001140d */
[----:B------:R-:W-:Y:S01]  /*0d50*/  IMAD.MOV.U32 R10, RZ, RZ, 0x4b800000 ;  /* 0x4b800000ff0a7424 */ /* 0x000fe200078e00ff */
[----:B------:R-:W-:Y:S01]  /*0d60*/  IADD3.X R3, P0, PT, RZ, R2, RZ, P0, !PT ;  /* 0x00000002ff037210 */ /* 0x000fe2000071e4ff */
[----:B------:R-:W-:Y:S01]  /*0d70*/  IMAD.MOV.U32 R14, RZ, RZ, RZ ;  /* 0x000000ffff0e7224 */ /* 0x000fe200078e00ff */
[----:B------:R-:W-:Y:S01]  /*0d80*/  LOP3.LUT R2, RZ, R21, RZ, 0x33, !PT ;  /* 0x00000015ff027212 */ /* 0x000fe200078e33ff */
[----:B------:R-:W-:Y:S01]  /*0d90*/  IMAD.MOV.U32 R18, RZ, RZ, 0x0 ;  /* 0x00000000ff127424 */ /* 0x000fe200078e00ff */
[----:B------:R-:W-:Y:S01]  /*0da0*/  ISETP.NE.AND P6, PT, R4, 0x80, PT ;  /* 0x000000800400780c */ /* 0x000fe20003fc5270 */
[----:B------:R-:W-:Y:S01]  /*0db0*/  IMAD.MOV.U32 R19, RZ, RZ, -0x80000000 ;  /* 0x80000000ff137424 */ /* 0x000fe200078e00ff */
[----:B------:R-:W-:Y:S01]  /*0dc0*/  IADD3.X R8, P0, PT, RZ, R2, RZ, P0, !PT ;  /* 0x00000002ff087210 */ /* 0x000fe2000071e4ff */
[----:B------:R-:W-:Y:S01]  /*0dd0*/  BSSY.RECONVERGENT B0, `(.L_x_205) ;  /* 0x000008c000007945 */ /* 0x000fe20003800200 */
[----:B------:R-:W-:-:S02]  /*0de0*/  LOP3.LUT R4, RZ, R6, RZ, 0x33, !PT ;  /* 0x00000006ff047212 */ /* 0x000fc400078e33ff */
[----:B------:R-:W-:Y:S01]  /*0df0*/  LOP3.LUT R15, R21, R8, RZ, 0xc0, !PT ;  /* 0x00000008150f7212 */ /* 0x000fe200078ec0ff */
[----:B------:R-:W-:Y:S01]  /*0e00*/  IMAD.X R2, RZ, RZ, R2, P0 ;  /* 0x000000ffff027224 */ /* 0x000fe200000e0602 */
[----:B------:R-:W-:Y:S01]  /*0e10*/  ISETP.GE.AND P0, PT, R13, RZ, PT ;  /* 0x000000ff0d00720c */ /* 0x000fe20003f06270 */
[----:B------:R-:W-:Y:S01]  /*0e20*/  IMAD.U32 R8, RZ, RZ, UR6 ;  /* 0x00000006ff087e24 */ /* 0x000fe2000f8e00ff */
[----:B------:R-:W-:Y:S02]  /*0e30*/  ISETP.GE.AND P5, PT, R7, RZ, PT ;  /* 0x000000ff0700720c */ /* 0x000fe40003fa6270 */
[----:B------:R-:W-:Y:S02]  /*0e40*/  LOP3.LUT R2, R21, R2, RZ, 0xc0, !PT ;  /* 0x0000000215027212 */ /* 0x000fe400078ec0ff */
        /* <DEDUP_REMOVED lines=8> */
[----:B------:R-:W-:Y:S02]  /*0ed0*/  SEL R15, R17, R15, !P3 ;  /* 0x0000000f110f7207 */ /* 0x000fe40005800000 */
[----:B------:R-:W0:Y:S01]  /*0ee0*/  FLO.U32 R2, R9 ;  /* 0x0000000900027300 */ /* 0x000e2200000e0000 */
[----:B------:R-:W-:Y:S02]  /*0ef0*/  SEL R12, R12, RZ, P2 ;  /* 0x000000ff0c0c7207 */ /* 0x000fe40001000000 */
[----:B------:R-:W-:Y:S02]  /*0f00*/  LOP3.LUT R21, R6, R21, RZ, 0x3c, !PT ;  /* 0x0000001506157212 */ /* 0x000fe400078e3cff */
[----:B------:R-:W-:Y:S02]  /*0f10*/  SEL R17, R12, R17, !P3 ;  /* 0x000000110c117207 */ /* 0x000fe40005800000 */
[----:B0-----:R-:W-:-:S04]  /*0f20*/  IADD3 R2, PT, PT, -R2, 0x1f, RZ ;  /* 0x0000001f02027810 */ /* 0x001fc80007ffe1ff */
[-C--:B------:R-:W-:Y:S02]  /*0f30*/  SHF.L.W.U32.HI R3, R15, R2.reuse, R9 ;  /* 0x000000020f037219 */ /* 0x080fe40000010e09 */
[----:B------:R-:W-:Y:S02]  /*0f40*/  SHF.L.W.U32.HI R15, R17, R2, R15 ;  /* 0x00000002110f7219 */ /* 0x000fe40000010e0f */
[----:B------:R-:W-:-:S04]  /*0f50*/  PRMT R8, R3, R8, 0x3f ;  /* 0x0000003f03087416 */ /* 0x000fc80000000008 */
[C---:B------:R-:W-:Y:S02]  /*0f60*/  FSETP.GEU.AND P1, PT, |R8|.reuse, 1.175494350822287508e-38, PT ;  /* 0x008000000800780b */ /* 0x040fe40003f2e200 */
[----:B------:R-:W-:Y:S02]  /*0f70*/  FSETP.GT.AND P0, PT, |R8|, 8.50705917302346158658e+37, PT ;  /* 0x7e8000000800780b */ /* 0x000fe40003f04200 */
[----:B------:R-:W-:-:S04]  /*0f80*/  FSEL R9, R10, 1, !P1 ;  /* 0x3f8000000a097808 */ /* 0x000fc80004800000 */
[----:B------:R-:W-:-:S05]  /*0f90*/  FSEL R9, R9, 0.25, !P0 ;  /* 0x3e80000009097808 */ /* 0x000fca0004000000 */
[----:B------:R-:W-:-:S06]  /*0fa0*/  FMUL R10, R8, R9 ;  /* 0x00000009080a7220 */ /* 0x000fcc0000400000 */
[----:B------:R-:W0:Y:S02]  /*0fb0*/  MUFU.RCP R10, R10 ;  /* 0x0000000a000a7308 */ /* 0x000e240000001000 */
[----:B0-----:R-:W-:Y:S01]  /*0fc0*/  FMUL R25, R9, R10 ;  /* 0x0000000a09197220 */ /* 0x001fe20000400000 */
[----:B------:R-:W-:-:S04]  /*0fd0*/  SHF.R.S32.HI R10, RZ, 0x1f, R13 ;  /* 0x0000001fff0a7819 */ /* 0x000fc8000001140d */
[----:B------:R-:W-:-:S05]  /*0fe0*/  LEA R25, R25, 0xfffffe00, 0x9 ;  /* 0xfffffe0019197811 */ /* 0x000fca00078e48ff */
        /* <DEDUP_REMOVED lines=13> */
[----:B------:R-:W-:-:S02]  /*10c0*/  IADD3 RZ, P1, PT, R18, R27, RZ ;  /* 0x0000001b12ff7210 */ /* 0x000fc40007f3e0ff */
[----:B------:R-:W-:Y:S02]  /*10d0*/  SEL R25, R25, RZ, P0 ;  /* 0x000000ff19197207 */ /* 0x000fe40000000000 */
[----:B------:R-:W-:Y:S01]  /*10e0*/  IADD3.X R18, P1, PT, R19, R9, RZ, P1, !PT ;  /* 0x0000000913127210 */ /* 0x000fe20000f3e4ff */
[----:B------:R-:W-:-:S03]  /*10f0*/  IMAD.MOV R19, RZ, RZ, -R16 ;  /* 0x000000ffff137224 */ /* 0x000fc600078e0a10 */
[----:B------:R-:W-:Y:S02]  /*1100*/  IADD3 R18, P0, PT, R25, R18, RZ ;  /* 0x0000001219127210 */ /* 0x000fe40007f1e0ff */
[----:B------:R-:W-:Y:S02]  /*1110*/  SEL R9, RZ, 0x1, !P1 ;  /* 0x00000001ff097807 */ /* 0x000fe40004800000 */
[----:B------:R-:W-:Y:S02]  /*1120*/  SEL R19, R19, R16, !P5 ;  /* 0x0000001013137207 */ /* 0x000fe40006800000 */
[----:B------:R-:W-:Y:S01]  /*1130*/  SEL R25, RZ, 0x40, P2 ;  /* 0x00000040ff197807 */ /* 0x000fe20001000000 */
[----:B------:R-:W-:Y:S01]  /*1140*/  IMAD.X R8, R8, 0x1, R9, P0 ;  /* 0x0000000108087824 */ /* 0x000fe200000e0609 */
[----:B------:R-:W-:Y:S02]  /*1150*/  LOP3.LUT R9, R7, R10, RZ, 0x3c, !PT ;  /* 0x0000000a07097212 */ /* 0x000fe400078e3cff */
[----:B------:R-:W-:-:S02]  /*1160*/  ISETP.GT.U32.AND P0, PT, R21, -0x1, PT ;  /* 0xffffffff1500780c */ /* 0x000fc40003f04070 */
[----:B------:R-:W-:Y:S02]  /*1170*/  ISETP.NE.AND P1, PT, R8, 0x2, PT ;  /* 0x000000020800780c */ /* 0x000fe40003f25270 */
[----:B------:R-:W-:Y:S01]  /*1180*/  ISETP.GT.AND.EX P0, PT, R9, -0x1, PT, P0 ;  /* 0xffffffff0900780c */ /* 0x000fe20003f04300 */
[----:B------:R-:W-:Y:S01]  /*1190*/  IMAD.MOV.U32 R9, RZ, RZ, R11 ;  /* 0x000000ffff097224 */ /* 0x000fe200078e000b */
[----:B------:R-:W-:Y:S01]  /*11a0*/  SEL R8, R18, 0xffffffff, P1 ;  /* 0xffffffff12087807 */ /* 0x000fe20000800000 */
[----:B------:R-:W-:-:S03]  /*11b0*/  IMAD.MOV.U32 R11, RZ, RZ, RZ ;  /* 0x000000ffff0b7224 */ /* 0x000fc600078e00ff */
[C---:B------:R-:W-:Y:S01]  /*11c0*/  VIMNMX.U32 R18, PT, PT, R8.reuse, -0x2, PT ;  /* 0xfffffffe08127848 */ /* 0x040fe20003fe0000 */
        /* <DEDUP_REMOVED lines=9> */
[----:B------:R-:W-:Y:S02]  /*1260*/  IADD3.X RZ, P1, PT, R3, R11, RZ, P1, !PT ;  /* 0x0000000b03ff7210 */ /* 0x000fe40000f3e4ff */
[----:B------:R-:W-:Y:S02]  /*1270*/  IADD3.X R10, P4, PT, RZ, R10, RZ, P4, !PT ;  /* 0x0000000aff0a7210 */ /* 0x000fe4000279e4ff */
[----:B------:R-:W-:Y:S02]  /*1280*/  LOP3.LUT R13, RZ, R7, RZ, 0x33, !PT ;  /* 0x00000007ff0d7212 */ /* 0x000fe400078e33ff */
[----:B------:R-:W-:Y:S02]  /*1290*/  IADD3.X R11, P4, PT, RZ, R4, RZ, P4, !PT ;  /* 0x00000004ff0b7210 */ /* 0x000fe4000279e4ff */
[----:B------:R-:W-:Y:S02]  /*12a0*/  SEL R16, RZ, 0x20, P3 ;  /* 0x00000020ff107807 */ /* 0x000fe40001800000 */
[----:B------:R-:W-:Y:S01]  /*12b0*/  SEL R21, R10, R5, !P5 ;  /* 0x000000050a157207 */ /* 0x000fe20006800000 */
[----:B------:R-:W-:Y:S01]  /*12c0*/  IMAD.X R4, RZ, RZ, R13, P4 ;  /* 0x000000ffff047224 */ /* 0x000fe200020e060d */
[----:B------:R-:W-:Y:S01]  /*12d0*/  IADD3 R10, PT, PT, R2, R16, R25 ;  /* 0x00000010020a7210 */ /* 0x000fe20007ffe019 */
[----:B------:R-:W-:Y:S01]  /*12e0*/  @!P1 VIADD R8, R18, 0x1 ;  /* 0x0000000112089836 */ /* 0x000fe20000000000 */
[----:B------:R-:W-:Y:S01]  /*12f0*/  SEL R27, R11, R6, !P5 ;  /* 0x000000060b1b7207 */ /* 0x000fe20006800000 */
[----:B------:R-:W-:Y:S01]  /*1300*/  IMAD.MOV.U32 R5, RZ, RZ, RZ ;  /* 0x000000ffff057224 */ /* 0x000fe200078e00ff */
[----:B------:R-:W-:-:S02]  /*1310*/  SEL R11, R12, RZ, P3 ;  /* 0x000000ff0c0b7207 */ /* 0x000fc40001800000 */
[----:B------:R-:W-:Y:S02]  /*1320*/  LOP3.LUT R16, R2, 0x1f, RZ, 0xc0, !PT ;  /* 0x0000001f02107812 */ /* 0x000fe400078ec0ff */
[----:B------:R-:W-:Y:S02]  /*1330*/  SEL R25, R4, R7, !P5 ;  /* 0x0000000704197207 */ /* 0x000fe40006800000 */
[----:B------:R-:W-:Y:S02]  /*1340*/  SEL R4, R9, 0xffffffff, P6 ;  /* 0xffffffff09047807 */ /* 0x000fe40003000000 */
[C---:B------:R-:W-:Y:S02]  /*1350*/  SHF.L.W.U32.HI R13, R11.reuse, R2, R17 ;  /* 0x000000020b0d7219 */ /* 0x040fe40000010e11 */
[-C--:B------:R-:W-:Y:S02]  /*1360*/  SHF.L.U32 R12, R11, R16.reuse, RZ ;  /* 0x000000100b0c7219 */ /* 0x080fe400000006ff */
[----:B------:R-:W-:-:S02]  /*1370*/  SHF.L.U32 R11, R19, R16, RZ ;  /* 0x00000010130b7219 */ /* 0x000fc400000006ff */
[-C--:B------:R-:W-:Y:S02]  /*1380*/  SHF.L.W.U32.HI R9, R19, R2.reuse, R21 ;  /* 0x0000000213097219 */ /* 0x080fe40000010e15 */
[-C--:B------:R-:W-:Y:S02]  /*1390*/  SHF.L.W.U32.HI R19, R21, R2.reuse, R27 ;  /* 0x0000000215137219 */ /* 0x080fe40000010e1b */
[-C--:B------:R-:W-:Y:S02]  /*13a0*/  SHF.L.W.U32.HI R27, R27, R2.reuse, R25 ;  /* 0x000000021b1b7219 */ /* 0x080fe40000010e19 */
[----:B------:R-:W-:Y:S02]  /*13b0*/  SEL R23, R23, 0xffffffff, P6 ;  /* 0xffffffff17177807 */ /* 0x000fe40003000000 */
[----:B------:R-:W-:-:S07]  /*13c0*/  SHF.L.W.U32.HI R25, R25, R2, RZ ;  /* 0x0000000219197219 */ /* 0x000fce0000010eff */
.L_x_206:
        /* <DEDUP_REMOVED lines=45> */
.L_x_205:
[----:B------:R-:W-:Y:S02]  /*16a0*/  ISETP.GT.U32.AND P1, PT, R6, -0x1, PT ;  /* 0xffffffff0600780c */ /* 0x000fe40003f24070 */
        /* <DEDUP_REMOVED lines=10> */
[----:B------:R-:W-:Y:S01]  /*1750*/  SEL R21, R21, R8, !P6 ;  /* 0x0000000815157207 */ /* 0x000fe20007000000 */
[----:B------:R-:W0:Y:S01]  /*1760*/  LDC.64 R2, c[0x0][0x398] ;  /* 0x0000e600ff027b82 */ /* 0x000e220000000a00 */
[----:B------:R-:W-:-:S02]  /*1770*/  SEL R6, R6, R5, !P6 ;  /* 0x0000000506067207 */ /* 0x000fc40007000000 */
[----:B------:R-:W-:Y:S02]  /*1780*/  @!P1 IADD3 RZ, P0, PT, RZ, -R21, RZ ;  /* 0x80000015ffff9210 */ /* 0x000fe40007f1e0ff */
[----:B------:R-:W-:Y:S02]  /*1790*/  @!P1 LOP3.LUT R6, RZ, R6, RZ, 0x33, !PT ;  /* 0x00000006ff069212 */ /* 0x000fe400078e33ff */
[----:B------:R-:W-:Y:S02]  /*17a0*/  SEL R8, R8, RZ, !P6 ;  /* 0x000000ff08087207 */ /* 0x000fe40007000000 */
[----:B------:R-:W-:Y:S02]  /*17b0*/  @!P1 IADD3.X RZ, P0, PT, RZ, R6, RZ, P0, !PT ;  /* 0x00000006ffff9210 */ /* 0x000fe4000071e4ff */
[----:B------:R-:W-:Y:S02]  /*17c0*/  SEL R5, R5, RZ, !P6 ;  /* 0x000000ff05057207 */ /* 0x000fe40007000000 */
[----:B------:R-:W-:-:S02]  /*17d0*/  @!P1 LOP3.LUT R6, RZ, R8, RZ, 0x33, !PT ;  /* 0x00000008ff069212 */ /* 0x000fc400078e33ff */
[----:B------:R-:W-:Y:S02]  /*17e0*/  @!P1 LOP3.LUT R7, RZ, R5, RZ, 0x33, !PT ;  /* 0x00000005ff079212 */ /* 0x000fe400078e33ff */
[----:B------:R-:W-:Y:S02]  /*17f0*/  @!P1 IADD3.X RZ, P0, PT, RZ, R6, RZ, P0, !PT ;  /* 0x00000006ffff9210 */ /* 0x000fe4000071e4ff */
[----:B------:R-:W-:-:S03]  /*1800*/  ISETP.NE.AND P2, PT, R10, 0x80, PT ;  /* 0x000000800a00780c */ /* 0x000fc60003f45270 */
[----:B------:R-:W-:Y:S02]  /*1810*/  @!P1 IMAD.X R5, RZ, RZ, R7, P0 ;  /* 0x000000ffff059224 */ /* 0x000fe400000e0607 */
[----:B0-----:R-:W-:-:S03]  /*1820*/  IMAD.WIDE R2, R0, 0x8, R2 ;  /* 0x0000000800027825 */ /* 0x001fc600078e0202 */
[----:B------:R-:W-:-:S04]  /*1830*/  SEL R5, R5, 0x80000000, P2 ;  /* 0x8000000005057807 */ /* 0x000fc80001000000 */
[----:B------:R-:W-:-:S04]  /*1840*/  LEA.HI.SX32 R6, P0, R5, R23, 0x1 ;  /* 0x0000001705067211 */ /* 0x000fc80007810aff */
[----:B------:R-:W-:-:S05]  /*1850*/  LEA.HI.X.SX32 R7, R5, R4, 0x1, P0 ;  /* 0x0000000405077211 */ /* 0x000fca00000f0eff */
[----:B------:R-:W-:Y:S01]  /*1860*/  STG.E.64 desc[UR4][R2.64], R6 ;  /* 0x0000000602007986 */ /* 0x000fe2000c101b04 */
[----:B------:R-:W-:Y:S05]  /*1870*/  EXIT ;  /* 0x000000000000794d */ /* 0x000fea0003800000 */
.L_x_207:
        /* <DEDUP_REMOVED lines=16> */
.L_x_325:


//--------------------- .text.complex_int64_mul_kernel --------------------------
	.section	.text.complex_int64_mul_kernel,"ax",@progbits
	.align	128
        .global         complex_int64_mul_kernel
        .type           complex_int64_mul_kernel,@function
        .size           complex_int64_mul_kernel,(.L_x_326 - complex_int64_mul_kernel)
        .other          complex_int64_mul_kernel,@"STO_CUDA_ENTRY STV_DEFAULT"
complex_int64_mul_kernel:
.text.complex_int64_mul_kernel:
[----:B------:R-:W-:Y:S01]  /*0000*/  LDC R1, c[0x0][0x37c] ;  /* 0x0000df00ff017b82 */ /* 0x000fe20000000800 */
[----:B------:R-:W0:Y:S07]  /*0010*/  S2R R9, SR_TID.X ;  /* 0x0000000000097919 */ /* 0x000e2e0000002100 */
[----:B------:R-:W1:Y:S08]  /*0020*/  LDC.64 R2, c[0x0][0x398] ;  /* 0x0000e600ff027b82 */ /* 0x000e700000000a00 */
[----:B------:R-:W2:Y:S08]  /*0030*/  LDC.64 R4, c[0x0][0x3a0] ;  /* 0x0000e800ff047b82 */ /* 0x000eb00000000a00 */
[----:B------:R-:W0:Y:S08]  /*0040*/  S2UR UR4, SR_CTAID.X ;  /* 0x00000000000479c3 */ /* 0x000e300000002500 */
[----:B------:R-:W0:Y:S01]  /*0050*/  LDC R0, c[0x0][0x360] ;  /* 0x0000d800ff007b82 */ /* 0x000e220000000800 */
[----:B-1----:R-:W-:-:S04]  /*0060*/  IMAD R7, R3, R2, RZ ;  /* 0x0000000203077224 */ /* 0x002fc800078e02ff */
[----:B--2---:R-:W-:-:S04]  /*0070*/  IMAD R2, R7, R4, RZ ;  /* 0x0000000407027224 */ /* 0x004fc800078e02ff */
[----:B------:R-:W-:Y:S02]  /*0080*/  IMAD R7, R2, R5, RZ ;  /* 0x0000000502077224 */ /* 0x000fe400078e02ff */
[----:B0-----:R-:W-:-:S05]  /*0090*/  IMAD R0, R0, UR4, R9 ;  /* 0x0000000400007c24 */ /* 0x001fca000f8e0209 */
[----:B------:R-:W-:-:S13]  /*00a0*/  ISETP.GE.AND P0, PT, R0, R7, PT ;  /* 0x000000070000720c */ /* 0x000fda0003f06270 */
[----:B------:R-:W-:Y:S05]  /*00b0*/  @P0 EXIT ;  /* 0x000000000000094d */ /* 0x000fea0003800000 */
[----:B------:R-:W-:Y:S01]  /*00c0*/  IABS R9, R5 ;  /* 0x0000000500097213 */ /* 0x000fe20000000000 */
[----:B------:R-:W0:Y:S01]  /*00d0*/  LDCU.64 UR4, c[0x0][0x358] ;  /* 0x00006b00ff0477ac */ /* 0x000e220008000a00 */
[----:B------:R-:W-:Y:S02]  /*00e0*/  IABS R10, R0 ;  /* 0x00000000000a7213 */ /* 0x000fe40000000000 */
[----:B------:R-:W1:Y:S08]  /*00f0*/  I2F.RP R2, R9 ;  /* 0x0000000900027306 */ /* 0x000e700000209400 */
[----:B-1----:R-:W1:Y:S02]  /*0100*/  MUFU.RCP R2, R2 ;  /* 0x0000000200027308 */ /* 0x002e640000001000 */
[----:B-1----:R-:W-:Y:S01]  /*0110*/  VIADD R6, R2, 0xffffffe ;  /* 0x0ffffffe02067836 */ /* 0x002fe20000000000 */
[----:B------:R-:W-:-:S05]  /*0120*/  IABS R2, R4 ;  /* 0x0000000400027213 */ /* 0x000fca0000000000 */
[----:B------:R1:W2:Y:S02]  /*0130*/  F2I.FTZ.U32.TRUNC.NTZ R7, R6 ;  /* 0x0000000600077305 */ /* 0x0002a4000021f000 */
[----:B-1----:R-:W-:Y:S02]  /*0140*/  IMAD.MOV.U32 R6, RZ, RZ, RZ ;  /* 0x000000ffff067224 */ /* 0x002fe400078e00ff */
[----:B--2---:R-:W-:-:S04]  /*0150*/  IMAD.MOV R8, RZ, RZ, -R7 ;  /* 0x000000ffff087224 */ /* 0x004fc800078e0a07 */
[----:B------:R-:W-:Y:S01]  /*0160*/  IMAD R11, R8, R9, RZ ;  /* 0x00000009080b7224 */ /* 0x000fe200078e02ff */
[----:B------:R-:W-:Y:S02]  /*0170*/  MOV R8, R10 ;  /* 0x0000000a00087202 */ /* 0x000fe40000000f00 */
[----:B------:R-:W1:Y:S01]  /*0180*/  I2F.RP R10, R2 ;  /* 0x00000002000a7306 */ /* 0x000e620000209400 */
[----:B------:R-:W-:-:S06]  /*0190*/  IMAD.HI.U32 R7, R7, R11, R6 ;  /* 0x0000000b07077227 */ /* 0x000fcc00078e0006 */
[----:B------:R-:W-:-:S04]  /*01a0*/  IMAD.HI.U32 R7, R7, R8, RZ ;  /* 0x0000000807077227 */ /* 0x000fc800078e00ff */
[----:B------:R-:W-:-:S04]  /*01b0*/  IMAD.MOV R6, RZ, RZ, -R7 ;  /* 0x000000ffff067224 */ /* 0x000fc800078e0a07 */
[C---:B------:R-:W-:Y:S01]  /*01c0*/  IMAD R6, R9.reuse, R6, R8 ;  /* 0x0000000609067224 */ /* 0x040fe200078e0208 */
[----:B-1----:R-:W1:Y:S04]  /*01d0*/  MUFU.RCP R10, R10 ;  /* 0x0000000a000a7308 */ /* 0x002e680000001000 */
[----:B------:R-:W-:-:S13]  /*01e0*/  ISETP.GT.U32.AND P1, PT, R9, R6, PT ;  /* 0x000000060900720c */ /* 0x000fda0003f24070 */
[-C--:B------:R-:W-:Y:S01]  /*01f0*/  @!P1 IADD3 R6, PT, PT, R6, -R9.reuse, RZ ;  /* 0x8000000906069210 */ /* 0x080fe20007ffe0ff */
[----:B-1----:R-:W-:Y:S02]  /*0200*/  VIADD R8, R10, 0xffffffe ;  /* 0x0ffffffe0a087836 */ /* 0x002fe40000000000 */
[----:B------:R-:W-:Y:S01]  /*0210*/  @!P1 VIADD R7, R7, 0x1 ;  /* 0x0000000107079836 */ /* 0x000fe20000000000 */
[----:B------:R-:W-:Y:S02]  /*0220*/  ISETP.GE.U32.AND P0, PT, R6, R9, PT ;  /* 0x000000090600720c */ /* 0x000fe40003f06070 */
[----:B------:R-:W-:Y:S01]  /*0230*/  LOP3.LUT R6, R0, R5, RZ, 0x3c, !PT ;  /* 0x0000000500067212 */ /* 0x000fe200078e3cff */
[----:B------:R1:W2:Y:S01]  /*0240*/  F2I.FTZ.U32.TRUNC.NTZ R9, R8 ;  /* 0x0000000800097305 */ /* 0x0002a2000021f000 */
[----:B------:R-:W-:Y:S02]  /*0250*/  ISETP.NE.AND P1, PT, R5, RZ, PT ;  /* 0x000000ff0500720c */ /* 0x000fe40003f25270 */
[----:B------:R-:W-:-:S02]  /*0260*/  ISETP.GE.AND P2, PT, R6, RZ, PT ;  /* 0x000000ff0600720c */ /* 0x000fc40003f46270 */
[----:B------:R-:W-:Y:S01]  /*0270*/  IABS R6, R3 ;  /* 0x0000000300067213 */ /* 0x000fe20000000000 */
[----:B-1----:R-:W-:-:S04]  /*0280*/  HFMA2 R8, -RZ, RZ, 0, 0 ;  /* 0x00000000ff087431 */ /* 0x002fc800000001ff */
[----:B------:R-:W-:Y:S01]  /*0290*/  @P0 IADD3 R7, PT, PT, R7, 0x1, RZ ;  /* 0x0000000107070810 */ /* 0x000fe20007ffe0ff */
[----:B--2---:R-:W-:-:S05]  /*02a0*/  IMAD.MOV R11, RZ, RZ, -R9 ;  /* 0x000000ffff0b7224 */ /* 0x004fca00078e0a09 */
[----:B------:R-:W-:Y:S01]  /*02b0*/  @!P2 IMAD.MOV R7, RZ, RZ, -R7 ;  /* 0x000000ffff07a224 */ /* 0x000fe200078e0a07 */
[----:B------:R-:W-:Y:S01]  /*02c0*/  @!P1 LOP3.LUT R7, RZ, R5, RZ, 0x33, !PT ;  /* 0x00000005ff079212 */ /* 0x000fe200078e33ff */
[----:B------:R-:W-:-:S03]  /*02d0*/  IMAD R11, R11, R2, RZ ;  /* 0x000000020b0b7224 */ /* 0x000fc600078e02ff */
[----:B------:R-:W-:Y:S01]  /*02e0*/  IABS R10, R7 ;  /* 0x00000007000a7213 */ /* 0x000fe20000000000 */
[----:B------:R-:W-:-:S04]  /*02f0*/  IMAD.HI.U32 R8, R9, R11, R8 ;  /* 0x0000000b09087227 */ /* 0x000fc800078e0008 */
[----:B------:R-:W-:Y:S02]  /*0300*/  IMAD.MOV.U32 R9, RZ, RZ, R10 ;  /* 0x000000ffff097224 */ /* 0x000fe400078e000a */
[----:B------:R-:W1:Y:S02]  /*0310*/  I2F.RP R10, R6 ;  /* 0x00000006000a7306 */ /* 0x000e640000209400 */
[----:B------:R-:W-:-:S04]  /*0320*/  IMAD.HI.U32 R8, R8, R9, RZ ;  /* 0x0000000908087227 */ /* 0x000fc800078e00ff */
[----:B------:R-:W-:-:S04]  /*0330*/  IMAD.MOV R11, RZ, RZ, -R8 ;  /* 0x000000ffff0b7224 */ /* 0x000fc800078e0a08 */
[----:B------:R-:W-:-:S05]  /*0340*/  IMAD R9, R2, R11, R9 ;  /* 0x0000000b02097224 */ /* 0x000fca00078e0209 */
[----:B------:R-:W-:Y:S01]  /*0350*/  ISETP.GT.U32.AND P1, PT, R2, R9, PT ;  /* 0x000000090200720c */ /* 0x000fe20003f24070 */
[----:B-1----:R-:W1:-:S12]  /*0360*/  MUFU.RCP R10, R10 ;  /* 0x0000000a000a7308 */ /* 0x002e580000001000 */
[-C--:B------:R-:W-:Y:S01]  /*0370*/  @!P1 IADD3 R9, PT, PT, R9, -R2.reuse, RZ ;  /* 0x8000000209099210 */ /* 0x080fe20007ffe0ff */
[----:B------:R-:W-:Y:S01]  /*0380*/  @!P1 VIADD R8, R8, 0x1 ;  /* 0x0000000108089836 */ /* 0x000fe20000000000 */
[----:B------:R-:W-:Y:S02]  /*0390*/  ISETP.NE.AND P1, PT, R4, RZ, PT ;  /* 0x000000ff0400720c */ /* 0x000fe40003f25270 */
[----:B------:R-:W-:Y:S01]  /*03a0*/  ISETP.GE.U32.AND P0, PT, R9, R2, PT ;  /* 0x000000020900720c */ /* 0x000fe20003f06070 */
[----:B-1----:R-:W-:Y:S01]  /*03b0*/  VIADD R11, R10, 0xffffffe ;  /* 0x0ffffffe0a0b7836 */ /* 0x002fe20000000000 */
[----:B------:R-:W-:Y:S01]  /*03c0*/  LOP3.LUT R2, R7, R4, RZ, 0x3c, !PT ;  /* 0x0000000407027212 */ /* 0x000fe200078e3cff */
[----:B------:R-:W-:Y:S02]  /*03d0*/  IMAD.MOV R7, RZ, RZ, -R7 ;  /* 0x000000ffff077224 */ /* 0x000fe400078e0a07 */
[----:B------:R-:W1:Y:S01]  /*03e0*/  F2I.FTZ.U32.TRUNC.NTZ R9, R11 ;  /* 0x0000000b00097305 */ /* 0x000e62000021f000 */
[----:B------:R-:W-:-:S07]  /*03f0*/  ISETP.GE.AND P2, PT, R2, RZ, PT ;  /* 0x000000ff0200720c */ /* 0x000fce0003f46270 */
[----:B------:R-:W-:-:S05]  /*0400*/  @P0 IADD3 R8, PT, PT, R8, 0x1, RZ ;  /* 0x0000000108080810 */ /* 0x000fca0007ffe0ff */
[----:B------:R-:W-:Y:S02]  /*0410*/  IMAD.MOV.U32 R2, RZ, RZ, R8 ;  /* 0x000000ffff027224 */ /* 0x000fe400078e0008 */
[--C-:B-1----:R-:W-:Y:S02]  /*0420*/  IMAD.MOV R13, RZ, RZ, -R9.reuse ;  /* 0x000000ffff0d7224 */ /* 0x102fe400078e0a09 */
[----:B------:R-:W-:Y:S01]  /*0430*/  IMAD.MOV.U32 R8, RZ, RZ, RZ ;  /* 0x000000ffff087224 */ /* 0x000fe200078e00ff */
[----:B------:R-:W-:Y:S01]  /*0440*/  @!P2 IADD3 R2, PT, PT, -R2, RZ, RZ ;  /* 0x000000ff0202a210 */ /* 0x000fe20007ffe1ff */
[----:B------:R-:W-:Y:S01]  /*0450*/  IMAD R11, R13, R6, RZ ;  /* 0x000000060d0b7224 */ /* 0x000fe200078e02ff */
[----:B------:R-:W-:Y:S01]  /*0460*/  @!P1 LOP3.LUT R2, RZ, R4, RZ, 0x33, !PT ;  /* 0x00000004ff029212 */ /* 0x000fe200078e33ff */
[----:B------:R-:W1:Y:S02]  /*0470*/  LDC.64 R12, c[0x0][0x388] ;  /* 0x0000e200ff0c7b82 */ /* 0x000e640000000a00 */
[----:B------:R-:W-:Y:S01]  /*0480*/  IMAD.HI.U32 R8, R9, R11, R8 ;  /* 0x0000000b09087227 */ /* 0x000fe200078e0008 */
[----:B------:R-:W-:-:S02]  /*0490*/  IABS R4, R2 ;  /* 0x0000000200047213 */ /* 0x000fc40000000000 */
[----:B------:R-:W-:Y:S01]  /*04a0*/  ISETP.GE.AND P2, PT, R2, RZ, PT ;  /* 0x000000ff0200720c */ /* 0x000fe20003f46270 */
[----:B------:R-:W-:Y:S02]  /*04b0*/  IMAD R2, R5, R7, R0 ;  /* 0x0000000705027224 */ /* 0x000fe400078e0200 */
[----:B------:R-:W-:Y:S01]  /*04c0*/  IMAD.MOV.U32 R9, RZ, RZ, R4 ;  /* 0x000000ffff097224 */ /* 0x000fe200078e0004 */
[----:B------:R-:W2:Y:S01]  /*04d0*/  LDC.64 R10, c[0x0][0x380] ;  /* 0x0000e000ff0a7b82 */ /* 0x000ea20000000a00 */
[----:B------:R-:W-:Y:S02]  /*04e0*/  IMAD.SHL.U32 R0, R0, 0x2, RZ ;  /* 0x0000000200007824 */ /* 0x000fe400078e00ff */
[----:B------:R-:W-:-:S05]  /*04f0*/  IMAD.HI.U32 R8, R8, R9, RZ ;  /* 0x0000000908087227 */ /* 0x000fca00078e00ff */
[----:B------:R-:W-:-:S05]  /*0500*/  IADD3 R8, PT, PT, -R8, RZ, RZ ;  /* 0x000000ff08087210 */ /* 0x000fca0007ffe1ff */
[----:B------:R-:W-:-:S05]  /*0510*/  IMAD R9, R6, R8, R9 ;  /* 0x0000000806097224 */ /* 0x000fca00078e0209 */
[----:B------:R-:W-:Y:S01]  /*0520*/  ISETP.GT.U32.AND P0, PT, R6, R9, PT ;  /* 0x000000090600720c */ /* 0x000fe20003f04070 */
[----:B--2---:R-:W-:-:S12]  /*0530*/  IMAD.WIDE R10, R0, 0x8, R10 ;  /* 0x00000008000a7825 */ /* 0x004fd800078e020a */
[----:B------:R-:W-:Y:S01]  /*0540*/  @!P0 IMAD.IADD R9, R9, 0x1, -R6 ;  /* 0x0000000109098824 */ /* 0x000fe200078e0a06 */
[----:B------:R-:W-:-:S04]  /*0550*/  ISETP.NE.AND P0, PT, R3, RZ, PT ;  /* 0x000000ff0300720c */ /* 0x000fc80003f05270 */
[----:B------:R-:W-:-:S13]  /*0560*/  ISETP.GT.U32.AND P1, PT, R6, R9, PT ;  /* 0x000000090600720c */ /* 0x000fda0003f24070 */
[----:B------:R-:W-:Y:S02]  /*0570*/  @!P1 IMAD.IADD R9, R9, 0x1, -R6 ;  /* 0x0000000109099824 */ /* 0x000fe400078e0a06 */
[----:B0-----:R-:W2:Y:S03]  /*0580*/  LDG.E.64.CONSTANT R6, desc[UR4][R10.64] ;  /* 0x000000040a067981 */ /* 0x001ea6000c1e9b00 */
[----:B------:R-:W-:Y:S02]  /*0590*/  @!P2 IADD3 R9, PT, PT, -R9, RZ, RZ ;  /* 0x000000ff0909a210 */ /* 0x000fe40007ffe1ff */
[----:B------:R-:W-:-:S05]  /*05a0*/  @!P0 LOP3.LUT R9, RZ, R3, RZ, 0x33, !PT ;  /* 0x00000003ff098212 */ /* 0x000fca00078e33ff */
[----:B------:R-:W-:-:S05]  /*05b0*/  IMAD R5, R9, R5, R2 ;  /* 0x0000000509057224 */ /* 0x000fca00078e0202 */
[----:B------:R-:W-:-:S05]  /*05c0*/  SHF.L.U32 R5, R5, 0x1, RZ ;  /* 0x0000000105057819 */ /* 0x000fca00000006ff */
[----:B-1----:R-:W-:Y:S02]  /*05d0*/  IMAD.WIDE R12, R5, 0x8, R12 ;  /* 0x00000008050c7825 */ /* 0x002fe400078e020c */
[----:B------:R-:W3:Y:S04]  /*05e0*/  LDG.E.64.CONSTANT R4, desc[UR4][R10.64+0x8] ;  /* 0x000008040a047981 */ /* 0x000ee8000c1e9b00 */
[----:B------:R-:W3:Y:S04]  /*05f0*/  LDG.E.64.CONSTANT R8, desc[UR4][R12.64] ;  /* 0x000000040c087981 */ /* 0x000ee8000c1e9b00 */
[----:B------:R0:W4:Y:S01]  /*0600*/  LDG.E.64.CONSTANT R2, desc[UR4][R12.64+0x8] ;  /* 0x000008040c027981 */ /* 0x000122000c1e9b00 */
[----:B---3--:R-:W-:-:S04]  /*0610*/  IMAD.WIDE.U32 R16, R5, R8, RZ ;  /* 0x0000000805107225 */ /* 0x008fc800078e00ff */
[----:B--2---:R-:W-:-:S04]  /*0620*/  IMAD.WIDE.U32 R14, R7, R8, RZ ;  /* 0x00000008070e7225 */ /* 0x004fc800078e00ff */
[----:B------:R-:W-:-:S04]  /*0630*/  IMAD.WIDE.U32 R24, P1, R4, R9, R16 ;  /* 0x0000000904187225 */ /* 0x000fc80007820010 */
[----:B------:R-:W-:-:S04]  /*0640*/  IMAD.WIDE.U32 R18, P0, R6, R9, R14 ;  /* 0x0000000906127225 */ /* 0x000fc8000780000e */
[----:B------:R-:W-:Y:S01]  /*0650*/  IMAD.WIDE.U32 R16, R6, R8, RZ ;  /* 0x0000000806107225 */ /* 0x000fe200078e00ff */
[----:B------:R-:W-:-:S03]  /*0660*/  MOV R20, R19 ;  /* 0x0000001300147202 */ /* 0x000fc60000000f00 */
[----:B------:R-:W-:Y:S01]  /*0670*/  IMAD.X R21, RZ, RZ, RZ, P0 ;  /* 0x000000ffff157224 */ /* 0x000fe200000e06ff */
[----:B------:R-:W-:Y:S01]  /*0680*/  IADD3 RZ, P0, PT, R17, R18, RZ ;  /* 0x0000001211ff7210 */ /* 0x000fe20007f1e0ff */
[----:B------:R-:W-:-:S04]  /*0690*/  IMAD.WIDE.U32 R22, R4, R8, RZ ;  /* 0x0000000804167225 */ /* 0x000fc800078e00ff */
[----:B------:R-:W-:Y:S01]  /*06a0*/  IMAD.X R15, RZ, RZ, RZ, P1 ;  /* 0x000000ffff0f7224 */ /* 0x000fe200008e06ff */
[----:B------:R-:W-:Y:S01]  /*06b0*/  IADD3 RZ, P1, PT, R23, R24, RZ ;  /* 0x0000001817ff7210 */ /* 0x000fe20007f3e0ff */
[----:B------:R-:W-:Y:S02]  /*06c0*/  IMAD R11, R9, R6, RZ ;  /* 0x00000006090b7224 */ /* 0x000fe400078e02ff */
[----:B0-----:R-:W-:-:S04]  /*06d0*/  IMAD.WIDE.U32.X R12, R7, R9, R20, P0 ;  /* 0x00000009070c7225 */ /* 0x001fc800000e0414 */
[----:B------:R-:W-:Y:S02]  /*06e0*/  IMAD.MOV.U32 R14, RZ, RZ, R25 ;  /* 0x000000ffff0e7224 */ /* 0x000fe400078e0019 */
[----:B------:R-:W-:Y:S01]  /*06f0*/  IMAD.WIDE.U32 R16, R8, R6, RZ ;  /* 0x0000000608107225 */ /* 0x000fe200078e00ff */
[----:B------:R-:W-:-:S03]  /*0700*/  IADD3 R19, P0, PT, -R6, R12, RZ ;  /* 0x0000000c06137210 */ /* 0x000fc60007f1e1ff */
[----:B------:R-:W-:Y:S02]  /*0710*/  IMAD R16, R7, R8, R11 ;  /* 0x0000000807107224 */ /* 0x000fe400078e020b */
[----:B------:R-:W-:Y:S02]  /*0720*/  IMAD R23, R9, R4, RZ ;  /* 0x0000000409177224 */ /* 0x000fe400078e02ff */
[----:B------:R-:W-:-:S04]  /*0730*/  IMAD.WIDE.U32.X R14, R5, R9, R14, P1 ;  /* 0x00000009050e7225 */ /* 0x000fc800008e040e */
[----:B------:R-:W-:-:S04]  /*0740*/  IMAD.WIDE.U32 R10, R8, R4, RZ ;  /* 0x00000004080a7225 */ /* 0x000fc800078e00ff */
[----:B------:R-:W-:Y:S01]  /*0750*/  IMAD.IADD R10, R17, 0x1, R16 ;  /* 0x00000001110a7824 */ /* 0x000fe200078e0210 */
[----:B------:R-:W-:Y:S01]  /*0760*/  IADD3.X R17, PT, PT, ~R7, R13, RZ, P0, !PT ;  /* 0x0000000d07117210 */ /* 0x000fe200007fe5ff */
[----:B------:R-:W-:Y:S01]  /*0770*/  IMAD R21, R5, R8, R23 ;  /* 0x0000000805157224 */ /* 0x000fe200078e0217 */
[----:B------:R-:W-:Y:S02]  /*0780*/  IADD3 R23, P0, PT, -R4, R14, RZ ;  /* 0x0000000e04177210 */ /* 0x000fe40007f1e1ff */
[----:B------:R-:W-:Y:S01]  /*0790*/  ISETP.LT.AND P1, PT, R9, RZ, PT ;  /* 0x000000ff0900720c */ /* 0x000fe20003f21270 */
[----:B------:R-:W-:Y:S02]  /*07a0*/  IMAD.IADD R21, R11, 0x1, R21 ;  /* 0x000000010b157824 */ /* 0x000fe400078e0215 */
[----:B------:R-:W-:Y:S01]  /*07b0*/  IMAD.X R11, R15, 0x1, ~R5, P0 ;  /* 0x000000010f0b7824 */ /* 0x000fe200000e0e05 */
[----:B------:R-:W-:Y:S02]  /*07c0*/  SEL R19, R19, R12, P1 ;  /* 0x0000000c13137207 */ /* 0x000fe40000800000 */
[----:B------:R-:W-:-:S02]  /*07d0*/  SEL R25, R23, R14, P1 ;  /* 0x0000000e17197207 */ /* 0x000fc40000800000 */
[----:B------:R-:W-:Y:S02]  /*07e0*/  ISETP.LT.AND P0, PT, R7, RZ, PT ;  /* 0x000000ff0700720c */ /* 0x000fe40003f01270 */
[C---:B------:R-:W-:Y:S02]  /*07f0*/  IADD3 R12, P2, PT, -R8.reuse, R19, RZ ;  /* 0x00000013080c7210 */ /* 0x040fe40007f5e1ff */
[----:B------:R-:W-:Y:S02]  /*0800*/  SEL R11, R11, R15, P1 ;  /* 0x0000000f0b0b7207 */ /* 0x000fe40000800000 */
[----:B------:R-:W-:Y:S02]  /*0810*/  IADD3 R18, P3, PT, -R8, R25, RZ ;  /* 0x0000001908127210 */ /* 0x000fe40007f7e1ff */
[----:B------:R-:W-:Y:S02]  /*0820*/  SEL R17, R17, R13, P1 ;  /* 0x0000000d11117207 */ /* 0x000fe40000800000 */
[----:B------:R-:W-:Y:S01]  /*0830*/  SEL R23, R12, R19, P0 ;  /* 0x000000130c177207 */ /* 0x000fe20000000000 */
[C---:B----4-:R-:W-:Y:S01]  /*0840*/  IMAD.WIDE.U32 R12, R5.reuse, R2, RZ ;  /* 0x00000002050c7225 */ /* 0x050fe200078e00ff */
[----:B------:R-:W-:-:S03]  /*0850*/  ISETP.LT.AND P1, PT, R5, RZ, PT ;  /* 0x000000ff0500720c */ /* 0x000fc60003f21270 */
[----:B------:R-:W-:Y:S01]  /*0860*/  IMAD.X R14, R11, 0x1, ~R9, P3 ;  /* 0x000000010b0e7824 */ /* 0x000fe200018e0e09 */
[----:B------:R-:W-:Y:S01]  /*0870*/  IADD3.X R20, PT, PT, ~R9, R17, RZ, P2, !PT ;  /* 0x0000001109147210 */ /* 0x000fe200017fe5ff */
[----:B------:R-:W-:-:S03]  /*0880*/  IMAD.WIDE.U32 R8, R7, R2, RZ ;  /* 0x0000000207087225 */ /* 0x000fc600078e00ff */
[----:B------:R-:W-:Y:S01]  /*0890*/  SEL R19, R14, R11, P1 ;  /* 0x0000000b0e137207 */ /* 0x000fe20000800000 */
[----:B------:R-:W-:Y:S01]  /*08a0*/  IMAD.WIDE.U32 R12, P3, R4, R3, R12 ;  /* 0x00000003040c7225 */ /* 0x000fe2000786000c */
[----:B------:R-:W-:-:S03]  /*08b0*/  SEL R20, R20, R17, P0 ;  /* 0x0000001114147207 */ /* 0x000fc60000000000 */
[----:B------:R-:W-:-:S04]  /*08c0*/  IMAD.WIDE.U32 R14, R4, R2, RZ ;  /* 0x00000002040e7225 */ /* 0x000fc800078e00ff */
[----:B------:R-:W-:Y:S01]  /*08d0*/  IMAD.WIDE.U32 R16, R6, R2, RZ ;  /* 0x0000000206107225 */ /* 0x000fe200078e00ff */
[----:B------:R-:W-:Y:S02]  /*08e0*/  SHF.L.W.U32.HI R16, R10, 0x16, R23 ;  /* 0x000000160a107819 */ /* 0x000fe40000010e17 */
[----:B------:R-:W-:Y:S01]  /*08f0*/  IADD3 RZ, P4, PT, R15, R12, RZ ;  /* 0x0000000c0fff7210 */ /* 0x000fe20007f9e0ff */
[----:B------:R-:W-:Y:S01]  /*0900*/  IMAD.WIDE.U32 R8, P2, R6, R3, R8 ;  /* 0x0000000306087225 */ /* 0x000fe20007840008 */
[----:B------:R-:W-:-:S03]  /*0910*/  MOV R10, R13 ;  /* 0x0000000d000a7202 */ /* 0x000fc60000000f00 */
[----:B------:R-:W-:Y:S01]  /*0920*/  IMAD.X R11, RZ, RZ, RZ, P3 ;  /* 0x000000ffff0b7224 */ /* 0x000fe200018e06ff */
[----:B------:R-:W-:Y:S01]  /*0930*/  SHF.L.W.U32.HI R14, R23, 0x16, R20 ;  /* 0x00000016170e7819 */ /* 0x000fe20000010e14 */
[----:B------:R-:W-:Y:S01]  /*0940*/  IMAD R15, R3, R4, RZ ;  /* 0x00000004030f7224 */ /* 0x000fe200078e02ff */
[----:B------:R-:W-:Y:S01]  /*0950*/  IADD3 RZ, P3, PT, R17, R8, RZ ;  /* 0x0000000811ff7210 */ /* 0x000fe20007f7e0ff */
[----:B------:R-:W-:Y:S01]  /*0960*/  IMAD.WIDE.U32.X R10, R5, R3, R10, P4 ;  /* 0x00000003050a7225 */ /* 0x000fe200020e040a */
[----:B------:R-:W-:-:S03]  /*0970*/  MOV R22, R9 ;  /* 0x0000000900167202 */ /* 0x000fc60000000f00 */
[----:B------:R-:W-:-:S04]  /*0980*/  IMAD.WIDE.U32 R12, R2, R4, RZ ;  /* 0x00000004020c7225 */ /* 0x000fc800078e00ff */
[----:B------:R-:W-:Y:S02]  /*0990*/  IMAD.X R23, RZ, RZ, RZ, P2 ;  /* 0x000000ffff177224 */ /* 0x000fe400010e06ff */
[----:B------:R-:W-:Y:S01]  /*09a0*/  IMAD R12, R5, R2, R15 ;  /* 0x00000002050c7224 */ /* 0x000fe200078e020f */
[----:B------:R-:W-:Y:S01]  /*09b0*/  IADD3 R15, P2, PT, -R4, R10, RZ ;  /* 0x0000000a040f7210 */ /* 0x000fe20007f5e1ff */
[----:B------:R-:W-:-:S03]  /*09c0*/  IMAD.WIDE.U32.X R22, R7, R3, R22, P3 ;  /* 0x0000000307167225 */ /* 0x000fc600018e0416 */
[----:B------:R-:W-:Y:S01]  /*09d0*/  IADD3.X R9, PT, PT, ~R5, R11, RZ, P2, !PT ;  /* 0x0000000b05097210 */ /* 0x000fe200017fe5ff */
[----:B------:R-:W-:Y:S01]  /*09e0*/  IMAD.IADD R12, R13, 0x1, R12 ;  /* 0x000000010d0c7824 */ /* 0x000fe200078e020c */
[C---:B------:R-:W-:Y:S01]  /*09f0*/  ISETP.LT.AND P2, PT, R3.reuse, RZ, PT ;  /* 0x000000ff0300720c */ /* 0x040fe20003f41270 */
[----:B------:R-:W-:Y:S01]  /*0a00*/  IMAD R17, R3, R6, RZ ;  /* 0x0000000603117224 */ /* 0x000fe200078e02ff */
[----:B------:R-:W-:Y:S01]  /*0a10*/  IADD3 R13, P3, PT, -R6, R22, RZ ;  /* 0x00000016060d7210 */ /* 0x000fe20007f7e1ff */
[----:B------:R-:W0:Y:S01]  /*0a20*/  LDC.64 R4, c[0x0][0x390] ;  /* 0x0000e400ff047b82 */ /* 0x000e220000000a00 */
[----:B------:R-:W-:Y:S01]  /*0a30*/  SEL R18, R18, R25, P1 ;  /* 0x0000001912127207 */ /* 0x000fe20000800000 */
[----:B------:R-:W-:Y:S01]  /*0a40*/  IMAD R25, R7, R2, R17 ;  /* 0x0000000207197224 */ /* 0x000fe200078e0211 */
[----:B------:R-:W-:Y:S01]  /*0a50*/  SEL R15, R15, R10, P2 ;  /* 0x0000000a0f0f7207 */ /* 0x000fe20001000000 */
[----:B------:R-:W-:Y:S01]  /*0a60*/  IMAD.X R17, R23, 0x1, ~R7, P3 ;  /* 0x0000000117117824 */ /* 0x000fe200018e0e07 */
[----:B------:R-:W-:Y:S01]  /*0a70*/  SEL R13, R13, R22, P2 ;  /* 0x000000160d0d7207 */ /* 0x000fe20001000000 */
[----:B------:R-:W-:Y:S01]  /*0a80*/  IMAD.WIDE.U32 R6, R2, R6, RZ ;  /* 0x0000000602067225 */ /* 0x000fe200078e00ff */
[----:B------:R-:W-:-:S02]  /*0a90*/  SEL R9, R9, R11, P2 ;  /* 0x0000000b09097207 */ /* 0x000fc40001000000 */
[C---:B------:R-:W-:Y:S02]  /*0aa0*/  IADD3 R6, P3, PT, -R2.reuse, R15, RZ ;  /* 0x0000000f02067210 */ /* 0x040fe40007f7e1ff */
[----:B------:R-:W-:Y:S02]  /*0ab0*/  SEL R23, R17, R23, P2 ;  /* 0x0000001711177207 */ /* 0x000fe40001000000 */
[----:B------:R-:W-:Y:S01]  /*0ac0*/  IADD3 R10, P2, PT, -R2, R13, RZ ;  /* 0x0000000d020a7210 */ /* 0x000fe20007f5e1ff */
[----:B------:R-:W-:Y:S01]  /*0ad0*/  IMAD.X R8, R9, 0x1, ~R3, P3 ;  /* 0x0000000109087824 */ /* 0x000fe200018e0e03 */
[----:B------:R-:W-:Y:S02]  /*0ae0*/  SEL R15, R6, R15, P1 ;  /* 0x0000000f060f7207 */ /* 0x000fe40000800000 */
[----:B------:R-:W-:Y:S02]  /*0af0*/  IADD3 R2, PT, PT, R7, R25, RZ ;  /* 0x0000001907027210 */ /* 0x000fe40007ffe0ff */
[----:B------:R-:W-:-:S02]  /*0b00*/  IADD3.X R6, PT, PT, ~R3, R23, RZ, P2, !PT ;  /* 0x0000001703067210 */ /* 0x000fc400017fe5ff */
[----:B------:R-:W-:Y:S02]  /*0b10*/  SEL R7, R10, R13, P0 ;  /* 0x0000000d0a077207 */ /* 0x000fe40000000000 */
[----:B------:R-:W-:Y:S02]  /*0b20*/  SEL R8, R8, R9, P1 ;  /* 0x0000000908087207 */ /* 0x000fe40000800000 */
[----:B------:R-:W-:Y:S02]  /*0b30*/  SHF.L.W.U32.HI R17, R12, 0x16, R15 ;  /* 0x000000160c117819 */ /* 0x000fe40000010e0f */
[----:B------:R-:W-:Y:S02]  /*0b40*/  SHF.L.W.U32.HI R21, R21, 0x16, R18 ;  /* 0x0000001615157819 */ /* 0x000fe40000010e12 */
[----:B------:R-:W-:Y:S02]  /*0b50*/  SEL R6, R6, R23, P0 ;  /* 0x0000001706067207 */ /* 0x000fe40000000000 */
[----:B------:R-:W-:-:S02]  /*0b60*/  SHF.L.W.U32.HI R2, R2, 0x16, R7 ;  /* 0x0000001602027819 */ /* 0x000fc40000010e07 */
[----:B------:R-:W-:Y:S02]  /*0b70*/  SHF.L.W.U32.HI R3, R15, 0x16, R8 ;  /* 0x000000160f037819 */ /* 0x000fe40000010e08 */
[----:B------:R-:W-:Y:S02]  /*0b80*/  IADD3 R16, P0, PT, R16, -R17, RZ ;  /* 0x8000001110107210 */ /* 0x000fe40007f1e0ff */
[----:B------:R-:W-:Y:S02]  /*0b90*/  SHF.L.W.U32.HI R19, R18, 0x16, R19 ;  /* 0x0000001612137819 */ /* 0x000fe40000010e13 */
[----:B------:R-:W-:Y:S02]  /*0ba0*/  SHF.L.W.U32.HI R6, R7, 0x16, R6 ;  /* 0x0000001607067819 */ /* 0x000fe40000010e06 */
[----:B------:R-:W-:Y:S01]  /*0bb0*/  IADD3 R2, P1, PT, R2, R21, RZ ;  /* 0x0000001502027210 */ /* 0x000fe20007f3e0ff */
[----:B------:R-:W-:Y:S02]  /*0bc0*/  IMAD.X R17, R14, 0x1, ~R3, P0 ;  /* 0x000000010e117824 */ /* 0x000fe400000e0e03 */
[----:B0-----:R-:W-:Y:S01]  /*0bd0*/  IMAD.WIDE R4, R0, 0x8, R4 ;  /* 0x0000000800047825 */ /* 0x001fe200078e0204 */
[----:B------:R-:W-:-:S04]  /*0be0*/  IADD3.X R3, PT, PT, R6, R19, RZ, P1, !PT ;  /* 0x0000001306037210 */ /* 0x000fc80000ffe4ff */
[----:B------:R-:W-:Y:S04]  /*0bf0*/  STG.E.64 desc[UR4][R4.64], R16 ;  /* 0x0000001004007986 */ /* 0x000fe8000c101b04 */
[----:B------:R-:W-:Y:S01]  /*0c00*/  STG.E.64 desc[UR4][R4.64+0x8], R2 ;  /* 0x0000080204007986 */ /* 0x000fe2000c101b04 */
[----:B------:R-:W-:Y:S05]  /*0c10*/  EXIT ;  /* 0x000000000000794d */ /* 0x000fea0003800000 */
.L_x_208:
        /* <DEDUP_REMOVED lines=14> */
.L_x_326:


//--------------------- .text.float32_to_int64_2d_kernel --------------------------
	.section	.text.float32_to_int64_2d_kernel,"ax",@progbits
	.align	128
        .global         float32_to_int64_2d_kernel
        .type           float32_to_int64_2d_kernel,@function
        .size           float32_to_int64_2d_kernel,(.L_x_327 - float32_to_int64_2d_kernel)
        .other          float32_to_int64_2d_kernel,@"STO_CUDA_ENTRY STV_DEFAULT"
float32_to_int64_2d_kernel:
.text.float32_to_int64_2d_kernel:
[----:B------:R-:W-:Y:S01]  /*0000*/  LDC R1, c[0x0][0x37c] ;  /* 0x0000df00ff017b82 */ /* 0x000fe20000000800 */
[----:B------:R-:W0:Y:S07]  /*0010*/  S2R R2, SR_TID.X ;  /* 0x0000000000027919 */ /* 0x000e2e0000002100 */
[----:B------:R-:W1:Y:S01]  /*0020*/  LDC R0, c[0x0][0x364] ;  /* 0x0000d900ff007b82 */ /* 0x000e620000000800 */
[----:B------:R-:W2:Y:S01]  /*0030*/  LDCU.64 UR6, c[0x0][0x390] ;  /* 0x00007200ff0677ac */ /* 0x000ea20008000a00 */
[----:B------:R-:W1:Y:S06]  /*0040*/  S2R R3, SR_TID.Y ;  /* 0x0000000000037919 */ /* 0x000e6c0000002200 */
[----:B------:R-:W0:Y:S08]  /*0050*/  S2UR UR5, SR_CTAID.X ;  /* 0x00000000000579c3 */ /* 0x000e300000002500 */
[----:B------:R-:W0:Y:S08]  /*0060*/  LDC R5, c[0x0][0x360] ;  /* 0x0000d800ff057b82 */ /* 0x000e300000000800 */
[----:B------:R-:W1:Y:S01]  /*0070*/  S2UR UR4, SR_CTAID.Y ;  /* 0x00000000000479c3 */ /* 0x000e620000002600 */
[----:B0-----:R-:W-:-:S05]  /*0080*/  IMAD R5, R5, UR5, R2 ;  /* 0x0000000505057c24 */ /* 0x001fca000f8e0202 */
[----:B--2---:R-:W-:Y:S01]  /*0090*/  ISETP.GE.AND P0, PT, R5, UR7, PT ;  /* 0x0000000705007c0c */ /* 0x004fe2000bf06270 */
[----:B-1----:R-:W-:-:S05]  /*00a0*/  IMAD R0, R0, UR4, R3 ;  /* 0x0000000400007c24 */ /* 0x002fca000f8e0203 */
[----:B------:R-:W-:-:S13]  /*00b0*/  ISETP.GE.OR P0, PT, R0, UR6, P0 ;  /* 0x0000000600007c0c */ /* 0x000fda0008706670 */
[----:B------:R-:W-:Y:S05]  /*00c0*/  @P0 EXIT ;  /* 0x000000000000094d */ /* 0x000fea0003800000 */
[----:B------:R-:W0:Y:S01]  /*00d0*/  LDC.64 R2, c[0x0][0x380] ;  /* 0x0000e000ff027b82 */ /* 0x000e220000000a00 */
[----:B------:R-:W1:Y:S01]  /*00e0*/  LDCU.64 UR4, c[0x0][0x358] ;  /* 0x00006b00ff0477ac */ /* 0x000e620008000a00 */
[----:B------:R-:W-:-:S04]  /*00f0*/  IMAD R0, R0, UR7, R5 ;  /* 0x0000000700007c24 */ /* 0x000fc8000f8e0205 */
[----:B0-----:R-:W-:-:S05]  /*0100*/  IMAD.WIDE R2, R0, 0x4, R2 ;  /* 0x0000000400027825 */ /* 0x001fca00078e0202 */
[----:B-1----:R-:W2:Y:S02]  /*0110*/  LDG.E R6, desc[UR4][R2.64] ;  /* 0x0000000402067981 */ /* 0x002ea4000c1e1900 */
[----:B--2---:R-:W-:-:S04]  /*0120*/  SHF.R.U32.HI R4, RZ, 0x17, R6 ;  /* 0x00000017ff047819 */ /* 0x004fc80000011606 */
[----:B------:R-:W-:-:S04]  /*0130*/  LOP3.LUT R7, R4, 0xff, RZ, 0xc0, !PT ;  /* 0x000000ff04077812 */ /* 0x000fc800078ec0ff */
[----:B------:R-:W-:-:S13]  /*0140*/  LOP3.LUT P0, RZ, R7, 0x7fffff, R6, 0xf8, !PT ;  /* 0x007fffff07ff7812 */ /* 0x000fda000780f806 */
[----:B------:R-:W0:Y:S02]  /*0150*/  @!P0 LDC.64 R4, c[0x0][0x388] ;  /* 0x0000e200ff048b82 */ /* 0x000e240000000a00 */
[----:B0-----:R-:W-:-:S05]  /*0160*/  @!P0 IMAD.WIDE R4, R0, 0x8, R4 ;  /* 0x0000000800048825 */ /* 0x001fca00078e0204 */
[----:B------:R0:W-:Y:S01]  /*0170*/  @!P0 STG.E.64 desc[UR4][R4.64], RZ ;  /* 0x000000ff04008986 */ /* 0x0001e2000c101b04 */
[----:B------:R-:W-:Y:S05]  /*0180*/  @!P0 EXIT ;  /* 0x000000000000894d */ /* 0x000fea0003800000 */
[----:B------:R-:W1:Y:S02]  /*0190*/  LDC R2, c[0x0][0x398] ;  /* 0x0000e600ff027b82 */ /* 0x000e640000000800 */
[----:B-1----:R-:W-:Y:S02]  /*01a0*/  IADD3 R7, PT, PT, R7, -0x7f, R2 ;  /* 0xffffff8107077810 */ /* 0x002fe40007ffe002 */
[----:B------:R-:W-:Y:S02]  /*01b0*/  LOP3.LUT R2, R6, 0x7fffff, RZ, 0xc0, !PT ;  /* 0x007fffff06027812 */ /* 0x000fe400078ec0ff */
[----:B------:R-:W-:Y:S02]  /*01c0*/  ISETP.GE.AND P0, PT, R7, RZ, PT ;  /* 0x000000ff0700720c */ /* 0x000fe40003f06270 */
[----:B------:R-:W-:Y:S02]  /*01d0*/  LOP3.LUT R8, R2, 0x800000, RZ, 0xfc, !PT ;  /* 0x0080000002087812 */ /* 0x000fe400078efcff */
[----:B------:R-:W1:Y:S09]  /*01e0*/  LDC.64 R2, c[0x0][0x388] ;  /* 0x0000e200ff027b82 */ /* 0x000e720000000a00 */
[----:B0-----:R-:W-:-:S05]  /*01f0*/  @P0 IMAD.MOV.U32 R4, RZ, RZ, 0x1 ;  /* 0x00000001ff040424 */ /* 0x001fca00078e00ff */
[----:B------:R-:W-:Y:S01]  /*0200*/  @P0 SHF.L.U32 R5, R4, R7, RZ ;  /* 0x0000000704050219 */ /* 0x000fe200000006ff */
[----:B------:R-:W-:-:S03]  /*0210*/  @!P0 IMAD.MOV R7, RZ, RZ, -R7 ;  /* 0x000000ffff078224 */ /* 0x000fc600078e0a07 */
[----:B------:R-:W-:Y:S01]  /*0220*/  @P0 SHF.R.S32.HI R9, RZ, 0x1f, R5 ;  /* 0x0000001fff090819 */ /* 0x000fe20000011405 */
[----:B------:R-:W-:Y:S01]  /*0230*/  @P0 IMAD.WIDE.U32 R4, R5, R8, RZ ;  /* 0x0000000805040225 */ /* 0x000fe200078e00ff */
[----:B------:R-:W-:-:S03]  /*0240*/  @!P0 SHF.R.U32.HI R4, RZ, R7, R8 ;  /* 0x00000007ff048219 */ /* 0x000fc60000011608 */
[----:B------:R-:W-:Y:S01]  /*0250*/  @P0 IMAD R9, R9, R8, RZ ;  /* 0x0000000809090224 */ /* 0x000fe200078e02ff */
[----:B------:R-:W-:Y:S01]  /*0260*/  IADD3 R7, P1, PT, RZ, -R4, RZ ;  /* 0x80000004ff077210 */ /* 0x000fe20007f3e0ff */
[----:B-1----:R-:W-:-:S04]  /*0270*/  IMAD.WIDE R2, R0, 0x8, R2 ;  /* 0x0000000800027825 */ /* 0x002fc800078e0202 */
[----:B------:R-:W-:Y:S02]  /*0280*/  @P0 IMAD.IADD R5, R5, 0x1, R9 ;  /* 0x0000000105050824 */ /* 0x000fe400078e0209 */
[----:B------:R-:W-:Y:S01]  /*0290*/  @!P0 IMAD.MOV.U32 R5, RZ, RZ, RZ ;  /* 0x000000ffff058224 */ /* 0x000fe200078e00ff */
[----:B------:R-:W-:-:S03]  /*02a0*/  ISETP.GE.AND P0, PT, R6, RZ, PT ;  /* 0x000000ff0600720c */ /* 0x000fc60003f06270 */
[----:B------:R-:W-:Y:S01]  /*02b0*/  IMAD.X R6, RZ, RZ, ~R5, P1 ;  /* 0x000000ffff067224 */ /* 0x000fe200008e0e05 */
[----:B------:R-:W-:-:S04]  /*02c0*/  SEL R4, R7, R4, !P0 ;  /* 0x0000000407047207 */ /* 0x000fc80004000000 */
[----:B------:R-:W-:-:S05]  /*02d0*/  SEL R5, R6, R5, !P0 ;  /* 0x0000000506057207 */ /* 0x000fca0004000000 */
[----:B------:R-:W-:Y:S01]  /*02e0*/  STG.E.64 desc[UR4][R2.64], R4 ;  /* 0x0000000402007986 */ /* 0x000fe2000c101b04 */
[----:B------:R-:W-:Y:S05]  /*02f0*/  EXIT ;  /* 0x000000000000794d */ /* 0x000fea0003800000 */
.L_x_209:
        /* <DEDUP_REMOVED lines=16> */
.L_x_327:


//--------------------- .text.wkv_b_bf16_to_int32_kernel --------------------------
	.section	.text.wkv_b_bf16_to_int32_kernel,"ax",@progbits
	.align	128
        .global         wkv_b_bf16_to_int32_kernel
        .type           wkv_b_bf16_to_int32_kernel,@function
        .size           wkv_b_bf16_to_int32_kernel,(.L_x_328 - wkv_b_bf16_to_int32_kernel)
        .other          wkv_b_bf16_to_int32_kernel,@"STO_CUDA_ENTRY STV_DEFAULT"
wkv_b_bf16_to_int32_kernel:
.text.wkv_b_bf16_to_int32_kernel:
        /* <DEDUP_REMOVED lines=17> */
[----:B-1----:R-:W2:Y:S02]  /*0110*/  LDG.E.U16 R0, desc[UR4][R2.64] ;  /* 0x0000000402007981 */ /* 0x002ea4000c1e1500 */
[----:B--2---:R-:W-:-:S04]  /*0120*/  SHF.R.U32.HI R4, RZ, 0x7, R0 ;  /* 0x00000007ff047819 */ /* 0x004fc80000011600 */
[----:B------:R-:W-:-:S04]  /*0130*/  LOP3.LUT R9, R4, 0xff, RZ, 0xc0, !PT ;  /* 0x000000ff04097812 */ /* 0x000fc800078ec0ff */
[----:B------:R-:W-:-:S13]  /*0140*/  LOP3.LUT P0, RZ, R9, 0x7f, R0, 0xf8, !PT ;  /* 0x0000007f09ff7812 */ /* 0x000fda000780f800 */
[----:B------:R-:W0:Y:S02]  /*0150*/  @!P0 LDC.64 R4, c[0x0][0x388] ;  /* 0x0000e200ff048b82 */ /* 0x000e240000000a00 */
[----:B0-----:R-:W-:-:S05]  /*0160*/  @!P0 IMAD.WIDE R4, R7, 0x4, R4 ;  /* 0x0000000407048825 */ /* 0x001fca00078e0204 */
[----:B------:R0:W-:Y:S01]  /*0170*/  @!P0 STG.E desc[UR4][R4.64], RZ ;  /* 0x000000ff04008986 */ /* 0x0001e2000c101904 */
[----:B------:R-:W-:Y:S05]  /*0180*/  @!P0 EXIT ;  /* 0x000000000000894d */ /* 0x000fea0003800000 */
[----:B------:R-:W-:-:S13]  /*0190*/  ISETP.GE.U32.AND P0, PT, R9, 0x7e, PT ;  /* 0x0000007e0900780c */ /* 0x000fda0003f06070 */
[----:B------:R-:W1:Y:S01]  /*01a0*/  @P0 LDC.64 R2, c[0x0][0x388] ;  /* 0x0000e200ff020b82 */ /* 0x000e620000000a00 */
[----:B0-----:R-:W-:Y:S02]  /*01b0*/  @P0 IMAD.MOV.U32 R5, RZ, RZ, 0x7fffffff ;  /* 0x7fffffffff050424 */ /* 0x001fe400078e00ff */
[----:B-1----:R-:W-:-:S05]  /*01c0*/  @P0 IMAD.WIDE R2, R7, 0x4, R2 ;  /* 0x0000000407020825 */ /* 0x002fca00078e0202 */
[----:B------:R0:W-:Y:S01]  /*01d0*/  @P0 STG.E desc[UR4][R2.64], R5 ;  /* 0x0000000502000986 */ /* 0x0001e2000c101904 */
[----:B------:R-:W-:Y:S05]  /*01e0*/  @P0 EXIT ;  /* 0x000000000000094d */ /* 0x000fea0003800000 */
[----:B0-----:R-:W0:Y:S01]  /*01f0*/  LDC.64 R2, c[0x0][0x388] ;  /* 0x0000e200ff027b82 */ /* 0x001e220000000a00 */
[C---:B------:R-:W-:Y:S01]  /*0200*/  ISETP.GT.U32.AND P0, PT, R9.reuse, 0x65, PT ;  /* 0x000000650900780c */ /* 0x040fe20003f04070 */
[C---:B------:R-:W-:Y:S01]  /*0210*/  VIADD R5, R9.reuse, 0xffffff9a ;  /* 0xffffff9a09057836 */ /* 0x040fe20000000000 */
[C---:B------:R-:W-:Y:S02]  /*0220*/  LOP3.LUT R4, R0.reuse, 0x7f, RZ, 0xc0, !PT ;  /* 0x0000007f00047812 */ /* 0x040fe400078ec0ff */
[----:B------:R-:W-:Y:S02]  /*0230*/  LOP3.LUT P1, RZ, R0, 0x8000, RZ, 0xc0, !PT ;  /* 0x0000800000ff7812 */ /* 0x000fe4000782c0ff */
[----:B------:R-:W-:Y:S02]  /*0240*/  LOP3.LUT R4, R4, 0x80, RZ, 0xfc, !PT ;  /* 0x0000008004047812 */ /* 0x000fe400078efcff */
[----:B------:R-:W-:Y:S02]  /*0250*/  IADD3 R9, PT, PT, -R9, 0x66, RZ ;  /* 0x0000006609097810 */ /* 0x000fe40007ffe1ff */
[----:B------:R-:W-:-:S03]  /*0260*/  SHF.L.U32 R5, R4, R5, RZ ;  /* 0x0000000504057219 */ /* 0x000fc600000006ff */
[----:B------:R-:W-:-:S05]  /*0270*/  @!P0 SHF.R.U32.HI R5, RZ, R9, R4 ;  /* 0x00000009ff058219 */ /* 0x000fca0000011604 */
[----:B------:R-:W-:Y:S02]  /*0280*/  @P1 IMAD.MOV R5, RZ, RZ, -R5 ;  /* 0x000000ffff051224 */ /* 0x000fe400078e0a05 */
[----:B0-----:R-:W-:-:S05]  /*0290*/  IMAD.WIDE R2, R7, 0x4, R2 ;  /* 0x0000000407027825 */ /* 0x001fca00078e0202 */
[----:B------:R-:W-:Y:S01]  /*02a0*/  STG.E desc[UR4][R2.64], R5 ;  /* 0x0000000502007986 */ /* 0x000fe2000c101904 */
[----:B------:R-:W-:Y:S05]  /*02b0*/  EXIT ;  /* 0x000000000000794d */ /* 0x000fea0003800000 */
.L_x_210:
        /* <DEDUP_REMOVED lines=12> */
.L_x_328:


//--------------------- .text.bf16_to_int32_2d_kernel --------------------------
	.section	.text.bf16_to_int32_2d_kernel,"ax",@progbits
	.align	128
        .global         bf16_to_int32_2d_kernel
        .type           bf16_to_int32_2d_kernel,@function
        .size           bf16_to_int32_2d_kernel,(.L_x_329 - bf16_to_int32_2d_kernel)
        .other          bf16_to_int32_2d_kernel,@"STO_CUDA_ENTRY STV_DEFAULT"
bf16_to_int32_2d_kernel:
.text.bf16_to_int32_2d_kernel:
        /* <DEDUP_REMOVED lines=25> */
[----:B------:R-:W1:Y:S01]  /*0190*/  LDCU UR6, c[0x0][0x398] ;  /* 0x00007300ff0677ac */ /* 0x000e620008000800 */
[----:B------:R-:W2:Y:S01]  /*01a0*/  LDC.64 R2, c[0x0][0x388] ;  /* 0x0000e200ff027b82 */ /* 0x000ea20000000a00 */
[C---:B0-----:R-:W-:Y:S02]  /*01b0*/  LOP3.LUT R4, R0.reuse, 0x7f, RZ, 0xc0, !PT ;  /* 0x0000007f00047812 */ /* 0x041fe400078ec0ff */
[----:B------:R-:W-:Y:S02]  /*01c0*/  LOP3.LUT P1, RZ, R0, 0x8000, RZ, 0xc0, !PT ;  /* 0x0000800000ff7812 */ /* 0x000fe4000782c0ff */
[----:B------:R-:W-:Y:S01]  /*01d0*/  LOP3.LUT R4, R4, 0x80, RZ, 0xfc, !PT ;  /* 0x0000008004047812 */ /* 0x000fe200078efcff */
[----:B-1----:R-:W-:-:S04]  /*01e0*/  VIADD R9, R9, UR6 ;  /* 0x0000000609097c36 */ /* 0x002fc80008000000 */
[C---:B------:R-:W-:Y:S01]  /*01f0*/  VIADD R5, R9.reuse, 0xffffff81 ;  /* 0xffffff8109057836 */ /* 0x040fe20000000000 */
[----:B------:R-:W-:Y:S01]  /*0200*/  IADD3 R9, PT, PT, -R9, 0x7f, RZ ;  /* 0x0000007f09097810 */ /* 0x000fe20007ffe1ff */
[----:B--2---:R-:W-:-:S03]  /*0210*/  IMAD.WIDE R2, R7, 0x4, R2 ;  /* 0x0000000407027825 */ /* 0x004fc600078e0202 */
[----:B------:R-:W-:Y:S02]  /*0220*/  ISETP.GE.AND P0, PT, R5, RZ, PT ;  /* 0x000000ff0500720c */ /* 0x000fe40003f06270 */
[----:B------:R-:W-:-:S11]  /*0230*/  SHF.L.U32 R5, R4, R5, RZ ;  /* 0x0000000504057219 */ /* 0x000fd600000006ff */
[----:B------:R-:W-:-:S05]  /*0240*/  @!P0 SHF.R.U32.HI R5, RZ, R9, R4 ;  /* 0x00000009ff058219 */ /* 0x000fca0000011604 */
[----:B------:R-:W-:-:S05]  /*0250*/  @P1 IMAD.MOV R5, RZ, RZ, -R5 ;  /* 0x000000ffff051224 */ /* 0x000fca00078e0a05 */
[----:B------:R-:W-:Y:S01]  /*0260*/  STG.E desc[UR4][R2.64], R5 ;  /* 0x0000000502007986 */ /* 0x000fe2000c101904 */
[----:B------:R-:W-:Y:S05]  /*0270*/  EXIT ;  /* 0x000000000000794d */ /* 0x000fea0003800000 */
.L_x_211:
        /* <DEDUP_REMOVED lines=16> */
.L_x_329:


//--------------------- .text.int64_64_bmm_broadcast_kernel --------------------------
	.section	.text.int64_64_bmm_broadcast_kernel,"ax",@progbits
	.align	128
        .global         int64_64_bmm_broadcast_kernel
        .type           int64_64_bmm_broadcast_kernel,@function
        .size           int64_64_bmm_broadcast_kernel,(.L_x_312 - int64_64_bmm_broadcast_kernel)
        .other          int64_64_bmm_broadcast_kernel,@"STO_CUDA_ENTRY STV_DEFAULT"
int64_64_bmm_broadcast_kernel:
.text.int64_64_bmm_broadcast_kernel:
[----:B------:R-:W-:Y:S01]  /*0000*/  LDC R1, c[0x0][0x37c] ;  /* 0x0000df00ff017b82 */ /* 0x000fe20000000800 */
[----:B------:R-:W0:Y:S07]  /*0010*/  S2R R5, SR_TID.X ;  /* 0x0000000000057919 */ /* 0x000e2e0000002100 */
[----:B------:R-:W1:Y:S01]  /*0020*/  LDC R2, c[0x0][0x364] ;  /* 0x0000d900ff027b82 */ /* 0x000e620000000800 */
[----:B------:R-:W2:Y:S01]  /*0030*/  LDCU UR6, c[0x0][0x3c4] ;  /* 0x00007880ff0677ac */ /* 0x000ea20008000800 */
[----:B------:R-:W1:Y:S01]  /*0040*/  S2R R3, SR_TID.Y ;  /* 0x0000000000037919 */ /* 0x000e620000002200 */
[----:B------:R-:W3:Y:S05]  /*0050*/  LDCU UR9, c[0x0][0x3bc] ;  /* 0x00007780ff0977ac */ /* 0x000eea0008000800 */
[----:B------:R-:W0:Y:S08]  /*0060*/  S2UR UR5, SR_CTAID.X ;  /* 0x00000000000579c3 */ /* 0x000e300000002500 */
[----:B------:R-:W0:Y:S08]  /*0070*/  LDC R0, c[0x0][0x360] ;  /* 0x0000d800ff007b82 */ /* 0x000e300000000800 */
[----:B------:R-:W1:Y:S01]  /*0080*/  S2UR UR4, SR_CTAID.Y ;  /* 0x00000000000479c3 */ /* 0x000e620000002600 */
[----:B0-----:R-:W-:-:S05]  /*0090*/  IMAD R0, R0, UR5, R5 ;  /* 0x0000000500007c24 */ /* 0x001fca000f8e0205 */
[----:B--2---:R-:W-:Y:S01]  /*00a0*/  ISETP.GE.AND P0, PT, R0, UR6, PT ;  /* 0x0000000600007c0c */ /* 0x004fe2000bf06270 */
[----:B-1----:R-:W-:-:S05]  /*00b0*/  IMAD R2, R2, UR4, R3 ;  /* 0x0000000402027c24 */ /* 0x002fca000f8e0203 */
[----:B---3--:R-:W-:-:S13]  /*00c0*/  ISETP.GE.OR P0, PT, R2, UR9, P0 ;  /* 0x0000000902007c0c */ /* 0x008fda0008706670 */
[----:B------:R-:W-:Y:S05]  /*00d0*/  @P0 EXIT ;  /* 0x000000000000094d */ /* 0x000fea0003800000 */
[----:B------:R-:W0:Y:S01]  /*00e0*/  LDCU UR5, c[0x0][0x3c0] ;  /* 0x00007800ff0577ac */ /* 0x000e220008000800 */
[----:B------:R-:W1:Y:S01]  /*00f0*/  S2R R3, SR_CTAID.Z ;  /* 0x0000000000037919 */ /* 0x000e620000002700 */
[----:B------:R-:W-:Y:S02]  /*0100*/  HFMA2 R14, -RZ, RZ, 0, 0 ;  /* 0x00000000ff0e7431 */ /* 0x000fe400000001ff */
[----:B------:R-:W-:Y:S01]  /*0110*/  IMAD.MOV.U32 R23, RZ, RZ, RZ ;  /* 0x000000ffff177224 */ /* 0x000fe200078e00ff */
[----:B------:R-:W2:Y:S01]  /*0120*/  LDCU.64 UR6, c[0x0][0x358] ;  /* 0x00006b00ff0677ac */ /* 0x000ea20008000a00 */
[----:B------:R-:W-:Y:S02]  /*0130*/  IMAD.MOV.U32 R12, RZ, RZ, RZ ;  /* 0x000000ffff0c7224 */ /* 0x000fe400078e00ff */
[----:B------:R-:W-:Y:S01]  /*0140*/  IMAD.MOV.U32 R9, RZ, RZ, RZ ;  /* 0x000000ffff097224 */ /* 0x000fe200078e00ff */
[----:B0-----:R-:W-:-:S09]  /*0150*/  UISETP.GE.AND UP0, UPT, UR5, 0x1, UPT ;  /* 0x000000010500788c */ /* 0x001fd2000bf06270 */
[----:B--2---:R-:W-:Y:S05]  /*0160*/  BRA.U !UP0, `(.L_x_212) ;  /* 0x00000029089c7547 */ /* 0x004fea000b800000 */
[----:B------:R-:W-:Y:S01]  /*0170*/  UISETP.GE.U32.AND UP0, UPT, UR5, 0x4, UPT ;  /* 0x000000040500788c */ /* 0x000fe2000bf06070 */
[----:B-1----:R-:W-:Y:S01]  /*0180*/  IMAD R5, R3, UR9, R2 ;  /* 0x0000000903057c24 */ /* 0x002fe2000f8e0202 */
[----:B------:R-:W-:Y:S02]  /*0190*/  ULOP3.LUT UR8, UR5, 0x3, URZ, 0xc0, !UPT ;  /* 0x0000000305087892 */ /* 0x000fe4000f8ec0ff */
[----:B------:R-:W-:Y:S01]  /*01a0*/  IMAD R4, R0, UR5, RZ ;  /* 0x0000000500047c24 */ /* 0x000fe2000f8e02ff */
[----:B------:R-:W-:Y:S01]  /*01b0*/  UMOV UR4, URZ ;  /* 0x000000ff00047c82 */ /* 0x000fe20008000000 */
[----:B------:R-:W-:Y:S02]  /*01c0*/  IMAD.MOV.U32 R23, RZ, RZ, RZ ;  /* 0x000000ffff177224 */ /* 0x000fe400078e00ff */
[----:B------:R-:W-:Y:S02]  /*01d0*/  IMAD.MOV.U32 R12, RZ, RZ, RZ ;  /* 0x000000ffff0c7224 */ /* 0x000fe400078e00ff */
[----:B------:R-:W-:Y:S01]  /*01e0*/  IMAD R5, R5, UR5, RZ ;  /* 0x0000000505057c24 */ /* 0x000fe2000f8e02ff */
[----:B------:R-:W-:Y:S06]  /*01f0*/  BRA.U !UP0, `(.L_x_213) ;  /* 0x0000001508d47547 */ /* 0x000fec000b800000 */
[----:B------:R-:W-:Y:S01]  /*0200*/  HFMA2 R14, -RZ, RZ, 0, 0 ;  /* 0x00000000ff0e7431 */ /* 0x000fe200000001ff */
[----:B------:R-:W-:Y:S01]  /*0210*/  ULOP3.LUT UR4, UR5, 0x7ffffffc, URZ, 0xc0, !UPT ;  /* 0x7ffffffc05047892 */ /* 0x000fe2000f8ec0ff */
[----:B------:R-:W-:Y:S01]  /*0220*/  IMAD.MOV.U32 R23, RZ, RZ, RZ ;  /* 0x000000ffff177224 */ /* 0x000fe200078e00ff */
[----:B------:R-:W-:Y:S01]  /*0230*/  MOV R12, RZ ;  /* 0x000000ff000c7202 */ /* 0x000fe20000000f00 */
[----:B------:R-:W-:Y:S01]  /*0240*/  IMAD.MOV.U32 R6, RZ, RZ, R4 ;  /* 0x000000ffff067224 */ /* 0x000fe200078e0004 */
[----:B------:R-:W0:Y:S01]  /*0250*/  LDCU UR10, c[0x0][0x3a4] ;  /* 0x00007480ff0a77ac */ /* 0x000e220008000800 */
[----:B------:R-:W-:Y:S02]  /*0260*/  IMAD.MOV.U32 R7, RZ, RZ, R5 ;  /* 0x000000ffff077224 */ /* 0x000fe400078e0005 */
[----:B------:R-:W-:Y:S01]  /*0270*/  IMAD.MOV.U32 R9, RZ, RZ, RZ ;  /* 0x000000ffff097224 */ /* 0x000fe200078e00ff */
[----:B------:R-:W1:Y:S01]  /*0280*/  LDCU UR11, c[0x0][0x3a0] ;  /* 0x00007400ff0b77ac */ /* 0x000e620008000800 */
[----:B------:R-:W2:Y:S01]  /*0290*/  LDCU UR12, c[0x0][0x3ac] ;  /* 0x00007580ff0c77ac */ /* 0x000ea20008000800 */
[----:B------:R-:W3:Y:S01]  /*02a0*/  LDCU UR13, c[0x0][0x3a8] ;  /* 0x00007500ff0d77ac */ /* 0x000ee20008000800 */
[----:B------:R-:W-:-:S12]  /*02b0*/  UIADD3 UR5, UPT, UPT, -UR4, URZ, URZ ;  /* 0x000000ff04057290 */ /* 0x000fd8000fffe1ff */
.L_x_238:
[----:B------:R-:W4:Y:S08]  /*02c0*/  LDC.64 R18, c[0x0][0x380] ;  /* 0x0000e000ff127b82 */ /* 0x000f300000000a00 */
[----:B------:R-:W0:Y:S01]  /*02d0*/  LDC.64 R16, c[0x0][0x388] ;  /* 0x0000e200ff107b82 */ /* 0x000e220000000a00 */
[----:B----4-:R-:W-:-:S05]  /*02e0*/  IMAD.WIDE R18, R7, 0x8, R18 ;  /* 0x0000000807127825 */ /* 0x010fca00078e0212 */
[----:B------:R-:W4:Y:S01]  /*02f0*/  LDG.E.64.CONSTANT R24, desc[UR6][R18.64] ;  /* 0x0000000612187981 */ /* 0x000f22000c1e9b00 */
[----:B0-----:R-:W-:-:S05]  /*0300*/  IMAD.WIDE R16, R6, 0x8, R16 ;  /* 0x0000000806107825 */ /* 0x001fca00078e0210 */
[----:B------:R0:W5:Y:S01]  /*0310*/  LDG.E.64.CONSTANT R34, desc[UR6][R16.64] ;  /* 0x0000000610227981 */ /* 0x000162000c1e9b00 */
[----:B------:R-:W-:Y:S01]  /*0320*/  BSSY.RECONVERGENT B0, `(.L_x_214) ;  /* 0x0000020000007945 */ /* 0x000fe20003800200 */
[----:B----4-:R-:W-:-:S04]  /*0330*/  LOP3.LUT R8, R25, UR10, RZ, 0xfc, !PT ;  /* 0x0000000a19087c12 */ /* 0x010fc8000f8efcff */
[----:B------:R-:W-:-:S13]  /*0340*/  ISETP.NE.U32.AND P0, PT, R8, RZ, PT ;  /* 0x000000ff0800720c */ /* 0x000fda0003f05070 */
[----:B0-----:R-:W-:Y:S05]  /*0350*/  @P0 BRA `(.L_x_215) ;  /* 0x0000000000500947 */ /* 0x001fea0003800000 */
[----:B-1----:R-:W0:Y:S01]  /*0360*/  I2F.U32.RP R8, UR11 ;  /* 0x0000000b00087d06 */ /* 0x002e220008209000 */
[----:B------:R-:W-:Y:S02]  /*0370*/  ISETP.NE.U32.AND P2, PT, RZ, UR11, PT ;  /* 0x0000000bff007c0c */ /* 0x000fe4000bf45070 */
[----:B------:R-:W-:-:S05]  /*0380*/  MOV R33, RZ ;  /* 0x000000ff00217202 */ /* 0x000fca0000000f00 */
[----:B0-----:R-:W0:Y:S02]  /*0390*/  MUFU.RCP R8, R8 ;  /* 0x0000000800087308 */ /* 0x001e240000001000 */
[----:B0-----:R-:W-:-:S06]  /*03a0*/  VIADD R10, R8, 0xffffffe ;  /* 0x0ffffffe080a7836 */ /* 0x001fcc0000000000 */
[----:B------:R0:W1:Y:S02]  /*03b0*/  F2I.FTZ.U32.TRUNC.NTZ R11, R10 ;  /* 0x0000000a000b7305 */ /* 0x000064000021f000 */
[----:B0-----:R-:W-:Y:S02]  /*03c0*/  IMAD.MOV.U32 R10, RZ, RZ, RZ ;  /* 0x000000ffff0a7224 */ /* 0x001fe400078e00ff */
[----:B-1----:R-:W-:-:S04]  /*03d0*/  IMAD.MOV R13, RZ, RZ, -R11 ;  /* 0x000000ffff0d7224 */ /* 0x002fc800078e0a0b */
[----:B------:R-:W-:-:S04]  /*03e0*/  IMAD R13, R13, UR11, RZ ;  /* 0x0000000b0d0d7c24 */ /* 0x000fc8000f8e02ff */
[----:B------:R-:W-:-:S06]  /*03f0*/  IMAD.HI.U32 R11, R11, R13, R10 ;  /* 0x0000000d0b0b7227 */ /* 0x000fcc00078e000a */
[----:B------:R-:W-:-:S05]  /*0400*/  IMAD.HI.U32 R32, R11, R24, RZ ;  /* 0x000000180b207227 */ /* 0x000fca00078e00ff */
[----:B------:R-:W-:-:S05]  /*0410*/  IADD3 R11, PT, PT, -R32, RZ, RZ ;  /* 0x000000ff200b7210 */ /* 0x000fca0007ffe1ff */
[----:B------:R-:W-:-:S05]  /*0420*/  IMAD R24, R11, UR11, R24 ;  /* 0x0000000b0b187c24 */ /* 0x000fca000f8e0218 */
[----:B------:R-:W-:-:S13]  /*0430*/  ISETP.GE.U32.AND P0, PT, R24, UR11, PT ;  /* 0x0000000b18007c0c */ /* 0x000fda000bf06070 */
[----:B------:R-:W-:Y:S02]  /*0440*/  @P0 VIADD R24, R24, -UR11 ;  /* 0x8000000b18180c36 */ /* 0x000fe40008000000 */
[----:B------:R-:W-:-:S03]  /*0450*/  @P0 VIADD R32, R32, 0x1 ;  /* 0x0000000120200836 */ /* 0x000fc60000000000 */
[----:B------:R-:W-:-:S13]  /*0460*/  ISETP.GE.U32.AND P1, PT, R24, UR11, PT ;  /* 0x0000000b18007c0c */ /* 0x000fda000bf26070 */
[----:B------:R-:W-:Y:S01]  /*0470*/  @P1 VIADD R32, R32, 0x1 ;  /* 0x0000000120201836 */ /* 0x000fe20000000000 */
[----:B------:R-:W-:Y:S01]  /*0480*/  @!P2 LOP3.LUT R32, RZ, UR11, RZ, 0x33, !PT ;  /* 0x0000000bff20ac12 */ /* 0x000fe2000f8e33ff */
[----:B------:R-:W-:Y:S06]  /*0490*/  BRA `(.L_x_216) ;  /* 0x0000000000207947 */ /* 0x000fec0003800000 */
.L_x_215:
[----:B------:R-:W0:Y:S01]  /*04a0*/  LDCU.64 UR14, c[0x0][0x3a0] ;  /* 0x00007400ff0e77ac */ /* 0x000e220008000a00 */
[----:B------:R-:W-:Y:S01]  /*04b0*/  IMAD.MOV.U32 R13, RZ, RZ, R25 ;  /* 0x000000ffff0d7224 */ /* 0x000fe200078e0019 */
[----:B------:R-:W-:Y:S01]  /*04c0*/  MOV R8, 0x500 ;  /* 0x0000050000087802 */ /* 0x000fe20000000f00 */
[----:B0-----:R-:W-:Y:S02]  /*04d0*/  IMAD.U32 R11, RZ, RZ, UR14 ;  /* 0x0000000eff0b7e24 */ /* 0x001fe4000f8e00ff */
[----:B------:R-:W-:-:S07]  /*04e0*/  IMAD.U32 R10, RZ, RZ, UR15 ;  /* 0x0000000fff0a7e24 */ /* 0x000fce000f8e00ff */
[----:B-123-5:R-:W-:Y:S05]  /*04f0*/  CALL.REL.NOINC `($__internal_6_$__cuda_sm20_div_s64) ;  /* 0x0000002800307944 */ /* 0x02efea0003c00000 */
[----:B------:R-:W-:Y:S01]  /*0500*/  MOV R32, R20 ;  /* 0x0000001400207202 */ /* 0x000fe20000000f00 */
[----:B------:R-:W-:-:S07]  /*0510*/  IMAD.MOV.U32 R33, RZ, RZ, R21 ;  /* 0x000000ffff217224 */ /* 0x000fce00078e0015 */
.L_x_216:
[----:B--23--:R-:W-:Y:S05]  /*0520*/  BSYNC.RECONVERGENT B0 ;  /* 0x0000000000007941 */ /* 0x00cfea0003800200 */
.L_x_214:
[----:B-----5:R-:W-:Y:S01]  /*0530*/  LOP3.LUT R8, R35, UR12, RZ, 0xfc, !PT ;  /* 0x0000000c23087c12 */ /* 0x020fe2000f8efcff */
[----:B------:R-:W-:Y:S03]  /*0540*/  BSSY.RECONVERGENT B0, `(.L_x_217) ;  /* 0x000001e000007945 */ /* 0x000fe60003800200 */
[----:B------:R-:W-:-:S13]  /*0550*/  ISETP.NE.U32.AND P0, PT, R8, RZ, PT ;  /* 0x000000ff0800720c */ /* 0x000fda0003f05070 */
[----:B------:R-:W-:Y:S05]  /*0560*/  @P0 BRA `(.L_x_218) ;  /* 0x0000000000500947 */ /* 0x000fea0003800000 */
[----:B------:R-:W0:Y:S01]  /*0570*/  I2F.U32.RP R8, UR13 ;  /* 0x0000000d00087d06 */ /* 0x000e220008209000 */
[----:B------:R-:W-:Y:S01]  /*0580*/  ISETP.NE.U32.AND P2, PT, RZ, UR13, PT ;  /* 0x0000000dff007c0c */ /* 0x000fe2000bf45070 */
[----:B------:R-:W-:-:S06]  /*0590*/  IMAD.MOV.U32 R21, RZ, RZ, RZ ;  /* 0x000000ffff157224 */ /* 0x000fcc00078e00ff */
[----:B0-----:R-:W0:Y:S02]  /*05a0*/  MUFU.RCP R8, R8 ;  /* 0x0000000800087308 */ /* 0x001e240000001000 */
[----:B0-----:R-:W-:-:S06]  /*05b0*/  VIADD R10, R8, 0xffffffe ;  /* 0x0ffffffe080a7836 */ /* 0x001fcc0000000000 */
[----:B------:R0:W1:Y:S02]  /*05c0*/  F2I.FTZ.U32.TRUNC.NTZ R11, R10 ;  /* 0x0000000a000b7305 */ /* 0x000064000021f000 */
[----:B0-----:R-:W-:Y:S02]  /*05d0*/  HFMA2 R10, -RZ, RZ, 0, 0 ;  /* 0x00000000ff0a7431 */ /* 0x001fe400000001ff */
[----:B-1----:R-:W-:-:S04]  /*05e0*/  IMAD.MOV R13, RZ, RZ, -R11 ;  /* 0x000000ffff0d7224 */ /* 0x002fc800078e0a0b */
[----:B------:R-:W-:-:S04]  /*05f0*/  IMAD R13, R13, UR13, RZ ;  /* 0x0000000d0d0d7c24 */ /* 0x000fc8000f8e02ff */
[----:B------:R-:W-:-:S06]  /*0600*/  IMAD.HI.U32 R11, R11, R13, R10 ;  /* 0x0000000d0b0b7227 */ /* 0x000fcc00078e000a */
[----:B------:R-:W-:-:S04]  /*0610*/  IMAD.HI.U32 R20, R11, R34, RZ ;  /* 0x000000220b147227 */ /* 0x000fc800078e00ff */
[----:B------:R-:W-:-:S04]  /*0620*/  IMAD.MOV R11, RZ, RZ, -R20 ;  /* 0x000000ffff0b7224 */ /* 0x000fc800078e0a14 */
[----:B------:R-:W-:-:S05]  /*0630*/  IMAD R34, R11, UR13, R34 ;  /* 0x0000000d0b227c24 */ /* 0x000fca000f8e0222 */
[----:B------:R-:W-:-:S13]  /*0640*/  ISETP.GE.U32.AND P0, PT, R34, UR13, PT ;  /* 0x0000000d22007c0c */ /* 0x000fda000bf06070 */
[----:B------:R-:W-:Y:S02]  /*0650*/  @P0 VIADD R34, R34, -UR13 ;  /* 0x8000000d22220c36 */ /* 0x000fe40008000000 */
[----:B------:R-:W-:-:S03]  /*0660*/  @P0 VIADD R20, R20, 0x1 ;  /* 0x0000000114140836 */ /* 0x000fc60000000000 */
[----:B------:R-:W-:-:S13]  /*0670*/  ISETP.GE.U32.AND P1, PT, R34, UR13, PT ;  /* 0x0000000d22007c0c */ /* 0x000fda000bf26070 */
[----:B------:R-:W-:Y:S02]  /*0680*/  @P1 IADD3 R20, PT, PT, R20, 0x1, RZ ;  /* 0x0000000114141810 */ /* 0x000fe40007ffe0ff */
[----:B------:R-:W-:Y:S01]  /*0690*/  @!P2 LOP3.LUT R20, RZ, UR13, RZ, 0x33, !PT ;  /* 0x0000000dff14ac12 */ /* 0x000fe2000f8e33ff */
[----:B------:R-:W-:Y:S06]  /*06a0*/  BRA `(.L_x_219) ;  /* 0x00000000001c7947 */ /* 0x000fec0003800000 */
.L_x_218:
[----:B------:R-:W0:Y:S01]  /*06b0*/  LDCU.64 UR14, c[0x0][0x3a8] ;  /* 0x00007500ff0e77ac */ /* 0x000e220008000a00 */
[----:B------:R-:W-:Y:S01]  /*06c0*/  IMAD.MOV.U32 R24, RZ, RZ, R34 ;  /* 0x000000ffff187224 */ /* 0x000fe200078e0022 */
[----:B------:R-:W-:Y:S01]  /*06d0*/  MOV R8, 0x720 ;  /* 0x0000072000087802 */ /* 0x000fe20000000f00 */
[----:B------:R-:W-:Y:S01]  /*06e0*/  IMAD.MOV.U32 R13, RZ, RZ, R35 ;  /* 0x000000ffff0d7224 */ /* 0x000fe200078e0023 */
[----:B0-----:R-:W-:Y:S01]  /*06f0*/  MOV R11, UR14 ;  /* 0x0000000e000b7c02 */ /* 0x001fe20008000f00 */
[----:B------:R-:W-:-:S07]  /*0700*/  IMAD.U32 R10, RZ, RZ, UR15 ;  /* 0x0000000fff0a7e24 */ /* 0x000fce000f8e00ff */
[----:B------:R-:W-:Y:S05]  /*0710*/  CALL.REL.NOINC `($__internal_6_$__cuda_sm20_div_s64) ;  /* 0x0000002400a87944 */ /* 0x000fea0003c00000 */
.L_x_219:
[----:B------:R-:W-:Y:S05]  /*0720*/  BSYNC.RECONVERGENT B0 ;  /* 0x0000000000007941 */ /* 0x000fea0003800200 */
.L_x_217:
[----:B------:R-:W-:-:S04]  /*0730*/  IMAD.WIDE.U32 R24, R21, R32, RZ ;  /* 0x0000002015187225 */ /* 0x000fc800078e00ff */
[----:B------:R-:W-:-:S04]  /*0740*/  IMAD.WIDE.U32 R28, R20, R32, RZ ;  /* 0x00000020141c7225 */ /* 0x000fc800078e00ff */
[----:B------:R-:W-:-:S04]  /*0750*/  IMAD.WIDE.U32 R24, P0, R33, R20, R24 ;  /* 0x0000001421187225 */ /* 0x000fc80007800018 */
[----:B------:R-:W-:Y:S01]  /*0760*/  IMAD.X R11, RZ, RZ, RZ, P0 ;  /* 0x000000ffff0b7224 */ /* 0x000fe200000e06ff */
[----:B------:R-:W-:Y:S01]  /*0770*/  IADD3 R13, P0, PT, R29, R24, RZ ;  /* 0x000000181d0d7210 */ /* 0x000fe20007f1e0ff */
[----:B------:R-:W-:Y:S02]  /*0780*/  IMAD.MOV.U32 R10, RZ, RZ, R25 ;  /* 0x000000ffff0a7224 */ /* 0x000fe400078e0019 */
[----:B------:R-:W2:Y:S01]  /*0790*/  LDG.E.64.CONSTANT R24, desc[UR6][R18.64+0x8] ;  /* 0x0000080612187981 */ /* 0x000ea2000c1e9b00 */
[----:B------:R-:W-:Y:S01]  /*07a0*/  ISETP.LT.AND P1, PT, R21, RZ, PT ;  /* 0x000000ff1500720c */ /* 0x000fe20003f21270 */
[----:B------:R-:W-:Y:S01]  /*07b0*/  IMAD.WIDE.U32.X R10, R33, R21, R10, P0 ;  /* 0x00000015210a7225 */ /* 0x000fe200000e040a */
[----:B------:R-:W-:Y:S02]  /*07c0*/  IADD3 R28, P0, PT, R23, R28, RZ ;  /* 0x0000001c171c7210 */ /* 0x000fe40007f1e0ff */
[----:B------:R0:W5:Y:S01]  /*07d0*/  LDG.E.64.CONSTANT R22, desc[UR6][R16.64+0x8] ;  /* 0x0000080610167981 */ /* 0x000162000c1e9b00 */
[----:B------:R-:W-:-:S04]  /*07e0*/  IADD3 R15, P2, PT, -R20, R10, RZ ;  /* 0x0000000a140f7210 */ /* 0x000fc80007f5e1ff */
[----:B------:R-:W-:Y:S02]  /*07f0*/  IADD3.X R21, PT, PT, ~R21, R11, RZ, P2, !PT ;  /* 0x0000000b15157210 */ /* 0x000fe400017fe5ff */
[----:B------:R-:W-:-:S04]  /*0800*/  ISETP.LT.AND P2, PT, R33, RZ, PT ;  /* 0x000000ff2100720c */ /* 0x000fc80003f41270 */
[----:B------:R-:W-:Y:S02]  /*0810*/  SEL R15, R15, R10, P2 ;  /* 0x0000000a0f0f7207 */ /* 0x000fe40001000000 */
[----:B------:R-:W-:Y:S02]  /*0820*/  SEL R11, R21, R11, P2 ;  /* 0x0000000b150b7207 */ /* 0x000fe40001000000 */
[----:B------:R-:W-:-:S05]  /*0830*/  IADD3 R10, P2, PT, -R32, R15, RZ ;  /* 0x0000000f200a7210 */ /* 0x000fca0007f5e1ff */
[----:B------:R-:W-:Y:S01]  /*0840*/  IMAD.X R32, R11, 0x1, ~R33, P2 ;  /* 0x000000010b207824 */ /* 0x000fe200010e0e21 */
[----:B------:R-:W-:Y:S02]  /*0850*/  IADD3.X R12, P0, PT, R12, R13, RZ, P0, !PT ;  /* 0x0000000d0c0c7210 */ /* 0x000fe4000071e4ff */
[----:B------:R-:W-:Y:S02]  /*0860*/  SEL R10, R10, R15, P1 ;  /* 0x0000000f0a0a7207 */ /* 0x000fe40000800000 */
[----:B------:R-:W-:Y:S02]  /*0870*/  SEL R11, R32, R11, P1 ;  /* 0x0000000b200b7207 */ /* 0x000fe40000800000 */
[----:B------:R-:W-:Y:S01]  /*0880*/  IADD3.X R9, P0, PT, R9, R10, RZ, P0, !PT ;  /* 0x0000000a09097210 */ /* 0x000fe2000071e4ff */
[----:B------:R-:W-:Y:S04]  /*0890*/  BSSY.RECONVERGENT B0, `(.L_x_220) ;  /* 0x0000021000007945 */ /* 0x000fe80003800200 */
[----:B------:R-:W-:Y:S01]  /*08a0*/  IMAD.X R14, R14, 0x1, R11, P0 ;  /* 0x000000010e0e7824 */ /* 0x000fe200000e060b */
[----:B--2---:R-:W-:-:S04]  /*08b0*/  LOP3.LUT R8, R25, UR10, RZ, 0xfc, !PT ;  /* 0x0000000a19087c12 */ /* 0x004fc8000f8efcff */
[----:B------:R-:W-:-:S13]  /*08c0*/  ISETP.NE.U32.AND P2, PT, R8, RZ, PT ;  /* 0x000000ff0800720c */ /* 0x000fda0003f45070 */
[----:B0-----:R-:W-:Y:S05]  /*08d0*/  @P2 BRA `(.L_x_221) ;  /* 0x0000000000502947 */ /* 0x001fea0003800000 */
[----:B------:R-:W0:Y:S01]  /*08e0*/  I2F.U32.RP R8, UR11 ;  /* 0x0000000b00087d06 */ /* 0x000e220008209000 */
[----:B------:R-:W-:Y:S01]  /*08f0*/  ISETP.NE.U32.AND P2, PT, RZ, UR11, PT ;  /* 0x0000000bff007c0c */ /* 0x000fe2000bf45070 */
[----:B------:R-:W-:-:S06]  /*0900*/  IMAD.MOV.U32 R33, RZ, RZ, RZ ;  /* 0x000000ffff217224 */ /* 0x000fcc00078e00ff */
[----:B0-----:R-:W0:Y:S02]  /*0910*/  MUFU.RCP R8, R8 ;  /* 0x0000000800087308 */ /* 0x001e240000001000 */
[----:B0-----:R-:W-:-:S06]  /*0920*/  VIADD R10, R8, 0xffffffe ;  /* 0x0ffffffe080a7836 */ /* 0x001fcc0000000000 */
[----:B------:R0:W1:Y:S02]  /*0930*/  F2I.FTZ.U32.TRUNC.NTZ R11, R10 ;  /* 0x0000000a000b7305 */ /* 0x000064000021f000 */
[----:B0-----:R-:W-:Y:S01]  /*0940*/  IMAD.MOV.U32 R10, RZ, RZ, RZ ;  /* 0x000000ffff0a7224 */ /* 0x001fe200078e00ff */
[----:B-1----:R-:W-:-:S05]  /*0950*/  IADD3 R13, PT, PT, RZ, -R11, RZ ;  /* 0x8000000bff0d7210 */ /* 0x002fca0007ffe0ff */
[----:B------:R-:W-:-:S04]  /*0960*/  IMAD R13, R13, UR11, RZ ;  /* 0x0000000b0d0d7c24 */ /* 0x000fc8000f8e02ff */
[----:B------:R-:W-:-:S06]  /*0970*/  IMAD.HI.U32 R13, R11, R13, R10 ;  /* 0x0000000d0b0d7227 */ /* 0x000fcc00078e000a */
[----:B------:R-:W-:-:S04]  /*0980*/  IMAD.HI.U32 R32, R13, R24, RZ ;  /* 0x000000180d207227 */ /* 0x000fc800078e00ff */
[----:B------:R-:W-:-:S04]  /*0990*/  IMAD.MOV R11, RZ, RZ, -R32 ;  /* 0x000000ffff0b7224 */ /* 0x000fc800078e0a20 */
[----:B------:R-:W-:-:S05]  /*09a0*/  IMAD R24, R11, UR11, R24 ;  /* 0x0000000b0b187c24 */ /* 0x000fca000f8e0218 */
[----:B------:R-:W-:-:S13]  /*09b0*/  ISETP.GE.U32.AND P0, PT, R24, UR11, PT ;  /* 0x0000000b18007c0c */ /* 0x000fda000bf06070 */
[----:B------:R-:W-:Y:S01]  /*09c0*/  @P0 VIADD R24, R24, -UR11 ;  /* 0x8000000b18180c36 */ /* 0x000fe20008000000 */
[----:B------:R-:W-:-:S04]  /*09d0*/  @P0 IADD3 R32, PT, PT, R32, 0x1, RZ ;  /* 0x0000000120200810 */ /* 0x000fc80007ffe0ff */
[----:B------:R-:W-:-:S13]  /*09e0*/  ISETP.GE.U32.AND P1, PT, R24, UR11, PT ;  /* 0x0000000b18007c0c */ /* 0x000fda000bf26070 */
[----:B------:R-:W-:Y:S01]  /*09f0*/  @P1 VIADD R32, R32, 0x1 ;  /* 0x0000000120201836 */ /* 0x000fe20000000000 */
[----:B------:R-:W-:Y:S01]  /*0a00*/  @!P2 LOP3.LUT R32, RZ, UR11, RZ, 0x33, !PT ;  /* 0x0000000bff20ac12 */ /* 0x000fe2000f8e33ff */
[----:B------:R-:W-:Y:S06]  /*0a10*/  BRA `(.L_x_222) ;  /* 0x0000000000207947 */ /* 0x000fec0003800000 */
.L_x_221:
[----:B------:R-:W0:Y:S01]  /*0a20*/  LDCU.64 UR14, c[0x0][0x3a0] ;  /* 0x00007400ff0e77ac */ /* 0x000e220008000a00 */
[----:B------:R-:W-:Y:S01]  /*0a30*/  IMAD.MOV.U32 R13, RZ, RZ, R25 ;  /* 0x000000ffff0d7224 */ /* 0x000fe200078e0019 */
[----:B------:R-:W-:Y:S02]  /*0a40*/  MOV R8, 0xa80 ;  /* 0x00000a8000087802 */ /* 0x000fe40000000f00 */
[----:B0-----:R-:W-:Y:S01]  /*0a50*/  MOV R11, UR14 ;  /* 0x0000000e000b7c02 */ /* 0x001fe20008000f00 */
[----:B------:R-:W-:-:S07]  /*0a60*/  IMAD.U32 R10, RZ, RZ, UR15 ;  /* 0x0000000fff0a7e24 */ /* 0x000fce000f8e00ff */
[----:B-----5:R-:W-:Y:S05]  /*0a70*/  CALL.REL.NOINC `($__internal_6_$__cuda_sm20_div_s64) ;  /* 0x0000002000d07944 */ /* 0x020fea0003c00000 */
[----:B------:R-:W-:Y:S02]  /*0a80*/  IMAD.MOV.U32 R32, RZ, RZ, R20 ;  /* 0x000000ffff207224 */ /* 0x000fe400078e0014 */
[----:B------:R-:W-:-:S07]  /*0a90*/  IMAD.MOV.U32 R33, RZ, RZ, R21 ;  /* 0x000000ffff217224 */ /* 0x000fce00078e0015 */
.L_x_222:
[----:B------:R-:W-:Y:S05]  /*0aa0*/  BSYNC.RECONVERGENT B0 ;  /* 0x0000000000007941 */ /* 0x000fea0003800200 */
.L_x_220:
        /* <DEDUP_REMOVED lines=8> */
[----:B0-----:R-:W-:-:S06]  /*0b30*/  IADD3 R10, PT, PT, R8, 0xffffffe, RZ ;  /* 0x0ffffffe080a7810 */ /* 0x001fcc0007ffe0ff */
[----:B------:R0:W1:Y:S02]  /*0b40*/  F2I.FTZ.U32.TRUNC.NTZ R11, R10 ;  /* 0x0000000a000b7305 */ /* 0x000064000021f000 */
[----:B0-----:R-:W-:Y:S02]  /*0b50*/  IMAD.MOV.U32 R10, RZ, RZ, RZ ;  /* 0x000000ffff0a7224 */ /* 0x001fe400078e00ff */
[----:B-1----:R-:W-:-:S04]  /*0b60*/  IMAD.MOV R13, RZ, RZ, -R11 ;  /* 0x000000ffff0d7224 */ /* 0x002fc800078e0a0b */
[----:B------:R-:W-:-:S04]  /*0b70*/  IMAD R13, R13, UR13, RZ ;  /* 0x0000000d0d0d7c24 */ /* 0x000fc8000f8e02ff */
[----:B------:R-:W-:-:S06]  /*0b80*/  IMAD.HI.U32 R13, R11, R13, R10 ;  /* 0x0000000d0b0d7227 */ /* 0x000fcc00078e000a */
[----:B------:R-:W-:-:S04]  /*0b90*/  IMAD.HI.U32 R20, R13, R22, RZ ;  /* 0x000000160d147227 */ /* 0x000fc800078e00ff */
[----:B------:R-:W-:-:S04]  /*0ba0*/  IMAD.MOV R11, RZ, RZ, -R20 ;  /* 0x000000ffff0b7224 */ /* 0x000fc800078e0a14 */
[----:B------:R-:W-:-:S05]  /*0bb0*/  IMAD R22, R11, UR13, R22 ;  /* 0x0000000d0b167c24 */ /* 0x000fca000f8e0216 */
[----:B------:R-:W-:-:S13]  /*0bc0*/  ISETP.GE.U32.AND P0, PT, R22, UR13, PT ;  /* 0x0000000d16007c0c */ /* 0x000fda000bf06070 */
[----:B------:R-:W-:Y:S01]  /*0bd0*/  @P0 IADD3 R22, PT, PT, R22, -UR13, RZ ;  /* 0x8000000d16160c10 */ /* 0x000fe2000fffe0ff */
[----:B------:R-:W-:-:S03]  /*0be0*/  @P0 VIADD R20, R20, 0x1 ;  /* 0x0000000114140836 */ /* 0x000fc60000000000 */
[----:B------:R-:W-:-:S13]  /*0bf0*/  ISETP.GE.U32.AND P1, PT, R22, UR13, PT ;  /* 0x0000000d16007c0c */ /* 0x000fda000bf26070 */
[----:B------:R-:W-:Y:S01]  /*0c00*/  @P1 VIADD R20, R20, 0x1 ;  /* 0x0000000114141836 */ /* 0x000fe20000000000 */
[----:B------:R-:W-:Y:S01]  /*0c10*/  @!P2 LOP3.LUT R20, RZ, UR13, RZ, 0x33, !PT ;  /* 0x0000000dff14ac12 */ /* 0x000fe2000f8e33ff */
[----:B------:R-:W-:Y:S06]  /*0c20*/  BRA `(.L_x_225) ;  /* 0x00000000001c7947 */ /* 0x000fec0003800000 */
.L_x_224:
[----:B------:R-:W0:Y:S01]  /*0c30*/  LDCU.64 UR14, c[0x0][0x3a8] ;  /* 0x00007500ff0e77ac */ /* 0x000e220008000a00 */
[----:B------:R-:W-:Y:S01]  /*0c40*/  MOV R24, R22 ;  /* 0x0000001600187202 */ /* 0x000fe20000000f00 */
[----:B------:R-:W-:Y:S01]  /*0c50*/  IMAD.MOV.U32 R13, RZ, RZ, R23 ;  /* 0x000000ffff0d7224 */ /* 0x000fe200078e0017 */
[----:B------:R-:W-:Y:S01]  /*0c60*/  MOV R8, 0xca0 ;  /* 0x00000ca000087802 */ /* 0x000fe20000000f00 */
[----:B0-----:R-:W-:Y:S02]  /*0c70*/  IMAD.U32 R11, RZ, RZ, UR14 ;  /* 0x0000000eff0b7e24 */ /* 0x001fe4000f8e00ff */
[----:B------:R-:W-:-:S07]  /*0c80*/  IMAD.U32 R10, RZ, RZ, UR15 ;  /* 0x0000000fff0a7e24 */ /* 0x000fce000f8e00ff */
[----:B------:R-:W-:Y:S05]  /*0c90*/  CALL.REL.NOINC `($__internal_6_$__cuda_sm20_div_s64) ;  /* 0x0000002000487944 */ /* 0x000fea0003c00000 */
.L_x_225:
[----:B------:R-:W-:Y:S05]  /*0ca0*/  BSYNC.RECONVERGENT B0 ;  /* 0x0000000000007941 */ /* 0x000fea0003800200 */
.L_x_223:
[----:B------:R-:W-:-:S04]  /*0cb0*/  IMAD.WIDE.U32 R24, R21, R32, RZ ;  /* 0x0000002015187225 */ /* 0x000fc800078e00ff */
[----:B------:R-:W-:-:S04]  /*0cc0*/  IMAD.WIDE.U32 R22, R20, R32, RZ ;  /* 0x0000002014167225 */ /* 0x000fc800078e00ff */
[----:B------:R-:W-:-:S04]  /*0cd0*/  IMAD.WIDE.U32 R24, P0, R33, R20, R24 ;  /* 0x0000001421187225 */ /* 0x000fc80007800018 */
[----:B------:R-:W-:Y:S01]  /*0ce0*/  IMAD.MOV.U32 R10, RZ, RZ, R25 ;  /* 0x000000ffff0a7224 */ /* 0x000fe200078e0019 */
[----:B------:R-:W-:Y:S02]  /*0cf0*/  IADD3.X R11, PT, PT, RZ, RZ, RZ, P0, !PT ;  /* 0x000000ffff0b7210 */ /* 0x000fe400007fe4ff */
[----:B------:R-:W-:Y:S02]  /*0d00*/  IADD3 R13, P0, PT, R23, R24, RZ ;  /* 0x00000018170d7210 */ /* 0x000fe40007f1e0ff */
[----:B------:R-:W2:Y:S01]  /*0d10*/  LDG.E.64.CONSTANT R24, desc[UR6][R18.64+0x10] ;  /* 0x0000100612187981 */ /* 0x000ea2000c1e9b00 */
[----:B------:R-:W-:Y:S02]  /*0d20*/  ISETP.LT.AND P1, PT, R21, RZ, PT ;  /* 0x000000ff1500720c */ /* 0x000fe40003f21270 */
[----:B------:R-:W-:Y:S01]  /*0d30*/  IMAD.WIDE.U32.X R10, R33, R21, R10, P0 ;  /* 0x00000015210a7225 */ /* 0x000fe200000e040a */
[----:B------:R-:W-:Y:S02]  /*0d40*/  IADD3 R28, P0, PT, R28, R22, RZ ;  /* 0x000000161c1c7210 */ /* 0x000fe40007f1e0ff */
[----:B------:R0:W5:Y:S01]  /*0d50*/  LDG.E.64.CONSTANT R22, desc[UR6][R16.64+0x10] ;  /* 0x0000100610167981 */ /* 0x000162000c1e9b00 */
[----:B------:R-:W-:-:S05]  /*0d60*/  IADD3 R15, P2, PT, -R20, R10, RZ ;  /* 0x0000000a140f7210 */ /* 0x000fca0007f5e1ff */
[----:B------:R-:W-:Y:S01]  /*0d70*/  IMAD.X R21, R11, 0x1, ~R21, P2 ;  /* 0x000000010b157824 */ /* 0x000fe200010e0e15 */
[----:B------:R-:W-:-:S04]  /*0d80*/  ISETP.LT.AND P2, PT, R33, RZ, PT ;  /* 0x000000ff2100720c */ /* 0x000fc80003f41270 */
[----:B------:R-:W-:Y:S02]  /*0d90*/  SEL R15, R15, R10, P2 ;  /* 0x0000000a0f0f7207 */ /* 0x000fe40001000000 */
[----:B------:R-:W-:Y:S02]  /*0da0*/  SEL R11, R21, R11, P2 ;  /* 0x0000000b150b7207 */ /* 0x000fe40001000000 */
[----:B------:R-:W-:-:S05]  /*0db0*/  IADD3 R10, P2, PT, -R32, R15, RZ ;  /* 0x0000000f200a7210 */ /* 0x000fca0007f5e1ff */
[----:B------:R-:W-:Y:S01]  /*0dc0*/  IMAD.X R32, R11, 0x1, ~R33, P2 ;  /* 0x000000010b207824 */ /* 0x000fe200010e0e21 */
[----:B------:R-:W-:Y:S02]  /*0dd0*/  IADD3.X R12, P0, PT, R12, R13, RZ, P0, !PT ;  /* 0x0000000d0c0c7210 */ /* 0x000fe4000071e4ff */
[----:B------:R-:W-:Y:S01]  /*0de0*/  SEL R10, R10, R15, P1 ;  /* 0x0000000f0a0a7207 */ /* 0x000fe20000800000 */
[----:B------:R-:W-:Y:S01]  /*0df0*/  BSSY.RECONVERGENT B0, `(.L_x_226) ;  /* 0x0000023000007945 */ /* 0x000fe20003800200 */
[----:B------:R-:W-:Y:S02]  /*0e00*/  SEL R11, R32, R11, P1 ;  /* 0x0000000b200b7207 */ /* 0x000fe40000800000 */
[----:B------:R-:W-:-:S04]  /*0e10*/  IADD3.X R9, P0, PT, R9, R10, RZ, P0, !PT ;  /* 0x0000000a09097210 */ /* 0x000fc8000071e4ff */
[----:B------:R-:W-:Y:S02]  /*0e20*/  IADD3.X R14, PT, PT, R14, R11, RZ, P0, !PT ;  /* 0x0000000b0e0e7210 */ /* 0x000fe400007fe4ff */
[----:B--2---:R-:W-:-:S04]  /*0e30*/  LOP3.LUT R8, R25, UR10, RZ, 0xfc, !PT ;  /* 0x0000000a19087c12 */ /* 0x004fc8000f8efcff */
[----:B------:R-:W-:-:S13]  /*0e40*/  ISETP.NE.U32.AND P2, PT, R8, RZ, PT ;  /* 0x000000ff0800720c */ /* 0x000fda0003f45070 */
[----:B0-----:R-:W-:Y:S05]  /*0e50*/  @P2 BRA `(.L_x_227) ;  /* 0x0000000000502947 */ /* 0x001fea0003800000 */
[----:B------:R-:W0:Y:S01]  /*0e60*/  I2F.U32.RP R8, UR11 ;  /* 0x0000000b00087d06 */ /* 0x000e220008209000 */
[----:B------:R-:W-:Y:S01]  /*0e70*/  ISETP.NE.U32.AND P2, PT, RZ, UR11, PT ;  /* 0x0000000bff007c0c */ /* 0x000fe2000bf45070 */
[----:B------:R-:W-:-:S06]  /*0e80*/  HFMA2 R33, -RZ, RZ, 0, 0 ;  /* 0x00000000ff217431 */ /* 0x000fcc00000001ff */
        /* <DEDUP_REMOVED lines=17> */
.L_x_227:
[----:B------:R-:W0:Y:S01]  /*0fa0*/  LDCU.64 UR14, c[0x0][0x3a0] ;  /* 0x00007400ff0e77ac */ /* 0x000e220008000a00 */
[----:B------:R-:W-:Y:S01]  /*0fb0*/  IMAD.MOV.U32 R13, RZ, RZ, R25 ;  /* 0x000000ffff0d7224 */ /* 0x000fe200078e0019 */
[----:B------:R-:W-:Y:S01]  /*0fc0*/  MOV R8, 0x1000 ;  /* 0x0000100000087802 */ /* 0x000fe20000000f00 */
[----:B0-----:R-:W-:Y:S02]  /*0fd0*/  IMAD.U32 R11, RZ, RZ, UR14 ;  /* 0x0000000eff0b7e24 */ /* 0x001fe4000f8e00ff */
[----:B------:R-:W-:-:S07]  /*0fe0*/  IMAD.U32 R10, RZ, RZ, UR15 ;  /* 0x0000000fff0a7e24 */ /* 0x000fce000f8e00ff */
[----:B-----5:R-:W-:Y:S05]  /*0ff0*/  CALL.REL.NOINC `($__internal_6_$__cuda_sm20_div_s64) ;  /* 0x0000001c00707944 */ /* 0x020fea0003c00000 */
[----:B------:R-:W-:Y:S01]  /*1000*/  MOV R32, R20 ;  /* 0x0000001400207202 */ /* 0x000fe20000000f00 */
[----:B------:R-:W-:-:S07]  /*1010*/  IMAD.MOV.U32 R33, RZ, RZ, R21 ;  /* 0x000000ffff217224 */ /* 0x000fce00078e0015 */
.L_x_228:
[----:B------:R-:W-:Y:S05]  /*1020*/  BSYNC.RECONVERGENT B0 ;  /* 0x0000000000007941 */ /* 0x000fea0003800200 */
.L_x_226:
        /* <DEDUP_REMOVED lines=24> */
.L_x_230:
[----:B------:R-:W0:Y:S01]  /*11b0*/  LDCU.64 UR14, c[0x0][0x3a8] ;  /* 0x00007500ff0e77ac */ /* 0x000e220008000a00 */
[----:B------:R-:W-:Y:S01]  /*11c0*/  IMAD.MOV.U32 R24, RZ, RZ, R22 ;  /* 0x000000ffff187224 */ /* 0x000fe200078e0016 */
[----:B------:R-:W-:Y:S01]  /*11d0*/  MOV R8, 0x1220 ;  /* 0x0000122000087802 */ /* 0x000fe20000000f00 */
[----:B------:R-:W-:Y:S01]  /*11e0*/  IMAD.MOV.U32 R13, RZ, RZ, R23 ;  /* 0x000000ffff0d7224 */ /* 0x000fe200078e0017 */
[----:B0-----:R-:W-:Y:S01]  /*11f0*/  MOV R11, UR14 ;  /* 0x0000000e000b7c02 */ /* 0x001fe20008000f00 */
[----:B------:R-:W-:-:S07]  /*1200*/  IMAD.U32 R10, RZ, RZ, UR15 ;  /* 0x0000000fff0a7e24 */ /* 0x000fce000f8e00ff */
[----:B------:R-:W-:Y:S05]  /*1210*/  CALL.REL.NOINC `($__internal_6_$__cuda_sm20_div_s64) ;  /* 0x0000001800e87944 */ /* 0x000fea0003c00000 */
.L_x_231:
[----:B------:R-:W-:Y:S05]  /*1220*/  BSYNC.RECONVERGENT B0 ;  /* 0x0000000000007941 */ /* 0x000fea0003800200 */
.L_x_229:
[----:B------:R-:W2:Y:S04]  /*1230*/  LDG.E.64.CONSTANT R24, desc[UR6][R18.64+0x18] ;  /* 0x0000180612187981 */ /* 0x000ea8000c1e9b00 */
[----:B------:R-:W5:Y:S01]  /*1240*/  LDG.E.64.CONSTANT R16, desc[UR6][R16.64+0x18] ;  /* 0x0000180610107981 */ /* 0x000f62000c1e9b00 */
[-C--:B------:R-:W-:Y:S01]  /*1250*/  IMAD.WIDE.U32 R26, R21, R32.reuse, RZ ;  /* 0x00000020151a7225 */ /* 0x080fe200078e00ff */
[----:B------:R-:W-:Y:S01]  /*1260*/  ISETP.LT.AND P3, PT, R33, RZ, PT ;  /* 0x000000ff2100720c */ /* 0x000fe20003f61270 */
[----:B------:R-:W-:Y:S01]  /*1270*/  BSSY.RECONVERGENT B0, `(.L_x_232) ;  /* 0x0000033000007945 */ /* 0x000fe20003800200 */
[----:B------:R-:W-:Y:S01]  /*1280*/  ISETP.LT.AND P1, PT, R21, RZ, PT ;  /* 0x000000ff1500720c */ /* 0x000fe20003f21270 */
[----:B------:R-:W-:-:S04]  /*1290*/  IMAD.WIDE.U32 R22, R20, R32, RZ ;  /* 0x0000002014167225 */ /* 0x000fc800078e00ff */
[----:B------:R-:W-:-:S04]  /*12a0*/  IMAD.WIDE.U32 R26, P0, R33, R20, R26 ;  /* 0x00000014211a7225 */ /* 0x000fc8000780001a */
[----:B------:R-:W-:Y:S01]  /*12b0*/  IMAD.X R11, RZ, RZ, RZ, P0 ;  /* 0x000000ffff0b7224 */ /* 0x000fe200000e06ff */
[----:B------:R-:W-:Y:S01]  /*12c0*/  IADD3 R13, P0, PT, R23, R26, RZ ;  /* 0x0000001a170d7210 */ /* 0x000fe20007f1e0ff */
[----:B------:R-:W-:-:S04]  /*12d0*/  IMAD.MOV.U32 R10, RZ, RZ, R27 ;  /* 0x000000ffff0a7224 */ /* 0x000fc800078e001b */
[----:B------:R-:W-:Y:S01]  /*12e0*/  IMAD.WIDE.U32.X R10, R33, R21, R10, P0 ;  /* 0x00000015210a7225 */ /* 0x000fe200000e040a */
[----:B------:R-:W-:Y:S02]  /*12f0*/  IADD3 R28, P0, PT, R28, R22, RZ ;  /* 0x000000161c1c7210 */ /* 0x000fe40007f1e0ff */
[-C--:B------:R-:W-:Y:S02]  /*1300*/  IADD3 R15, P2, PT, -R20, R10.reuse, RZ ;  /* 0x0000000a140f7210 */ /* 0x080fe40007f5e1ff */
[----:B------:R-:W-:Y:S02]  /*1310*/  IADD3.X R12, P0, PT, R12, R13, RZ, P0, !PT ;  /* 0x0000000d0c0c7210 */ /* 0x000fe4000071e4ff */
[----:B------:R-:W-:Y:S02]  /*1320*/  SEL R15, R15, R10, P3 ;  /* 0x0000000a0f0f7207 */ /* 0x000fe40001800000 */
[----:B------:R-:W-:Y:S02]  /*1330*/  IADD3.X R21, PT, PT, ~R21, R11, RZ, P2, !PT ;  /* 0x0000000b15157210 */ /* 0x000fe400017fe5ff */
[----:B------:R-:W-:-:S02]  /*1340*/  IADD3 R8, P2, PT, -R32, R15, RZ ;  /* 0x0000000f20087210 */ /* 0x000fc40007f5e1ff */
[----:B------:R-:W-:Y:S02]  /*1350*/  SEL R11, R21, R11, P3 ;  /* 0x0000000b150b7207 */ /* 0x000fe40001800000 */
[----:B------:R-:W-:-:S03]  /*1360*/  SEL R8, R8, R15, P1 ;  /* 0x0000000f08087207 */ /* 0x000fc60000800000 */
[----:B------:R-:W-:Y:S01]  /*1370*/  IMAD.X R32, R11, 0x1, ~R33, P2 ;  /* 0x000000010b207824 */ /* 0x000fe200010e0e21 */
[----:B------:R-:W-:-:S04]  /*1380*/  IADD3.X R9, P0, PT, R9, R8, RZ, P0, !PT ;  /* 0x0000000809097210 */ /* 0x000fc8000071e4ff */
[----:B------:R-:W-:-:S05]  /*1390*/  SEL R11, R32, R11, P1 ;  /* 0x0000000b200b7207 */ /* 0x000fca0000800000 */
[----:B------:R-:W-:Y:S01]  /*13a0*/  IMAD.X R14, R14, 0x1, R11, P0 ;  /* 0x000000010e0e7824 */ /* 0x000fe200000e060b */
[----:B--2---:R-:W-:-:S04]  /*13b0*/  LOP3.LUT R10, R25, UR10, RZ, 0xfc, !PT ;  /* 0x0000000a190a7c12 */ /* 0x004fc8000f8efcff */
        /* <DEDUP_REMOVED lines=22> */
.L_x_233:
        /* <DEDUP_REMOVED lines=8> */
.L_x_234:
[----:B------:R-:W-:Y:S05]  /*15a0*/  BSYNC.RECONVERGENT B0 ;  /* 0x0000000000007941 */ /* 0x000fea0003800200 */
.L_x_232:
        /* <DEDUP_REMOVED lines=24> */
.L_x_236:
[----:B------:R-:W0:Y:S01]  /*1730*/  LDCU.64 UR14, c[0x0][0x3a8] ;  /* 0x00007500ff0e77ac */ /* 0x000e220008000a00 */
[----:B------:R-:W-:Y:S01]  /*1740*/  MOV R24, R16 ;  /* 0x0000001000187202 */ /* 0x000fe20000000f00 */
[----:B------:R-:W-:Y:S01]  /*1750*/  IMAD.MOV.U32 R13, RZ, RZ, R17 ;  /* 0x000000ffff0d7224 */ /* 0x000fe200078e0011 */
[----:B------:R-:W-:Y:S01]  /*1760*/  MOV R8, 0x17a0 ;  /* 0x000017a000087802 */ /* 0x000fe20000000f00 */
[----:B0-----:R-:W-:Y:S02]  /*1770*/  IMAD.U32 R11, RZ, RZ, UR14 ;  /* 0x0000000eff0b7e24 */ /* 0x001fe4000f8e00ff */
[----:B------:R-:W-:-:S07]  /*1780*/  IMAD.U32 R10, RZ, RZ, UR15 ;  /* 0x0000000fff0a7e24 */ /* 0x000fce000f8e00ff */
[----:B------:R-:W-:Y:S05]  /*1790*/  CALL.REL.NOINC `($__internal_6_$__cuda_sm20_div_s64) ;  /* 0x0000001400887944 */ /* 0x000fea0003c00000 */
.L_x_237:
[----:B------:R-:W-:Y:S05]  /*17a0*/  BSYNC.RECONVERGENT B0 ;  /* 0x0000000000007941 */ /* 0x000fea0003800200 */
.L_x_235:
[----:B------:R-:W-:Y:S01]  /*17b0*/  IMAD.WIDE.U32 R10, R21, R18, RZ ;  /* 0x00000012150a7225 */ /* 0x000fe200078e00ff */
[----:B------:R-:W-:Y:S01]  /*17c0*/  ISETP.LT.AND P3, PT, R19, RZ, PT ;  /* 0x000000ff1300720c */ /* 0x000fe20003f61270 */
[----:B------:R-:W-:Y:S01]  /*17d0*/  UIADD3 UR5, UPT, UPT, UR5, 0x4, URZ ;  /* 0x0000000405057890 */ /* 0x000fe2000fffe0ff */
[----:B------:R-:W-:Y:S01]  /*17e0*/  ISETP.LT.AND P1, PT, R21, RZ, PT ;  /* 0x000000ff1500720c */ /* 0x000fe20003f21270 */
[----:B------:R-:W-:Y:S01]  /*17f0*/  VIADD R6, R6, 0x4 ;  /* 0x0000000406067836 */ /* 0x000fe20000000000 */
[----:B------:R-:W-:Y:S01]  /*1800*/  IADD3 R7, PT, PT, R7, 0x4, RZ ;  /* 0x0000000407077810 */ /* 0x000fe20007ffe0ff */
[----:B------:R-:W-:Y:S01]  /*1810*/  IMAD.WIDE.U32 R16, P0, R19, R20, R10 ;  /* 0x0000001413107225 */ /* 0x000fe2000780000a */
[----:B------:R-:W-:-:S03]  /*1820*/  UISETP.NE.AND UP0, UPT, UR5, URZ, UPT ;  /* 0x000000ff0500728c */ /* 0x000fc6000bf05270 */
[----:B------:R-:W-:Y:S01]  /*1830*/  IMAD.WIDE.U32 R10, R20, R18, RZ ;  /* 0x00000012140a7225 */ /* 0x000fe200078e00ff */
[----:B------:R-:W-:-:S03]  /*1840*/  IADD3.X R23, PT, PT, RZ, RZ, RZ, P0, !PT ;  /* 0x000000ffff177210 */ /* 0x000fc600007fe4ff */
[----:B------:R-:W-:Y:S01]  /*1850*/  IMAD.MOV.U32 R22, RZ, RZ, R17 ;  /* 0x000000ffff167224 */ /* 0x000fe200078e0011 */
[----:B------:R-:W-:-:S05]  /*1860*/  IADD3 R11, P0, PT, R11, R16, RZ ;  /* 0x000000100b0b7210 */ /* 0x000fca0007f1e0ff */
[----:B------:R-:W-:-:S03]  /*1870*/  IMAD.WIDE.U32.X R16, R19, R21, R22, P0 ;  /* 0x0000001513107225 */ /* 0x000fc600000e0416 */
[----:B------:R-:W-:-:S04]  /*1880*/  IADD3 R13, P0, PT, -R20, R16, RZ ;  /* 0x00000010140d7210 */ /* 0x000fc80007f1e1ff */
[----:B------:R-:W-:Y:S01]  /*1890*/  SEL R15, R13, R16, P3 ;  /* 0x000000100d0f7207 */ /* 0x000fe20001800000 */
[----:B------:R-:W-:Y:S01]  /*18a0*/  IMAD.X R13, R17, 0x1, ~R21, P0 ;  /* 0x00000001110d7824 */ /* 0x000fe200000e0e15 */
[----:B------:R-:W-:Y:S02]  /*18b0*/  IADD3 R23, P0, PT, R28, R10, RZ ;  /* 0x0000000a1c177210 */ /* 0x000fe40007f1e0ff */
[----:B------:R-:W-:Y:S02]  /*18c0*/  IADD3 R8, P2, PT, -R18, R15, RZ ;  /* 0x0000000f12087210 */ /* 0x000fe40007f5e1ff */
[----:B------:R-:W-:Y:S02]  /*18d0*/  SEL R13, R13, R17, P3 ;  /* 0x000000110d0d7207 */ /* 0x000fe40001800000 */
[----:B------:R-:W-:Y:S02]  /*18e0*/  IADD3.X R12, P0, PT, R12, R11, RZ, P0, !PT ;  /* 0x0000000b0c0c7210 */ /* 0x000fe4000071e4ff */
[----:B------:R-:W-:Y:S01]  /*18f0*/  SEL R8, R8, R15, P1 ;  /* 0x0000000f08087207 */ /* 0x000fe20000800000 */
[----:B------:R-:W-:-:S03]  /*1900*/  IMAD.X R18, R13, 0x1, ~R19, P2 ;  /* 0x000000010d127824 */ /* 0x000fc600010e0e13 */
[----:B------:R-:W-:Y:S02]  /*1910*/  IADD3.X R9, P0, PT, R9, R8, RZ, P0, !PT ;  /* 0x0000000809097210 */ /* 0x000fe4000071e4ff */
[----:B------:R-:W-:-:S05]  /*1920*/  SEL R11, R18, R13, P1 ;  /* 0x0000000d120b7207 */ /* 0x000fca0000800000 */
[----:B------:R-:W-:Y:S01]  /*1930*/  IMAD.X R14, R14, 0x1, R11, P0 ;  /* 0x000000010e0e7824 */ /* 0x000fe200000e060b */
[----:B------:R-:W-:Y:S06]  /*1940*/  BRA.U UP0, `(.L_x_238) ;  /* 0xffffffe9005c7547 */ /* 0x000fec000b83ffff */
.L_x_213:
[----:B------:R-:W-:-:S09]  /*1950*/  UISETP.NE.AND UP0, UPT, UR8, URZ, UPT ;  /* 0x000000ff0800728c */ /* 0x000fd2000bf05270 */
[----:B------:R-:W-:Y:S05]  /*1960*/  BRA.U !UP0, `(.L_x_212) ;  /* 0x00000011089c7547 */ /* 0x000fea000b800000 */
[----:B------:R-:W-:-:S09]  /*1970*/  UISETP.NE.AND UP0, UPT, UR8, 0x1, UPT ;  /* 0x000000010800788c */ /* 0x000fd2000bf05270 */
[----:B------:R-:W-:Y:S05]  /*1980*/  BRA.U !UP0, `(.L_x_239) ;  /* 0x0000000908fc7547 */ /* 0x000fea000b800000 */
[----:B------:R-:W0:Y:S01]  /*1990*/  LDC.64 R32, c[0x0][0x380] ;  /* 0x0000e000ff207b82 */ /* 0x000e220000000a00 */
[----:B------:R-:W-:Y:S01]  /*19a0*/  VIADD R7, R5, UR4 ;  /* 0x0000000405077c36 */ /* 0x000fe20008000000 */
[----:B------:R-:W1:Y:S06]  /*19b0*/  LDCU UR5, c[0x0][0x3a4] ;  /* 0x00007480ff0577ac */ /* 0x000e6c0008000800 */
[----:B------:R-:W2:Y:S01]  /*19c0*/  LDC.64 R18, c[0x0][0x388] ;  /* 0x0000e200ff127b82 */ /* 0x000ea20000000a00 */
[----:B0-----:R-:W-:-:S05]  /*19d0*/  IMAD.WIDE R32, R7, 0x8, R32 ;  /* 0x0000000807207825 */ /* 0x001fca00078e0220 */
[----:B------:R-:W1:Y:S01]  /*19e0*/  LDG.E.64.CONSTANT R24, desc[UR6][R32.64] ;  /* 0x0000000620187981 */ /* 0x000e62000c1e9b00 */
[----:B------:R-:W-:-:S05]  /*19f0*/  IADD3 R7, PT, PT, R4, UR4, RZ ;  /* 0x0000000404077c10 */ /* 0x000fca000fffe0ff */
[----:B--2---:R-:W-:-:S05]  /*1a00*/  IMAD.WIDE R18, R7, 0x8, R18 ;  /* 0x0000000807127825 */ /* 0x004fca00078e0212 */
[----:B------:R0:W5:Y:S01]  /*1a10*/  LDG.E.64.CONSTANT R6, desc[UR6][R18.64] ;  /* 0x0000000612067981 */ /* 0x000162000c1e9b00 */
[----:B------:R-:W-:Y:S01]  /*1a20*/  BSSY.RECONVERGENT B0, `(.L_x_240) ;  /* 0x0000021000007945 */ /* 0x000fe20003800200 */
[----:B-1----:R-:W-:-:S04]  /*1a30*/  LOP3.LUT R8, R25, UR5, RZ, 0xfc, !PT ;  /* 0x0000000519087c12 */ /* 0x002fc8000f8efcff */
[----:B------:R-:W-:-:S13]  /*1a40*/  ISETP.NE.U32.AND P0, PT, R8, RZ, PT ;  /* 0x000000ff0800720c */ /* 0x000fda0003f05070 */
[----:B0-----:R-:W-:Y:S05]  /*1a50*/  @P0 BRA `(.L_x_241) ;  /* 0x0000000000540947 */ /* 0x001fea0003800000 */
[----:B------:R-:W0:Y:S01]  /*1a60*/  LDCU UR5, c[0x0][0x3a0] ;  /* 0x00007400ff0577ac */ /* 0x000e220008000800 */
[----:B------:R-:W-:Y:S01]  /*1a70*/  HFMA2 R17, -RZ, RZ, 0, 0 ;  /* 0x00000000ff117431 */ /* 0x000fe200000001ff */
[----:B0-----:R-:W0:Y:S01]  /*1a80*/  I2F.U32.RP R8, UR5 ;  /* 0x0000000500087d06 */ /* 0x001e220008209000 */
[----:B------:R-:W-:-:S07]  /*1a90*/  ISETP.NE.U32.AND P2, PT, RZ, UR5, PT ;  /* 0x00000005ff007c0c */ /* 0x000fce000bf45070 */
        /* <DEDUP_REMOVED lines=17> */
.L_x_241:
        /* <DEDUP_REMOVED lines=8> */
.L_x_242:
[----:B------:R-:W-:Y:S05]  /*1c30*/  BSYNC.RECONVERGENT B0 ;  /* 0x0000000000007941 */ /* 0x000fea0003800200 */
.L_x_240:
[----:B------:R-:W0:Y:S01]  /*1c40*/  LDCU UR5, c[0x0][0x3ac] ;  /* 0x00007580ff0577ac */ /* 0x000e220008000800 */
[----:B------:R-:W-:Y:S01]  /*1c50*/  BSSY.RECONVERGENT B0, `(.L_x_243) ;  /* 0x0000020000007945 */ /* 0x000fe20003800200 */
[----:B0----5:R-:W-:-:S04]  /*1c60*/  LOP3.LUT R8, R7, UR5, RZ, 0xfc, !PT ;  /* 0x0000000507087c12 */ /* 0x021fc8000f8efcff */
[----:B------:R-:W-:-:S13]  /*1c70*/  ISETP.NE.U32.AND P0, PT, R8, RZ, PT ;  /* 0x000000ff0800720c */ /* 0x000fda0003f05070 */
[----:B------:R-:W-:Y:S05]  /*1c80*/  @P0 BRA `(.L_x_244) ;  /* 0x0000000000540947 */ /* 0x000fea0003800000 */
[----:B------:R-:W0:Y:S01]  /*1c90*/  LDCU UR5, c[0x0][0x3a8] ;  /* 0x00007500ff0577ac */ /* 0x000e220008000800 */
[----:B------:R-:W-:Y:S01]  /*1ca0*/  HFMA2 R21, -RZ, RZ, 0, 0 ;  /* 0x00000000ff157431 */ /* 0x000fe200000001ff */
[----:B0-----:R-:W0:Y:S01]  /*1cb0*/  I2F.U32.RP R8, UR5 ;  /* 0x0000000500087d06 */ /* 0x001e220008209000 */
[----:B------:R-:W-:-:S07]  /*1cc0*/  ISETP.NE.U32.AND P2, PT, RZ, UR5, PT ;  /* 0x00000005ff007c0c */ /* 0x000fce000bf45070 */
        /* <DEDUP_REMOVED lines=17> */
.L_x_244:
[----:B------:R-:W0:Y:S01]  /*1de0*/  LDCU.64 UR10, c[0x0][0x3a8] ;  /* 0x00007500ff0a77ac */ /* 0x000e220008000a00 */
[----:B------:R-:W-:Y:S01]  /*1df0*/  IMAD.MOV.U32 R24, RZ, RZ, R6 ;  /* 0x000000ffff187224 */ /* 0x000fe200078e0006 */
[----:B------:R-:W-:Y:S01]  /*1e00*/  MOV R8, 0x1e50 ;  /* 0x00001e5000087802 */ /* 0x000fe20000000f00 */
[----:B------:R-:W-:Y:S01]  /*1e10*/  IMAD.MOV.U32 R13, RZ, RZ, R7 ;  /* 0x000000ffff0d7224 */ /* 0x000fe200078e0007 */
[----:B0-----:R-:W-:Y:S01]  /*1e20*/  MOV R11, UR10 ;  /* 0x0000000a000b7c02 */ /* 0x001fe20008000f00 */
[----:B------:R-:W-:-:S07]  /*1e30*/  IMAD.U32 R10, RZ, RZ, UR11 ;  /* 0x0000000bff0a7e24 */ /* 0x000fce000f8e00ff */
[----:B------:R-:W-:Y:S05]  /*1e40*/  CALL.REL.NOINC `($__internal_6_$__cuda_sm20_div_s64) ;  /* 0x0000000c00dc7944 */ /* 0x000fea0003c00000 */
.L_x_245:
[----:B------:R-:W-:Y:S05]  /*1e50*/  BSYNC.RECONVERGENT B0 ;  /* 0x0000000000007941 */ /* 0x000fea0003800200 */
.L_x_243:
[----:B------:R-:W2:Y:S04]  /*1e60*/  LDG.E.64.CONSTANT R24, desc[UR6][R32.64+0x8] ;  /* 0x0000080620187981 */ /* 0x000ea8000c1e9b00 */
[----:B------:R0:W5:Y:S01]  /*1e70*/  LDG.E.64.CONSTANT R6, desc[UR6][R18.64+0x8] ;  /* 0x0000080612067981 */ /* 0x000162000c1e9b00 */
[-C--:B------:R-:W-:Y:S01]  /*1e80*/  IMAD.WIDE.U32 R10, R21, R16.reuse, RZ ;  /* 0x00000010150a7225 */ /* 0x080fe200078e00ff */
[----:B------:R-:W2:Y:S01]  /*1e90*/  LDCU UR5, c[0x0][0x3a4] ;  /* 0x00007480ff0577ac */ /* 0x000ea20008000800 */
[----:B------:R-:W-:Y:S01]  /*1ea0*/  ISETP.LT.AND P3, PT, R17, RZ, PT ;  /* 0x000000ff1100720c */ /* 0x000fe20003f61270 */
[----:B------:R-:W-:Y:S01]  /*1eb0*/  BSSY.RECONVERGENT B0, `(.L_x_246) ;  /* 0x0000034000007945 */ /* 0x000fe20003800200 */
[----:B------:R-:W-:Y:S01]  /*1ec0*/  IMAD.WIDE.U32 R26, R20, R16, RZ ;  /* 0x00000010141a7225 */ /* 0x000fe200078e00ff */
[----:B------:R-:W-:-:S03]  /*1ed0*/  ISETP.LT.AND P1, PT, R21, RZ, PT ;  /* 0x000000ff1500720c */ /* 0x000fc60003f21270 */
[----:B------:R-:W-:-:S04]  /*1ee0*/  IMAD.WIDE.U32 R10, P0, R17, R20, R10 ;  /* 0x00000014110a7225 */ /* 0x000fc8000780000a */
[----:B------:R-:W-:Y:S01]  /*1ef0*/  IMAD.X R29, RZ, RZ, RZ, P0 ;  /* 0x000000ffff1d7224 */ /* 0x000fe200000e06ff */
[----:B------:R-:W-:Y:S02]  /*1f00*/  IADD3 R13, P0, PT, R27, R10, RZ ;  /* 0x0000000a1b0d7210 */ /* 0x000fe40007f1e0ff */
[----:B------:R-:W-:-:S05]  /*1f10*/  MOV R28, R11 ;  /* 0x0000000b001c7202 */ /* 0x000fca0000000f00 */
[----:B------:R-:W-:Y:S01]  /*1f20*/  IMAD.WIDE.U32.X R10, R17, R21, R28, P0 ;  /* 0x00000015110a7225 */ /* 0x000fe200000e041c */
[----:B------:R-:W-:Y:S02]  /*1f30*/  IADD3 R23, P0, PT, R23, R26, RZ ;  /* 0x0000001a17177210 */ /* 0x000fe40007f1e0ff */
[-C--:B------:R-:W-:Y:S02]  /*1f40*/  IADD3 R15, P2, PT, -R20, R10.reuse, RZ ;  /* 0x0000000a140f7210 */ /* 0x080fe40007f5e1ff */
[----:B------:R-:W-:Y:S02]  /*1f50*/  IADD3.X R12, P0, PT, R12, R13, RZ, P0, !PT ;  /* 0x0000000d0c0c7210 */ /* 0x000fe4000071e4ff */
[----:B------:R-:W-:Y:S01]  /*1f60*/  SEL R15, R15, R10, P3 ;  /* 0x0000000a0f0f7207 */ /* 0x000fe20001800000 */
[----:B------:R-:W-:-:S03]  /*1f70*/  IMAD.X R21, R11, 0x1, ~R21, P2 ;  /* 0x000000010b157824 */ /* 0x000fc600010e0e15 */
[----:B------:R-:W-:Y:S02]  /*1f80*/  IADD3 R8, P2, PT, -R16, R15, RZ ;  /* 0x0000000f10087210 */ /* 0x000fe40007f5e1ff */
[----:B------:R-:W-:Y:S02]  /*1f90*/  SEL R11, R21, R11, P3 ;  /* 0x0000000b150b7207 */ /* 0x000fe40001800000 */
[----:B------:R-:W-:-:S03]  /*1fa0*/  SEL R8, R8, R15, P1 ;  /* 0x0000000f08087207 */ /* 0x000fc60000800000 */
[----:B------:R-:W-:Y:S01]  /*1fb0*/  IMAD.X R16, R11, 0x1, ~R17, P2 ;  /* 0x000000010b107824 */ /* 0x000fe200010e0e11 */
[----:B------:R-:W-:-:S04]  /*1fc0*/  IADD3.X R9, P0, PT, R9, R8, RZ, P0, !PT ;  /* 0x0000000809097210 */ /* 0x000fc8000071e4ff */
[----:B------:R-:W-:-:S04]  /*1fd0*/  SEL R11, R16, R11, P1 ;  /* 0x0000000b100b7207 */ /* 0x000fc80000800000 */
[----:B------:R-:W-:Y:S02]  /*1fe0*/  IADD3.X R14, PT, PT, R14, R11, RZ, P0, !PT ;  /* 0x0000000b0e0e7210 */ /* 0x000fe400007fe4ff */
[----:B--2---:R-:W-:-:S04]  /*1ff0*/  LOP3.LUT R10, R25, UR5, RZ, 0xfc, !PT ;  /* 0x00000005190a7c12 */ /* 0x004fc8000f8efcff */
[----:B------:R-:W-:-:S13]  /*2000*/  ISETP.NE.U32.AND P2, PT, R10, RZ, PT ;  /* 0x000000ff0a00720c */ /* 0x000fda0003f45070 */
[----:B0-----:R-:W-:Y:S05]  /*2010*/  @P2 BRA `(.L_x_247) ;  /* 0x0000000000542947 */ /* 0x001fea0003800000 */
[----:B------:R-:W0:Y:S01]  /*2020*/  LDCU UR5, c[0x0][0x3a0] ;  /* 0x00007400ff0577ac */ /* 0x000e220008000800 */
[----:B------:R-:W-:Y:S01]  /*2030*/  IMAD.MOV.U32 R17, RZ, RZ, RZ ;  /* 0x000000ffff117224 */ /* 0x000fe200078e00ff */
[----:B0-----:R-:W0:Y:S01]  /*2040*/  I2F.U32.RP R8, UR5 ;  /* 0x0000000500087d06 */ /* 0x001e220008209000 */
[----:B------:R-:W-:-:S07]  /*2050*/  ISETP.NE.U32.AND P2, PT, RZ, UR5, PT ;  /* 0x00000005ff007c0c */ /* 0x000fce000bf45070 */
        /* <DEDUP_REMOVED lines=17> */
.L_x_247:
[----:B------:R-:W0:Y:S01]  /*2170*/  LDCU.64 UR10, c[0x0][0x3a0] ;  /* 0x00007400ff0a77ac */ /* 0x000e220008000a00 */
[----:B------:R-:W-:Y:S02]  /*2180*/  MOV R13, R25 ;  /* 0x00000019000d7202 */ /* 0x000fe40000000f00 */
[----:B------:R-:W-:Y:S01]  /*2190*/  MOV R8, 0x21d0 ;  /* 0x000021d000087802 */ /* 0x000fe20000000f00 */
[----:B0-----:R-:W-:Y:S02]  /*21a0*/  IMAD.U32 R11, RZ, RZ, UR10 ;  /* 0x0000000aff0b7e24 */ /* 0x001fe4000f8e00ff */
[----:B------:R-:W-:-:S07]  /*21b0*/  IMAD.U32 R10, RZ, RZ, UR11 ;  /* 0x0000000bff0a7e24 */ /* 0x000fce000f8e00ff */
[----:B-----5:R-:W-:Y:S05]  /*21c0*/  CALL.REL.NOINC `($__internal_6_$__cuda_sm20_div_s64) ;  /* 0x0000000800fc7944 */ /* 0x020fea0003c00000 */
[----:B------:R-:W-:Y:S01]  /*21d0*/  MOV R16, R20 ;  /* 0x0000001400107202 */ /* 0x000fe20000000f00 */
[----:B------:R-:W-:-:S07]  /*21e0*/  IMAD.MOV.U32 R17, RZ, RZ, R21 ;  /* 0x000000ffff117224 */ /* 0x000fce00078e0015 */
.L_x_248:
[----:B------:R-:W-:Y:S05]  /*21f0*/  BSYNC.RECONVERGENT B0 ;  /* 0x0000000000007941 */ /* 0x000fea0003800200 */
.L_x_246:
        /* <DEDUP_REMOVED lines=26> */
.L_x_250:
[----:B------:R-:W0:Y:S01]  /*23a0*/  LDCU.64 UR10, c[0x0][0x3a8] ;  /* 0x00007500ff0a77ac */ /* 0x000e220008000a00 */
[----:B------:R-:W-:Y:S01]  /*23b0*/  IMAD.MOV.U32 R24, RZ, RZ, R6 ;  /* 0x000000ffff187224 */ /* 0x000fe200078e0006 */
[----:B------:R-:W-:Y:S01]  /*23c0*/  MOV R8, 0x2410 ;  /* 0x0000241000087802 */ /* 0x000fe20000000f00 */
[----:B------:R-:W-:Y:S01]  /*23d0*/  IMAD.MOV.U32 R13, RZ, RZ, R7 ;  /* 0x000000ffff0d7224 */ /* 0x000fe200078e0007 */
[----:B0-----:R-:W-:Y:S01]  /*23e0*/  MOV R11, UR10 ;  /* 0x0000000a000b7c02 */ /* 0x001fe20008000f00 */
[----:B------:R-:W-:-:S07]  /*23f0*/  IMAD.U32 R10, RZ, RZ, UR11 ;  /* 0x0000000bff0a7e24 */ /* 0x000fce000f8e00ff */
[----:B------:R-:W-:Y:S05]  /*2400*/  CALL.REL.NOINC `($__internal_6_$__cuda_sm20_div_s64) ;  /* 0x00000008006c7944 */ /* 0x000fea0003c00000 */
.L_x_251:
[----:B------:R-:W-:Y:S05]  /*2410*/  BSYNC.RECONVERGENT B0 ;  /* 0x0000000000007941 */ /* 0x000fea0003800200 */
.L_x_249:
[----:B------:R-:W-:Y:S01]  /*2420*/  IMAD.WIDE.U32 R6, R21, R16, RZ ;  /* 0x0000001015067225 */ /* 0x000fe200078e00ff */
[----:B------:R-:W-:Y:S01]  /*2430*/  ISETP.LT.AND P3, PT, R17, RZ, PT ;  /* 0x000000ff1100720c */ /* 0x000fe20003f61270 */
[----:B------:R-:W-:Y:S01]  /*2440*/  UIADD3 UR4, UPT, UPT, UR4, 0x2, URZ ;  /* 0x0000000204047890 */ /* 0x000fe2000fffe0ff */
[----:B------:R-:W-:Y:S01]  /*2450*/  ISETP.LT.AND P1, PT, R21, RZ, PT ;  /* 0x000000ff1500720c */ /* 0x000fe20003f21270 */
[----:B------:R-:W-:-:S04]  /*2460*/  IMAD.WIDE.U32 R10, P0, R17, R20, R6 ;  /* 0x00000014110a7225 */ /* 0x000fc80007800006 */
[----:B------:R-:W-:Y:S01]  /*2470*/  IMAD.WIDE.U32 R6, R20, R16, RZ ;  /* 0x0000001014067225 */ /* 0x000fe200078e00ff */
[----:B------:R-:W-:-:S03]  /*2480*/  MOV R18, R11 ;  /* 0x0000000b00127202 */ /* 0x000fc60000000f00 */
[----:B------:R-:W-:Y:S01]  /*2490*/  IMAD.X R19, RZ, RZ, RZ, P0 ;  /* 0x000000ffff137224 */ /* 0x000fe200000e06ff */
        /* <DEDUP_REMOVED lines=12> */
[----:B------:R-:W-:-:S04]  /*2560*/  SEL R7, R16, R21, P1 ;  /* 0x0000001510077207 */ /* 0x000fc80000800000 */
[----:B------:R-:W-:-:S07]  /*2570*/  IADD3.X R14, PT, PT, R14, R7, RZ, P0, !PT ;  /* 0x000000070e0e7210 */ /* 0x000fce00007fe4ff */
.L_x_239:
[----:B------:R-:W0:Y:S02]  /*2580*/  LDCU UR5, c[0x0][0x3c0] ;  /* 0x00007800ff0577ac */ /* 0x000e240008000800 */
[----:B0-----:R-:W-:-:S04]  /*2590*/  ULOP3.LUT UR5, UR5, 0x1, URZ, 0xc0, !UPT ;  /* 0x0000000105057892 */ /* 0x001fc8000f8ec0ff */
[----:B------:R-:W-:-:S09]  /*25a0*/  UISETP.NE.U32.AND UP0, UPT, UR5, 0x1, UPT ;  /* 0x000000010500788c */ /* 0x000fd2000bf05070 */
[----:B------:R-:W-:Y:S05]  /*25b0*/  BRA.U UP0, `(.L_x_212) ;  /* 0x0000000500887547 */ /* 0x000fea000b800000 */
[----:B------:R-:W0:Y:S01]  /*25c0*/  LDC.64 R24, c[0x0][0x380] ;  /* 0x0000e000ff187b82 */ /* 0x000e220000000a00 */
[----:B------:R-:W-:Y:S01]  /*25d0*/  VIADD R5, R5, UR4 ;  /* 0x0000000405057c36 */ /* 0x000fe20008000000 */
[----:B------:R-:W1:Y:S06]  /*25e0*/  LDCU UR5, c[0x0][0x3a4] ;  /* 0x00007480ff0577ac */ /* 0x000e6c0008000800 */
[----:B------:R-:W2:Y:S01]  /*25f0*/  LDC.64 R6, c[0x0][0x388] ;  /* 0x0000e200ff067b82 */ /* 0x000ea20000000a00 */
[----:B0-----:R-:W-:-:S06]  /*2600*/  IMAD.WIDE R24, R5, 0x8, R24 ;  /* 0x0000000805187825 */ /* 0x001fcc00078e0218 */
[----:B------:R-:W1:Y:S01]  /*2610*/  LDG.E.64.CONSTANT R24, desc[UR6][R24.64] ;  /* 0x0000000618187981 */ /* 0x000e62000c1e9b00 */
[----:B------:R-:W-:-:S04]  /*2620*/  VIADD R5, R4, UR4 ;  /* 0x0000000404057c36 */ /* 0x000fc80008000000 */
[----:B--2---:R-:W-:-:S06]  /*2630*/  IMAD.WIDE R4, R5, 0x8, R6 ;  /* 0x0000000805047825 */ /* 0x004fcc00078e0206 */
[----:B------:R-:W5:Y:S01]  /*2640*/  LDG.E.64.CONSTANT R4, desc[UR6][R4.64] ;  /* 0x0000000604047981 */ /* 0x000f62000c1e9b00 */
[----:B------:R-:W-:Y:S01]  /*2650*/  BSSY.RECONVERGENT B0, `(.L_x_252) ;  /* 0x0000021000007945 */ /* 0x000fe20003800200 */
[----:B-1----:R-:W-:-:S04]  /*2660*/  LOP3.LUT R6, R25, UR5, RZ, 0xfc, !PT ;  /* 0x0000000519067c12 */ /* 0x002fc8000f8efcff */
[----:B------:R-:W-:-:S13]  /*2670*/  ISETP.NE.U32.AND P0, PT, R6, RZ, PT ;  /* 0x000000ff0600720c */ /* 0x000fda0003f05070 */
[----:B------:R-:W-:Y:S05]  /*2680*/  @P0 BRA `(.L_x_253) ;  /* 0x0000000000540947 */ /* 0x000fea0003800000 */
[----:B------:R-:W0:Y:S01]  /*2690*/  LDCU UR5, c[0x0][0x3a0] ;  /* 0x00007400ff0577ac */ /* 0x000e220008000800 */
[----:B------:R-:W-:Y:S01]  /*26a0*/  IMAD.MOV.U32 R6, RZ, RZ, RZ ;  /* 0x000000ffff067224 */ /* 0x000fe200078e00ff */
[----:B0-----:R-:W0:Y:S01]  /*26b0*/  I2F.U32.RP R8, UR5 ;  /* 0x0000000500087d06 */ /* 0x001e220008209000 */
[----:B------:R-:W-:-:S07]  /*26c0*/  ISETP.NE.U32.AND P2, PT, RZ, UR5, PT ;  /* 0x00000005ff007c0c */ /* 0x000fce000bf45070 */
[----:B0-----:R-:W0:Y:S02]  /*26d0*/  MUFU.RCP R8, R8 ;  /* 0x0000000800087308 */ /* 0x001e240000001000 */
[----:B0-----:R-:W-:-:S06]  /*26e0*/  IADD3 R10, PT, PT, R8, 0xffffffe, RZ ;  /* 0x0ffffffe080a7810 */ /* 0x001fcc0007ffe0ff */
[----:B------:R-:W0:Y:S02]  /*26f0*/  F2I.FTZ.U32.TRUNC.NTZ R7, R10 ;  /* 0x0000000a00077305 */ /* 0x000e24000021f000 */
[----:B0-----:R-:W-:-:S04]  /*2700*/  IMAD.MOV R11, RZ, RZ, -R7 ;  /* 0x000000ffff0b7224 */ /* 0x001fc800078e0a07 */
[----:B------:R-:W-:-:S04]  /*2710*/  IMAD R11, R11, UR5, RZ ;  /* 0x000000050b0b7c24 */ /* 0x000fc8000f8e02ff */
[----:B------:R-:W-:-:S06]  /*2720*/  IMAD.HI.U32 R11, R7, R11, R6 ;  /* 0x0000000b070b7227 */ /* 0x000fcc00078e0006 */
[----:B------:R-:W-:-:S05]  /*2730*/  IMAD.HI.U32 R6, R11, R24, RZ ;  /* 0x000000180b067227 */ /* 0x000fca00078e00ff */
[----:B------:R-:W-:-:S05]  /*2740*/  IADD3 R7, PT, PT, -R6, RZ, RZ ;  /* 0x000000ff06077210 */ /* 0x000fca0007ffe1ff */
[----:B------:R-:W-:Y:S02]  /*2750*/  IMAD R24, R7, UR5, R24 ;  /* 0x0000000507187c24 */ /* 0x000fe4000f8e0218 */
[----:B------:R-:W-:-:S03]  /*2760*/  IMAD.MOV.U32 R7, RZ, RZ, RZ ;  /* 0x000000ffff077224 */ /* 0x000fc600078e00ff */
[----:B------:R-:W-:-:S13]  /*2770*/  ISETP.GE.U32.AND P0, PT, R24, UR5, PT ;  /* 0x0000000518007c0c */ /* 0x000fda000bf06070 */
[----:B------:R-:W-:Y:S02]  /*2780*/  @P0 VIADD R24, R24, -UR5 ;  /* 0x8000000518180c36 */ /* 0x000fe40008000000 */
[----:B------:R-:W-:-:S03]  /*2790*/  @P0 VIADD R6, R6, 0x1 ;  /* 0x0000000106060836 */ /* 0x000fc60000000000 */
[----:B------:R-:W-:-:S13]  /*27a0*/  ISETP.GE.U32.AND P1, PT, R24, UR5, PT ;  /* 0x0000000518007c0c */ /* 0x000fda000bf26070 */
[----:B------:R-:W-:Y:S02]  /*27b0*/  @P1 IADD3 R6, PT, PT, R6, 0x1, RZ ;  /* 0x0000000106061810 */ /* 0x000fe40007ffe0ff */
[----:B------:R-:W-:Y:S01]  /*27c0*/  @!P2 LOP3.LUT R6, RZ, UR5, RZ, 0x33, !PT ;  /* 0x00000005ff06ac12 */ /* 0x000fe2000f8e33ff */
[----:B------:R-:W-:Y:S06]  /*27d0*/  BRA `(.L_x_254) ;  /* 0x0000000000207947 */ /* 0x000fec0003800000 */
.L_x_253:
[----:B------:R-:W0:Y:S01]  /*27e0*/  LDCU.64 UR10, c[0x0][0x3a0] ;  /* 0x00007400ff0a77ac */ /* 0x000e220008000a00 */
[----:B------:R-:W-:Y:S01]  /*27f0*/  IMAD.MOV.U32 R13, RZ, RZ, R25 ;  /* 0x000000ffff0d7224 */ /* 0x000fe200078e0019 */
[----:B------:R-:W-:Y:S02]  /*2800*/  MOV R8, 0x2840 ;  /* 0x0000284000087802 */ /* 0x000fe40000000f00 */
[----:B0-----:R-:W-:Y:S01]  /*2810*/  MOV R11, UR10 ;  /* 0x0000000a000b7c02 */ /* 0x001fe20008000f00 */
[----:B------:R-:W-:-:S07]  /*2820*/  IMAD.U32 R10, RZ, RZ, UR11 ;  /* 0x0000000bff0a7e24 */ /* 0x000fce000f8e00ff */
[----:B-----5:R-:W-:Y:S05]  /*2830*/  CALL.REL.NOINC `($__internal_6_$__cuda_sm20_div_s64) ;  /* 0x0000000400607944 */ /* 0x020fea0003c00000 */
[----:B------:R-:W-:Y:S01]  /*2840*/  IMAD.MOV.U32 R6, RZ, RZ, R20 ;  /* 0x000000ffff067224 */ /* 0x000fe200078e0014 */
[----:B------:R-:W-:-:S07]  /*2850*/  MOV R7, R21 ;  /* 0x0000001500077202 */ /* 0x000fce0000000f00 */
.L_x_254:
[----:B------:R-:W-:Y:S05]  /*2860*/  BSYNC.RECONVERGENT B0 ;  /* 0x0000000000007941 */ /* 0x000fea0003800200 */
.L_x_252:
[----:B------:R-:W0:Y:S01]  /*2870*/  LDCU UR5, c[0x0][0x3ac] ;  /* 0x00007580ff0577ac */ /* 0x000e220008000800 */
[----:B------:R-:W-:Y:S01]  /*2880*/  BSSY.RECONVERGENT B0, `(.L_x_255) ;  /* 0x0000020000007945 */ /* 0x000fe20003800200 */
[----:B0----5:R-:W-:-:S04]  /*2890*/  LOP3.LUT R8, R5, UR5, RZ, 0xfc, !PT ;  /* 0x0000000505087c12 */ /* 0x021fc8000f8efcff */
[----:B------:R-:W-:-:S13]  /*28a0*/  ISETP.NE.U32.AND P0, PT, R8, RZ, PT ;  /* 0x000000ff0800720c */ /* 0x000fda0003f05070 */
[----:B------:R-:W-:Y:S05]  /*28b0*/  @P0 BRA `(.L_x_256) ;  /* 0x0000000000540947 */ /* 0x000fea0003800000 */
        /* <DEDUP_REMOVED lines=21> */
.L_x_256:
[----:B------:R-:W0:Y:S01]  /*2a10*/  LDCU.64 UR10, c[0x0][0x3a8] ;  /* 0x00007500ff0a77ac */ /* 0x000e220008000a00 */
[----:B------:R-:W-:Y:S01]  /*2a20*/  MOV R24, R4 ;  /* 0x0000000400187202 */ /* 0x000fe20000000f00 */
[----:B------:R-:W-:Y:S01]  /*2a30*/  IMAD.MOV.U32 R13, RZ, RZ, R5 ;  /* 0x000000ffff0d7224 */ /* 0x000fe200078e0005 */
[----:B------:R-:W-:Y:S01]  /*2a40*/  MOV R8, 0x2a80 ;  /* 0x00002a8000087802 */ /* 0x000fe20000000f00 */
[----:B0-----:R-:W-:Y:S01]  /*2a50*/  IMAD.U32 R11, RZ, RZ, UR10 ;  /* 0x0000000aff0b7e24 */ /* 0x001fe2000f8e00ff */
[----:B------:R-:W-:-:S07]  /*2a60*/  MOV R10, UR11 ;  /* 0x0000000b000a7c02 */ /* 0x000fce0008000f00 */
[----:B------:R-:W-:Y:S05]  /*2a70*/  CALL.REL.NOINC `($__internal_6_$__cuda_sm20_div_s64) ;  /* 0x0000000000d07944 */ /* 0x000fea0003c00000 */
.L_x_257:
[----:B------:R-:W-:Y:S05]  /*2a80*/  BSYNC.RECONVERGENT B0 ;  /* 0x0000000000007941 */ /* 0x000fea0003800200 */
.L_x_255:
[----:B------:R-:W-:Y:S01]  /*2a90*/  IMAD.WIDE.U32 R4, R21, R6, RZ ;  /* 0x0000000615047225 */ /* 0x000fe200078e00ff */
[----:B------:R-:W-:Y:S02]  /*2aa0*/  ISETP.LT.AND P3, PT, R7, RZ, PT ;  /* 0x000000ff0700720c */ /* 0x000fe40003f61270 */
[----:B------:R-:W-:Y:S01]  /*2ab0*/  ISETP.LT.AND P1, PT, R21, RZ, PT ;  /* 0x000000ff1500720c */ /* 0x000fe20003f21270 */
[----:B------:R-:W-:-:S04]  /*2ac0*/  IMAD.WIDE.U32 R10, P0, R7, R20, R4 ;  /* 0x00000014070a7225 */ /* 0x000fc80007800004 */
[----:B------:R-:W-:-:S04]  /*2ad0*/  IMAD.WIDE.U32 R4, R20, R6, RZ ;  /* 0x0000000614047225 */ /* 0x000fc800078e00ff */
[----:B------:R-:W-:Y:S01]  /*2ae0*/  IMAD.X R17, RZ, RZ, RZ, P0 ;  /* 0x000000ffff117224 */ /* 0x000fe200000e06ff */
[----:B------:R-:W-:Y:S01]  /*2af0*/  IADD3 R5, P0, PT, R5, R10, RZ ;  /* 0x0000000a05057210 */ /* 0x000fe20007f1e0ff */
[----:B------:R-:W-:-:S04]  /*2b00*/  IMAD.MOV.U32 R16, RZ, RZ, R11 ;  /* 0x000000ffff107224 */ /* 0x000fc800078e000b */
[----:B------:R-:W-:-:S03]  /*2b10*/  IMAD.WIDE.U32.X R10, R7, R21, R16, P0 ;  /* 0x00000015070a7225 */ /* 0x000fc600000e0410 */
[----:B------:R-:W-:-:S04]  /*2b20*/  IADD3 R13, P0, PT, -R20, R10, RZ ;  /* 0x0000000a140d7210 */ /* 0x000fc80007f1e1ff */
[----:B------:R-:W-:Y:S02]  /*2b30*/  SEL R13, R13, R10, P3 ;  /* 0x0000000a0d0d7207 */ /* 0x000fe40001800000 */
[----:B------:R-:W-:Y:S02]  /*2b40*/  IADD3.X R21, PT, PT, ~R21, R11, RZ, P0, !PT ;  /* 0x0000000b15157210 */ /* 0x000fe400007fe5ff */
[----:B------:R-:W-:Y:S02]  /*2b50*/  IADD3 R23, P0, PT, R23, R4, RZ ;  /* 0x0000000417177210 */ /* 0x000fe40007f1e0ff */
[----:B------:R-:W-:Y:S02]  /*2b60*/  IADD3 R4, P2, PT, -R6, R13, RZ ;  /* 0x0000000d06047210 */ /* 0x000fe40007f5e1ff */
[----:B------:R-:W-:Y:S02]  /*2b70*/  SEL R21, R21, R11, P3 ;  /* 0x0000000b15157207 */ /* 0x000fe40001800000 */
[----:B------:R-:W-:-:S02]  /*2b80*/  IADD3.X R12, P0, PT, R12, R5, RZ, P0, !PT ;  /* 0x000000050c0c7210 */ /* 0x000fc4000071e4ff */
[----:B------:R-:W-:Y:S01]  /*2b90*/  SEL R4, R4, R13, P1 ;  /* 0x0000000d04047207 */ /* 0x000fe20000800000 */
[----:B------:R-:W-:-:S03]  /*2ba0*/  IMAD.X R6, R21, 0x1, ~R7, P2 ;  /* 0x0000000115067824 */ /* 0x000fc600010e0e07 */
[----:B------:R-:W-:Y:S02]  /*2bb0*/  IADD3.X R9, P0, PT, R9, R4, RZ, P0, !PT ;  /* 0x0000000409097210 */ /* 0x000fe4000071e4ff */
[----:B------:R-:W-:-:S05]  /*2bc0*/  SEL R5, R6, R21, P1 ;  /* 0x0000001506057207 */ /* 0x000fca0000800000 */
[----:B------:R-:W-:-:S07]  /*2bd0*/  IMAD.X R14, R14, 0x1, R5, P0 ;  /* 0x000000010e0e7824 */ /* 0x000fce00000e0605 */
.L_x_212:
[----:B------:R-:W0:Y:S01]  /*2be0*/  LDC R11, c[0x0][0x3b0] ;  /* 0x0000ec00ff0b7b82 */ /* 0x000e220000000800 */
[----:B------:R-:W1:Y:S01]  /*2bf0*/  LDCU UR5, c[0x0][0x3bc] ;  /* 0x00007780ff0577ac */ /* 0x000e620008000800 */
[----:B------:R-:W-:Y:S01]  /*2c00*/  MOV R16, 0xffffffff ;  /* 0xffffffff00107802 */ /* 0x000fe20000000f00 */
[----:B------:R-:W2:Y:S05]  /*2c10*/  LDCU UR10, c[0x0][0x3c4] ;  /* 0x00007880ff0a77ac */ /* 0x000eaa0008000800 */
[----:B------:R-:W3:Y:S08]  /*2c20*/  LDC.64 R6, c[0x0][0x390] ;  /* 0x0000e400ff067b82 */ /* 0x000ef00000000a00 */
[----:B------:R-:W4:Y:S01]  /*2c30*/  LDC.64 R4, c[0x0][0x398] ;  /* 0x0000e600ff047b82 */ /* 0x000f220000000a00 */
[----:B-1----:R-:W-:Y:S01]  /*2c40*/  IMAD R15, R3, UR5, R2 ;  /* 0x00000005030f7c24 */ /* 0x002fe2000f8e0202 */
[----:B0-----:R-:W-:-:S02]  /*2c50*/  ISETP.GT.AND P0, PT, R11, 0x3f, PT ;  /* 0x0000003f0b00780c */ /* 0x001fc40003f04270 */
[----:B------:R-:W-:Y:S02]  /*2c60*/  IADD3 R8, PT, PT, -R11, 0x40, RZ ;  /* 0x000000400b087810 */ /* 0x000fe40007ffe1ff */
[-CC-:B------:R-:W-:Y:S02]  /*2c70*/  SHF.R.U64 R3, R23, R11.reuse, R12.reuse ;  /* 0x0000000b17037219 */ /* 0x180fe4000000120c */
[-C--:B------:R-:W-:Y:S02]  /*2c80*/  SHF.L.U32 R10, R9, R8.reuse, RZ ;  /* 0x00000008090a7219 */ /* 0x080fe400000006ff */
[-C--:B------:R-:W-:Y:S02]  /*2c90*/  SHF.L.U32 R2, R16, R11.reuse, RZ ;  /* 0x0000000b10027219 */ /* 0x080fe400000006ff */
[----:B------:R-:W-:Y:S01]  /*2ca0*/  SHF.R.U32.HI R13, RZ, R11, R12 ;  /* 0x0000000bff0d7219 */ /* 0x000fe2000001160c */
[----:B------:R-:W-:Y:S01]  /*2cb0*/  VIADD R11, R11, 0xffffffc0 ;  /* 0xffffffc00b0b7836 */ /* 0x000fe20000000000 */
[----:B------:R-:W-:-:S02]  /*2cc0*/  SHF.L.U64.HI R8, R9, R8, R14 ;  /* 0x0000000809087219 */ /* 0x000fc4000001020e */
[----:B------:R-:W-:Y:S01]  /*2cd0*/  LOP3.LUT R10, R3, R10, RZ, 0xfc, !PT ;  /* 0x0000000a030a7212 */ /* 0x000fe200078efcff */
[----:B--2---:R-:W-:Y:S01]  /*2ce0*/  IMAD R3, R15, UR10, R0 ;  /* 0x0000000a0f037c24 */ /* 0x004fe2000f8e0200 */
[----:B------:R-:W-:Y:S02]  /*2cf0*/  LOP3.LUT R13, R13, R8, RZ, 0xfc, !PT ;  /* 0x000000080d0d7212 */ /* 0x000fe400078efcff */
[----:B------:R-:W-:Y:S01]  /*2d00*/  LOP3.LUT R2, RZ, R2, RZ, 0x33, !PT ;  /* 0x00000002ff027212 */ /* 0x000fe200078e33ff */
[----:B---3--:R-:W-:Y:S01]  /*2d10*/  IMAD.WIDE R6, R3, 0x8, R6 ;  /* 0x0000000803067825 */ /* 0x008fe200078e0206 */
[-CC-:B------:R-:W-:Y:S02]  /*2d20*/  @P0 SHF.R.S32.HI R13, RZ, R11.reuse, R14.reuse ;  /* 0x0000000bff0d0219 */ /* 0x180fe4000001140e */
[----:B------:R-:W-:Y:S01]  /*2d30*/  @P0 SHF.R.S64 R10, R9, R11, R14 ;  /* 0x0000000b090a0219 */ /* 0x000fe2000000100e */
[----:B----4-:R-:W-:Y:S01]  /*2d40*/  IMAD.WIDE R4, R3, 0x8, R4 ;  /* 0x0000000803047825 */ /* 0x010fe200078e0204 */
[----:B------:R-:W-:-:S02]  /*2d50*/  LOP3.LUT R8, R23, R2, RZ, 0xc0, !PT ;  /* 0x0000000217087212 */ /* 0x000fc400078ec0ff */
[----:B------:R-:W-:Y:S01]  /*2d60*/  MOV R2, R10 ;  /* 0x0000000a00027202 */ /* 0x000fe20000000f00 */
[----:B------:R-:W-:Y:S02]  /*2d70*/  IMAD.MOV.U32 R3, RZ, RZ, R13 ;  /* 0x000000ffff037224 */ /* 0x000fe400078e000d */
[----:B------:R-:W-:-:S03]  /*2d80*/  IMAD.MOV.U32 R9, RZ, RZ, RZ ;  /* 0x000000ffff097224 */ /* 0x000fc600078e00ff */
[----:B------:R-:W-:Y:S04]  /*2d90*/  STG.E.64 desc[UR6][R6.64], R2 ;  /* 0x0000000206007986 */ /* 0x000fe8000c101b06 */
[----:B------:R-:W-:Y:S01]  /*2da0*/  STG.E.64 desc[UR6][R4.64], R8 ;  /* 0x0000000804007986 */ /* 0x000fe2000c101b06 */
[----:B------:R-:W-:Y:S05]  /*2db0*/  EXIT ;  /* 0x000000000000794d */ /* 0x000fea0003800000 */
        .weak           $__internal_6_$__cuda_sm20_div_s64
        .type           $__internal_6_$__cuda_sm20_div_s64,@function
        .size           $__internal_6_$__cuda_sm20_div_s64,(.L_x_312 - $__internal_6_$__cuda_sm20_div_s64)
$__internal_6_$__cuda_sm20_div_s64:
        /* <DEDUP_REMOVED lines=8> */
[----:B0-----:R-:W-:-:S06]  /*2e40*/  IADD3 R27, PT, PT, R27, 0x1ffffffe, RZ ;  /* 0x1ffffffe1b1b7810 */ /* 0x001fcc0007ffe0ff */
        /* <DEDUP_REMOVED lines=10> */
[----:B------:R-:W-:Y:S01]  /*2ef0*/  IMAD.HI.U32 R26, P1, R31, R26, R36 ;  /* 0x0000001a1f1a7227 */ /* 0x000fe20007820024 */
[----:B------:R-:W-:-:S03]  /*2f00*/  IADD3.X R25, PT, PT, R25, R31, RZ, P0, !PT ;  /* 0x0000001f19197210 */ /* 0x000fc600007fe4ff */
[----:B------:R-:W-:-:S05]  /*2f10*/  IMAD R15, R31, R15, RZ ;  /* 0x0000000f1f0f7224 */ /* 0x000fca00078e02ff */
[----:B------:R-:W-:-:S04]  /*2f20*/  IADD3 R37, P0, PT, R15, R26, RZ ;  /* 0x0000001a0f257210 */ /* 0x000fc80007f1e0ff */
[----:B------:R-:W-:Y:S01]  /*2f30*/  IADD3.X R25, PT, PT, RZ, RZ, R25, P0, P1 ;  /* 0x000000ffff197210 */ /* 0x000fe200007e2419 */
[----:B------:R-:W-:-:S04]  /*2f40*/  IMAD.WIDE.U32 R30, R37, R20, RZ ;  /* 0x00000014251e7225 */ /* 0x000fc800078e00ff */
[----:B------:R-:W-:Y:S01]  /*2f50*/  IMAD R26, R37, R21, R31 ;  /* 0x00000015251a7224 */ /* 0x000fe200078e021f */
[----:B------:R-:W-:Y:S01]  /*2f60*/  IADD3 R30, P0, PT, RZ, -R30, RZ ;  /* 0x8000001eff1e7210 */ /* 0x000fe20007f1e0ff */
[----:B------:R-:W-:Y:S02]  /*2f70*/  IMAD.MOV.U32 R31, RZ, RZ, RZ ;  /* 0x000000ffff1f7224 */ /* 0x000fe400078e00ff */
[----:B------:R-:W-:Y:S02]  /*2f80*/  IMAD R26, R25, R20, R26 ;  /* 0x00000014191a7224 */ /* 0x000fe400078e021a */
[----:B------:R-:W-:-:S04]  /*2f90*/  IMAD.HI.U32 R36, R37, R30, RZ ;  /* 0x0000001e25247227 */ /* 0x000fc800078e00ff */
[----:B------:R-:W-:-:S04]  /*2fa0*/  IMAD.X R26, RZ, RZ, ~R26, P0 ;  /* 0x000000ffff1a7224 */ /* 0x000fc800000e0e1a */
[----:B------:R-:W-:-:S04]  /*2fb0*/  IMAD.WIDE.U32 R36, P1, R37, R26, R36 ;  /* 0x0000001a25247225 */ /* 0x000fc80007820024 */
[----:B------:R-:W-:-:S04]  /*2fc0*/  IMAD.HI.U32 R27, P0, R25, R30, R36 ;  /* 0x0000001e191b7227 */ /* 0x000fc80007800024 */
[----:B------:R-:W-:-:S04]  /*2fd0*/  IMAD.HI.U32 R30, R25, R26, RZ ;  /* 0x0000001a191e7227 */ /* 0x000fc800078e00ff */
[----:B------:R-:W-:Y:S02]  /*2fe0*/  IMAD.X R15, R30, 0x1, R25, P1 ;  /* 0x000000011e0f7824 */ /* 0x000fe400008e0619 */
[----:B------:R-:W-:Y:S01]  /*2ff0*/  IMAD R26, R25, R26, RZ ;  /* 0x0000001a191a7224 */ /* 0x000fe200078e02ff */
[----:B------:R-:W-:-:S04]  /*3000*/  IADD3 R25, P3, PT, RZ, -R24, RZ ;  /* 0x80000018ff197210 */ /* 0x000fc80007f7e0ff */
[----:B------:R-:W-:Y:S02]  /*3010*/  IADD3 R27, P1, PT, R26, R27, RZ ;  /* 0x0000001b1a1b7210 */ /* 0x000fe40007f3e0ff */
[----:B------:R-:W-:Y:S02]  /*3020*/  SEL R25, R25, R24, !P2 ;  /* 0x0000001819197207 */ /* 0x000fe40005000000 */
[----:B------:R-:W-:Y:S02]  /*3030*/  IADD3.X R24, PT, PT, RZ, ~R13, RZ, P3, !PT ;  /* 0x8000000dff187210 */ /* 0x000fe40001ffe4ff */
[----:B------:R-:W-:Y:S01]  /*3040*/  IADD3.X R29, PT, PT, RZ, RZ, R15, P1, P0 ;  /* 0x000000ffff1d7210 */ /* 0x000fe20000fe040f */
[----:B------:R-:W-:Y:S01]  /*3050*/  IMAD.HI.U32 R30, R27, R25, RZ ;  /* 0x000000191b1e7227 */ /* 0x000fe200078e00ff */
[-C--:B------:R-:W-:Y:S02]  /*3060*/  SEL R24, R24, R13.reuse, !P2 ;  /* 0x0000000d18187207 */ /* 0x080fe40005000000 */
[----:B------:R-:W-:-:S03]  /*3070*/  LOP3.LUT R13, R10, R13, RZ, 0x3c, !PT ;  /* 0x0000000d0a0d7212 */ /* 0x000fc600078e3cff */
[----:B------:R-:W-:-:S04]  /*3080*/  IMAD.WIDE.U32 R26, R27, R24, R30 ;  /* 0x000000181b1a7225 */ /* 0x000fc800078e001e */
[C---:B------:R-:W-:Y:S02]  /*3090*/  IMAD R15, R29.reuse, R24, RZ ;  /* 0x000000181d0f7224 */ /* 0x040fe400078e02ff */
[----:B------:R-:W-:-:S04]  /*30a0*/  IMAD.HI.U32 R26, P0, R29, R25, R26 ;  /* 0x000000191d1a7227 */ /* 0x000fc8000780001a */
[----:B------:R-:W-:Y:S01]  /*30b0*/  IMAD.HI.U32 R29, R29, R24, RZ ;  /* 0x000000181d1d7227 */ /* 0x000fe200078e00ff */
[----:B------:R-:W-:-:S05]  /*30c0*/  IADD3 R15, P1, PT, R15, R26, RZ ;  /* 0x0000001a0f0f7210 */ /* 0x000fca0007f3e0ff */
[----:B------:R-:W-:-:S04]  /*30d0*/  IMAD.WIDE.U32 R26, R15, R20, RZ ;  /* 0x000000140f1a7225 */ /* 0x000fc800078e00ff */
[----:B------:R-:W-:Y:S01]  /*30e0*/  IMAD R27, R15, R21, R27 ;  /* 0x000000150f1b7224 */ /* 0x000fe200078e021b */
[----:B------:R-:W-:Y:S01]  /*30f0*/  IADD3 R25, P2, PT, -R26, R25, RZ ;  /* 0x000000191a197210 */ /* 0x000fe20007f5e1ff */
[----:B------:R-:W-:-:S03]  /*3100*/  IMAD.X R26, RZ, RZ, R29, P0 ;  /* 0x000000ffff1a7224 */ /* 0x000fc600000e061d */
[----:B------:R-:W-:Y:S02]  /*3110*/  ISETP.GE.U32.AND P0, PT, R25, R20, PT ;  /* 0x000000141900720c */ /* 0x000fe40003f06070 */
[----:B------:R-:W-:-:S05]  /*3120*/  IADD3.X R26, PT, PT, RZ, R26, RZ, P1, !PT ;  /* 0x0000001aff1a7210 */ /* 0x000fca0000ffe4ff */
[----:B------:R-:W-:-:S04]  /*3130*/  IMAD R27, R26, R20, R27 ;  /* 0x000000141a1b7224 */ /* 0x000fc800078e021b */
[----:B------:R-:W-:Y:S01]  /*3140*/  IMAD.X R27, R24, 0x1, ~R27, P2 ;  /* 0x00000001181b7824 */ /* 0x000fe200010e0e1b */
[----:B------:R-:W-:-:S04]  /*3150*/  IADD3 R24, P2, PT, R25, -R20, RZ ;  /* 0x8000001419187210 */ /* 0x000fc80007f5e0ff */
[----:B------:R-:W-:-:S04]  /*3160*/  ISETP.GE.U32.AND.EX P0, PT, R27, R21, PT, P0 ;  /* 0x000000151b00720c */ /* 0x000fc80003f06100 */
[----:B------:R-:W-:-:S04]  /*3170*/  SEL R25, R24, R25, P0 ;  /* 0x0000001918197207 */ /* 0x000fc80000000000 */
[----:B------:R-:W-:Y:S01]  /*3180*/  ISETP.GE.U32.AND P1, PT, R25, R20, PT ;  /* 0x000000141900720c */ /* 0x000fe20003f26070 */
[----:B------:R-:W-:Y:S01]  /*3190*/  IMAD.X R20, R27, 0x1, ~R21, P2 ;  /* 0x000000011b147824 */ /* 0x000fe200010e0e15 */
[----:B------:R-:W-:-:S04]  /*31a0*/  IADD3 R24, P2, PT, R15, 0x1, RZ ;  /* 0x000000010f187810 */ /* 0x000fc80007f5e0ff */
[----:B------:R-:W-:Y:S02]  /*31b0*/  SEL R24, R24, R15, P0 ;  /* 0x0000000f18187207 */ /* 0x000fe40000000000 */
[-C--:B------:R-:W-:Y:S02]  /*31c0*/  IADD3.X R15, PT, PT, RZ, R26.reuse, RZ, P2, !PT ;  /* 0x0000001aff0f7210 */ /* 0x080fe400017fe4ff */
[----:B------:R-:W-:Y:S02]  /*31d0*/  SEL R20, R20, R27, P0 ;  /* 0x0000001b14147207 */ /* 0x000fe40000000000 */
[----:B------:R-:W-:Y:S02]  /*31e0*/  SEL R15, R15, R26, P0 ;  /* 0x0000001a0f0f7207 */ /* 0x000fe40000000000 */
[----:B------:R-:W-:Y:S02]  /*31f0*/  ISETP.GE.U32.AND.EX P0, PT, R20, R21, PT, P1 ;  /* 0x000000151400720c */ /* 0x000fe40003f06110 */
[----:B------:R-:W-:-:S04]  /*3200*/  IADD3 R21, P1, PT, R24, 0x1, RZ ;  /* 0x0000000118157810 */ /* 0x000fc80007f3e0ff */
[----:B------:R-:W-:Y:S01]  /*3210*/  SEL R21, R21, R24, P0 ;  /* 0x0000001815157207 */ /* 0x000fe20000000000 */
[----:B------:R-:W-:Y:S01]  /*3220*/  IMAD.X R20, RZ, RZ, R15, P1 ;  /* 0x000000ffff147224 */ /* 0x000fe200008e060f */
[----:B------:R-:W-:-:S04]  /*3230*/  ISETP.GE.AND P1, PT, R13, RZ, PT ;  /* 0x000000ff0d00720c */ /* 0x000fc80003f26270 */
[----:B------:R-:W-:Y:S02]  /*3240*/  SEL R15, R20, R15, P0 ;  /* 0x0000000f140f7207 */ /* 0x000fe40000000000 */
[-C--:B------:R-:W-:Y:S02]  /*3250*/  IADD3 R20, P2, PT, RZ, -R21.reuse, RZ ;  /* 0x80000015ff147210 */ /* 0x080fe40007f5e0ff */
[----:B------:R-:W-:Y:S01]  /*3260*/  ISETP.NE.U32.AND P0, PT, R11, RZ, PT ;  /* 0x000000ff0b00720c */ /* 0x000fe20003f05070 */
[----:B------:R-:W-:Y:S01]  /*3270*/  IMAD.MOV.U32 R11, RZ, RZ, 0x0 ;  /* 0x00000000ff0b7424 */ /* 0x000fe200078e00ff */
[----:B------:R-:W-:Y:S01]  /*3280*/  SEL R20, R20, R21, !P1 ;  /* 0x0000001514147207 */ /* 0x000fe20004800000 */
[----:B------:R-:W-:Y:S01]  /*3290*/  IMAD.X R24, RZ, RZ, ~R15, P2 ;  /* 0x000000ffff187224 */ /* 0x000fe200010e0e0f */
[----:B------:R-:W-:Y:S02]  /*32a0*/  ISETP.NE.AND.EX P0, PT, R10, RZ, PT, P0 ;  /* 0x000000ff0a00720c */ /* 0x000fe40003f05300 */
[----:B------:R-:W-:-:S02]  /*32b0*/  MOV R10, R8 ;  /* 0x00000008000a7202 */ /* 0x000fc40000000f00 */
[----:B------:R-:W-:Y:S02]  /*32c0*/  SEL R24, R24, R15, !P1 ;  /* 0x0000000f18187207 */ /* 0x000fe40004800000 */
[----:B------:R-:W-:Y:S02]  /*32d0*/  SEL R20, R20, 0xffffffff, P0 ;  /* 0xffffffff14147807 */ /* 0x000fe40000000000 */
[----:B------:R-:W-:Y:S01]  /*32e0*/  SEL R21, R24, 0xffffffff, P0 ;  /* 0xffffffff18157807 */ /* 0x000fe20000000000 */
[----:B------:R-:W-:Y:S06]  /*32f0*/  RET.REL.NODEC R10 `(int64_64_bmm_broadcast_kernel) ;  /* 0xffffffcc0a407950 */ /* 0x000fec0003c3ffff */
.L_x_258:
        /* <DEDUP_REMOVED lines=16> */
.L_x_312:


//--------------------- .text.int64_32_bmm_broadcast_kernel --------------------------
	.section	.text.int64_32_bmm_broadcast_kernel,"ax",@progbits
	.align	128
        .global         int64_32_bmm_broadcast_kernel
        .type           int64_32_bmm_broadcast_kernel,@function
        .size           int64_32_bmm_broadcast_kernel,(.L_x_313 - int64_32_bmm_broadcast_kernel)
        .other          int64_32_bmm_broadcast_kernel,@"STO_CUDA_ENTRY STV_DEFAULT"
int64_32_bmm_broadcast_kernel:
.text.int64_32_bmm_broadcast_kernel:
        /* <DEDUP_REMOVED lines=16> */
[----:B------:R-:W-:Y:S01]  /*0100*/  CS2R R14, SRZ ;  /* 0x00000000000e7805 */ /* 0x000fe2000001ff00 */
[----:B------:R-:W-:Y:S01]  /*0110*/  IMAD.MOV.U32 R12, RZ, RZ, RZ ;  /* 0x000000ffff0c7224 */ /* 0x000fe200078e00ff */
[----:B------:R-:W2:Y:S01]  /*0120*/  LDCU.64 UR6, c[0x0][0x358] ;  /* 0x00006b00ff0677ac */ /* 0x000ea20008000a00 */
[----:B------:R-:W-:Y:S01]  /*0130*/  IMAD.MOV.U32 R9, RZ, RZ, RZ ;  /* 0x000000ffff097224 */ /* 0x000fe200078e00ff */
[----:B0-----:R-:W-:-:S09]  /*0140*/  UISETP.GE.AND UP0, UPT, UR5, 0x1, UPT ;  /* 0x000000010500788c */ /* 0x001fd2000bf06270 */
[----:B--2---:R-:W-:Y:S05]  /*0150*/  BRA.U !UP0, `(.L_x_259) ;  /* 0x0000002908bc7547 */ /* 0x004fea000b800000 */
[----:B------:R-:W-:Y:S01]  /*0160*/  UISETP.GE.U32.AND UP0, UPT, UR5, 0x4, UPT ;  /* 0x000000040500788c */ /* 0x000fe2000bf06070 */
[----:B-1----:R-:W-:Y:S02]  /*0170*/  IMAD R5, R3, UR9, R2 ;  /* 0x0000000903057c24 */ /* 0x002fe4000f8e0202 */
[----:B------:R-:W-:Y:S02]  /*0180*/  HFMA2 R12, -RZ, RZ, 0, 0 ;  /* 0x00000000ff0c7431 */ /* 0x000fe400000001ff */
[----:B------:R-:W-:Y:S01]  /*0190*/  IMAD R4, R0, UR5, RZ ;  /* 0x0000000500047c24 */ /* 0x000fe2000f8e02ff */
[----:B------:R-:W-:Y:S01]  /*01a0*/  ULOP3.LUT UR8, UR5, 0x3, URZ, 0xc0, !UPT ;  /* 0x0000000305087892 */ /* 0x000fe2000f8ec0ff */
[----:B------:R-:W-:Y:S01]  /*01b0*/  IMAD.MOV.U32 R15, RZ, RZ, RZ ;  /* 0x000000ffff0f7224 */ /* 0x000fe200078e00ff */
[----:B------:R-:W-:Y:S01]  /*01c0*/  UMOV UR4, URZ ;  /* 0x000000ff00047c82 */ /* 0x000fe20008000000 */
[----:B------:R-:W-:Y:S01]  /*01d0*/  IMAD R5, R5, UR5, RZ ;  /* 0x0000000505057c24 */ /* 0x000fe2000f8e02ff */
[----:B------:R-:W-:Y:S08]  /*01e0*/  BRA.U !UP0, `(.L_x_260) ;  /* 0x0000001508e87547 */ /* 0x000ff0000b800000 */
[----:B------:R-:W-:Y:S01]  /*01f0*/  ULOP3.LUT UR4, UR5, 0x7ffffffc, URZ, 0xc0, !UPT ;  /* 0x7ffffffc05047892 */ /* 0x000fe2000f8ec0ff */
[----:B------:R-:W-:Y:S01]  /*0200*/  CS2R R14, SRZ ;  /* 0x00000000000e7805 */ /* 0x000fe2000001ff00 */
[----:B------:R-:W-:Y:S01]  /*0210*/  IMAD.MOV.U32 R12, RZ, RZ, RZ ;  /* 0x000000ffff0c7224 */ /* 0x000fe200078e00ff */
[----:B------:R-:W-:Y:S01]  /*0220*/  MOV R9, RZ ;  /* 0x000000ff00097202 */ /* 0x000fe20000000f00 */
[----:B------:R-:W-:Y:S01]  /*0230*/  IMAD.MOV.U32 R6, RZ, RZ, R4 ;  /* 0x000000ffff067224 */ /* 0x000fe200078e0004 */
[----:B------:R-:W0:Y:S01]  /*0240*/  LDCU UR10, c[0x0][0x3a4] ;  /* 0x00007480ff0a77ac */ /* 0x000e220008000800 */
[----:B------:R-:W-:Y:S01]  /*0250*/  IMAD.MOV.U32 R7, RZ, RZ, R5 ;  /* 0x000000ffff077224 */ /* 0x000fe200078e0005 */
[----:B------:R-:W1:Y:S01]  /*0260*/  LDCU UR11, c[0x0][0x3a0] ;  /* 0x00007400ff0b77ac */ /* 0x000e620008000800 */
[----:B------:R-:W2:Y:S01]  /*0270*/  LDCU UR12, c[0x0][0x3ac] ;  /* 0x00007580ff0c77ac */ /* 0x000ea20008000800 */
[----:B------:R-:W3:Y:S01]  /*0280*/  LDCU UR13, c[0x0][0x3a8] ;  /* 0x00007500ff0d77ac */ /* 0x000ee20008000800 */
[----:B------:R-:W-:-:S12]  /*0290*/  UIADD3 UR5, UPT, UPT, -UR4, URZ, URZ ;  /* 0x000000ff04057290 */ /* 0x000fd8000fffe1ff */
.L_x_285:
[----:B------:R-:W4:Y:S08]  /*02a0*/  LDC.64 R18, c[0x0][0x380] ;  /* 0x0000e000ff127b82 */ /* 0x000f300000000a00 */
[----:B------:R-:W5:Y:S01]  /*02b0*/  LDC.64 R16, c[0x0][0x388] ;  /* 0x0000e200ff107b82 */ /* 0x000f620000000a00 */
[----:B----4-:R-:W-:-:S05]  /*02c0*/  IMAD.WIDE R18, R7, 0x8, R18 ;  /* 0x0000000807127825 */ /* 0x010fca00078e0212 */
[----:B------:R-:W0:Y:S01]  /*02d0*/  LDG.E.64.CONSTANT R26, desc[UR6][R18.64] ;  /* 0x00000006121a7981 */ /* 0x000e22000c1e9b00 */
[----:B-----5:R-:W-:-:S05]  /*02e0*/  IMAD.WIDE R16, R6, 0x4, R16 ;  /* 0x0000000406107825 */ /* 0x020fca00078e0210 */
[----:B------:R-:W4:Y:S01]  /*02f0*/  LDG.E.CONSTANT R20, desc[UR6][R16.64] ;  /* 0x0000000610147981 */ /* 0x000f22000c1e9900 */
[----:B------:R-:W-:Y:S01]  /*0300*/  BSSY.RECONVERGENT B0, `(.L_x_261) ;  /* 0x0000021000007945 */ /* 0x000fe20003800200 */
[----:B0-----:R-:W-:-:S04]  /*0310*/  LOP3.LUT R8, R27, UR10, RZ, 0xfc, !PT ;  /* 0x0000000a1b087c12 */ /* 0x001fc8000f8efcff */
[----:B------:R-:W-:Y:S02]  /*0320*/  ISETP.NE.U32.AND P0, PT, R8, RZ, PT ;  /* 0x000000ff0800720c */ /* 0x000fe40003f05070 */
[----:B----4-:R-:W-:-:S11]  /*0330*/  SHF.R.S32.HI R21, RZ, 0x1f, R20 ;  /* 0x0000001fff157819 */ /* 0x010fd60000011414 */
[----:B------:R-:W-:Y:S05]  /*0340*/  @P0 BRA `(.L_x_262) ;  /* 0x0000000000500947 */ /* 0x000fea0003800000 */
[----:B-1----:R-:W0:Y:S01]  /*0350*/  I2F.U32.RP R8, UR11 ;  /* 0x0000000b00087d06 */ /* 0x002e220008209000 */
        /* <DEDUP_REMOVED lines=19> */
.L_x_262:
[----:B------:R-:W0:Y:S01]  /*0490*/  LDCU.64 UR14, c[0x0][0x3a0] ;  /* 0x00007400ff0e77ac */ /* 0x000e220008000a00 */
[----:B------:R-:W-:Y:S01]  /*04a0*/  IMAD.MOV.U32 R13, RZ, RZ, R27 ;  /* 0x000000ffff0d7224 */ /* 0x000fe200078e001b */
[----:B------:R-:W-:Y:S01]  /*04b0*/  MOV R8, 0x4f0 ;  /* 0x000004f000087802 */ /* 0x000fe20000000f00 */
[----:B0-----:R-:W-:Y:S02]  /*04c0*/  IMAD.U32 R11, RZ, RZ, UR14 ;  /* 0x0000000eff0b7e24 */ /* 0x001fe4000f8e00ff */
[----:B------:R-:W-:-:S07]  /*04d0*/  IMAD.U32 R10, RZ, RZ, UR15 ;  /* 0x0000000fff0a7e24 */ /* 0x000fce000f8e00ff */
[----:B-123--:R-:W-:Y:S05]  /*04e0*/  CALL.REL.NOINC `($__internal_7_$__cuda_sm20_div_s64) ;  /* 0x0000002800507944 */ /* 0x00efea0003c00000 */
[----:B------:R-:W-:Y:S01]  /*04f0*/  MOV R34, R22 ;  /* 0x0000001600227202 */ /* 0x000fe20000000f00 */
[----:B------:R-:W-:-:S07]  /*0500*/  IMAD.MOV.U32 R35, RZ, RZ, R23 ;  /* 0x000000ffff237224 */ /* 0x000fce00078e0017 */
.L_x_263:
[----:B--23--:R-:W-:Y:S05]  /*0510*/  BSYNC.RECONVERGENT B0 ;  /* 0x0000000000007941 */ /* 0x00cfea0003800200 */
.L_x_261:
[----:B------:R-:W-:Y:S01]  /*0520*/  LOP3.LUT R8, R21, UR12, RZ, 0xfc, !PT ;  /* 0x0000000c15087c12 */ /* 0x000fe2000f8efcff */
        /* <DEDUP_REMOVED lines=23> */
.L_x_265:
[----:B------:R-:W0:Y:S01]  /*06a0*/  LDCU.64 UR14, c[0x0][0x3a8] ;  /* 0x00007500ff0e77ac */ /* 0x000e220008000a00 */
[----:B------:R-:W-:Y:S01]  /*06b0*/  IMAD.MOV.U32 R26, RZ, RZ, R20 ;  /* 0x000000ffff1a7224 */ /* 0x000fe200078e0014 */
[----:B------:R-:W-:Y:S01]  /*06c0*/  MOV R8, 0x710 ;  /* 0x0000071000087802 */ /* 0x000fe20000000f00 */
[----:B------:R-:W-:Y:S02]  /*06d0*/  IMAD.MOV.U32 R13, RZ, RZ, R21 ;  /* 0x000000ffff0d7224 */ /* 0x000fe400078e0015 */
[----:B0-----:R-:W-:Y:S01]  /*06e0*/  IMAD.U32 R11, RZ, RZ, UR14 ;  /* 0x0000000eff0b7e24 */ /* 0x001fe2000f8e00ff */
[----:B------:R-:W-:-:S07]  /*06f0*/  MOV R10, UR15 ;  /* 0x0000000f000a7c02 */ /* 0x000fce0008000f00 */
[----:B------:R-:W-:Y:S05]  /*0700*/  CALL.REL.NOINC `($__internal_7_$__cuda_sm20_div_s64) ;  /* 0x0000002400c87944 */ /* 0x000fea0003c00000 */
.L_x_266:
[----:B------:R-:W-:Y:S05]  /*0710*/  BSYNC.RECONVERGENT B0 ;  /* 0x0000000000007941 */ /* 0x000fea0003800200 */
.L_x_264:
[----:B------:R-:W2:Y:S04]  /*0720*/  LDG.E.64.CONSTANT R26, desc[UR6][R18.64+0x8] ;  /* 0x00000806121a7981 */ /* 0x000ea8000c1e9b00 */
[----:B------:R-:W3:Y:S01]  /*0730*/  LDG.E.CONSTANT R24, desc[UR6][R16.64+0x4] ;  /* 0x0000040610187981 */ /* 0x000ee2000c1e9900 */
[-C--:B------:R-:W-:Y:S01]  /*0740*/  IMAD.WIDE.U32 R10, R23, R34.reuse, RZ ;  /* 0x00000022170a7225 */ /* 0x080fe200078e00ff */
[----:B------:R-:W-:Y:S01]  /*0750*/  ISETP.LT.AND P3, PT, R35, RZ, PT ;  /* 0x000000ff2300720c */ /* 0x000fe20003f61270 */
[----:B------:R-:W-:Y:S02]  /*0760*/  BSSY.RECONVERGENT B0, `(.L_x_267) ;  /* 0x0000034000007945 */ /* 0x000fe40003800200 */
[----:B------:R-:W-:-:S04]  /*0770*/  IMAD.WIDE.U32 R20, R22, R34, RZ ;  /* 0x0000002216147225 */ /* 0x000fc800078e00ff */
[----:B------:R-:W-:Y:S01]  /*0780*/  IMAD.WIDE.U32 R10, P1, R35, R22, R10 ;  /* 0x00000016230a7225 */ /* 0x000fe2000782000a */
[----:B------:R-:W-:-:S03]  /*0790*/  IADD3 R15, P0, PT, R15, R20, RZ ;  /* 0x000000140f0f7210 */ /* 0x000fc60007f1e0ff */
[----:B------:R-:W-:Y:S01]  /*07a0*/  IMAD.MOV.U32 R20, RZ, RZ, R11 ;  /* 0x000000ffff147224 */ /* 0x000fe200078e000b */
[----:B------:R-:W-:Y:S01]  /*07b0*/  IADD3 R13, P2, PT, R21, R10, RZ ;  /* 0x0000000a150d7210 */ /* 0x000fe20007f5e0ff */
[----:B------:R-:W-:Y:S01]  /*07c0*/  IMAD.X R21, RZ, RZ, RZ, P1 ;  /* 0x000000ffff157224 */ /* 0x000fe200008e06ff */
[----:B------:R-:W-:Y:S02]  /*07d0*/  ISETP.LT.AND P1, PT, R23, RZ, PT ;  /* 0x000000ff1700720c */ /* 0x000fe40003f21270 */
[----:B------:R-:W-:Y:S01]  /*07e0*/  IADD3.X R12, P0, PT, R12, R13, RZ, P0, !PT ;  /* 0x0000000d0c0c7210 */ /* 0x000fe2000071e4ff */
[----:B------:R-:W-:-:S03]  /*07f0*/  IMAD.WIDE.U32.X R20, R35, R23, R20, P2 ;  /* 0x0000001723147225 */ /* 0x000fc600010e0414 */
[----:B------:R-:W-:-:S04]  /*0800*/  IADD3 R11, P2, PT, -R22, R20, RZ ;  /* 0x00000014160b7210 */ /* 0x000fc80007f5e1ff */
[-C--:B------:R-:W-:Y:S02]  /*0810*/  IADD3.X R23, PT, PT, ~R23, R21.reuse, RZ, P2, !PT ;  /* 0x0000001517177210 */ /* 0x080fe400017fe5ff */
[----:B------:R-:W-:Y:S02]  /*0820*/  SEL R11, R11, R20, P3 ;  /* 0x000000140b0b7207 */ /* 0x000fe40001800000 */
[----:B------:R-:W-:Y:S02]  /*0830*/  SEL R23, R23, R21, P3 ;  /* 0x0000001517177207 */ /* 0x000fe40001800000 */
[----:B------:R-:W-:-:S04]  /*0840*/  IADD3 R8, P2, PT, -R34, R11, RZ ;  /* 0x0000000b22087210 */ /* 0x000fc80007f5e1ff */
[----:B------:R-:W-:Y:S01]  /*0850*/  SEL R8, R8, R11, P1 ;  /* 0x0000000b08087207 */ /* 0x000fe20000800000 */
[----:B------:R-:W-:-:S03]  /*0860*/  IMAD.X R34, R23, 0x1, ~R35, P2 ;  /* 0x0000000117227824 */ /* 0x000fc600010e0e23 */
[----:B------:R-:W-:Y:S02]  /*0870*/  IADD3.X R9, P0, PT, R9, R8, RZ, P0, !PT ;  /* 0x0000000809097210 */ /* 0x000fe4000071e4ff */
[----:B------:R-:W-:-:S05]  /*0880*/  SEL R11, R34, R23, P1 ;  /* 0x00000017220b7207 */ /* 0x000fca0000800000 */
[----:B------:R-:W-:Y:S01]  /*0890*/  IMAD.X R14, R14, 0x1, R11, P0 ;  /* 0x000000010e0e7824 */ /* 0x000fe200000e060b */
[----:B--2---:R-:W-:-:S04]  /*08a0*/  LOP3.LUT R10, R27, UR10, RZ, 0xfc, !PT ;  /* 0x0000000a1b0a7c12 */ /* 0x004fc8000f8efcff */
[----:B------:R-:W-:Y:S02]  /*08b0*/  ISETP.NE.U32.AND P2, PT, R10, RZ, PT ;  /* 0x000000ff0a00720c */ /* 0x000fe40003f45070 */
[----:B---3--:R-:W-:-:S11]  /*08c0*/  SHF.R.S32.HI R25, RZ, 0x1f, R24 ;  /* 0x0000001fff197819 */ /* 0x008fd60000011418 */
        /* <DEDUP_REMOVED lines=21> */
.L_x_268:
[----:B------:R-:W0:Y:S01]  /*0a20*/  LDCU.64 UR14, c[0x0][0x3a0] ;  /* 0x00007400ff0e77ac */ /* 0x000e220008000a00 */
[----:B------:R-:W-:Y:S01]  /*0a30*/  IMAD.MOV.U32 R13, RZ, RZ, R27 ;  /* 0x000000ffff0d7224 */ /* 0x000fe200078e001b */
[----:B------:R-:W-:Y:S02]  /*0a40*/  MOV R8, 0xa80 ;  /* 0x00000a8000087802 */ /* 0x000fe40000000f00 */
[----:B0-----:R-:W-:Y:S01]  /*0a50*/  MOV R11, UR14 ;  /* 0x0000000e000b7c02 */ /* 0x001fe20008000f00 */
[----:B------:R-:W-:-:S07]  /*0a60*/  IMAD.U32 R10, RZ, RZ, UR15 ;  /* 0x0000000fff0a7e24 */ /* 0x000fce000f8e00ff */
[----:B------:R-:W-:Y:S05]  /*0a70*/  CALL.REL.NOINC `($__internal_7_$__cuda_sm20_div_s64) ;  /* 0x0000002000ec7944 */ /* 0x000fea0003c00000 */
[----:B------:R-:W-:Y:S02]  /*0a80*/  IMAD.MOV.U32 R20, RZ, RZ, R22 ;  /* 0x000000ffff147224 */ /* 0x000fe400078e0016 */
[----:B------:R-:W-:-:S07]  /*0a90*/  IMAD.MOV.U32 R21, RZ, RZ, R23 ;  /* 0x000000ffff157224 */ /* 0x000fce00078e0017 */
.L_x_269:
[----:B------:R-:W-:Y:S05]  /*0aa0*/  BSYNC.RECONVERGENT B0 ;  /* 0x0000000000007941 */ /* 0x000fea0003800200 */
.L_x_267:
        /* <DEDUP_REMOVED lines=24> */
.L_x_271:
[----:B------:R-:W0:Y:S01]  /*0c30*/  LDCU.64 UR14, c[0x0][0x3a8] ;  /* 0x00007500ff0e77ac */ /* 0x000e220008000a00 */
[----:B------:R-:W-:Y:S01]  /*0c40*/  MOV R26, R24 ;  /* 0x00000018001a7202 */ /* 0x000fe20000000f00 */
[----:B------:R-:W-:Y:S01]  /*0c50*/  IMAD.MOV.U32 R13, RZ, RZ, R25 ;  /* 0x000000ffff0d7224 */ /* 0x000fe200078e0019 */
[----:B------:R-:W-:Y:S01]  /*0c60*/  MOV R8, 0xca0 ;  /* 0x00000ca000087802 */ /* 0x000fe20000000f00 */
[----:B0-----:R-:W-:Y:S02]  /*0c70*/  IMAD.U32 R11, RZ, RZ, UR14 ;  /* 0x0000000eff0b7e24 */ /* 0x001fe4000f8e00ff */
[----:B------:R-:W-:-:S07]  /*0c80*/  IMAD.U32 R10, RZ, RZ, UR15 ;  /* 0x0000000fff0a7e24 */ /* 0x000fce000f8e00ff */
[----:B------:R-:W-:Y:S05]  /*0c90*/  CALL.REL.NOINC `($__internal_7_$__cuda_sm20_div_s64) ;  /* 0x0000002000647944 */ /* 0x000fea0003c00000 */
[----:B------:R-:W-:Y:S01]  /*0ca0*/  MOV R28, R22 ;  /* 0x00000016001c7202 */ /* 0x000fe20000000f00 */
[----:B------:R-:W-:-:S07]  /*0cb0*/  IMAD.MOV.U32 R29, RZ, RZ, R23 ;  /* 0x000000ffff1d7224 */ /* 0x000fce00078e0017 */
.L_x_272:
[----:B------:R-:W-:Y:S05]  /*0cc0*/  BSYNC.RECONVERGENT B0 ;  /* 0x0000000000007941 */ /* 0x000fea0003800200 */
.L_x_270:
        /* <DEDUP_REMOVED lines=48> */
.L_x_274:
        /* <DEDUP_REMOVED lines=8> */
.L_x_275:
[----:B------:R-:W-:Y:S05]  /*1050*/  BSYNC.RECONVERGENT B0 ;  /* 0x0000000000007941 */ /* 0x000fea0003800200 */
.L_x_273:
        /* <DEDUP_REMOVED lines=24> */
.L_x_277:
[----:B------:R-:W0:Y:S01]  /*11e0*/  LDCU.64 UR14, c[0x0][0x3a8] ;  /* 0x00007500ff0e77ac */ /* 0x000e220008000a00 */
[----:B------:R-:W-:Y:S01]  /*11f0*/  MOV R26, R24 ;  /* 0x00000018001a7202 */ /* 0x000fe20000000f00 */
[----:B------:R-:W-:Y:S01]  /*1200*/  IMAD.MOV.U32 R13, RZ, RZ, R9 ;  /* 0x000000ffff0d7224 */ /* 0x000fe200078e0009 */
[----:B------:R-:W-:Y:S01]  /*1210*/  MOV R8, 0x1250 ;  /* 0x0000125000087802 */ /* 0x000fe20000000f00 */
[----:B0-----:R-:W-:Y:S02]  /*1220*/  IMAD.U32 R11, RZ, RZ, UR14 ;  /* 0x0000000eff0b7e24 */ /* 0x001fe4000f8e00ff */
[----:B------:R-:W-:-:S07]  /*1230*/  IMAD.U32 R10, RZ, RZ, UR15 ;  /* 0x0000000fff0a7e24 */ /* 0x000fce000f8e00ff */
[----:B------:R-:W-:Y:S05]  /*1240*/  CALL.REL.NOINC `($__internal_7_$__cuda_sm20_div_s64) ;  /* 0x0000001800f87944 */ /* 0x000fea0003c00000 */
.L_x_278:
[----:B------:R-:W-:Y:S05]  /*1250*/  BSYNC.RECONVERGENT B0 ;  /* 0x0000000000007941 */ /* 0x000fea0003800200 */
.L_x_276:
[----:B------:R-:W2:Y:S04]  /*1260*/  LDG.E.64.CONSTANT R26, desc[UR6][R18.64+0x18] ;  /* 0x00001806121a7981 */ /* 0x000ea8000c1e9b00 */
[----:B------:R-:W3:Y:S01]  /*1270*/  LDG.E.CONSTANT R16, desc[UR6][R16.64+0xc] ;  /* 0x00000c0610107981 */ /* 0x000ee2000c1e9900 */
[-C--:B------:R-:W-:Y:S01]  /*1280*/  IMAD.WIDE.U32 R24, R23, R34.reuse, RZ ;  /* 0x0000002217187225 */ /* 0x080fe200078e00ff */
[----:B------:R-:W-:Y:S01]  /*1290*/  ISETP.LT.AND P3, PT, R35, RZ, PT ;  /* 0x000000ff2300720c */ /* 0x000fe20003f61270 */
[----:B------:R-:W-:Y:S01]  /*12a0*/  BSSY.RECONVERGENT B0, `(.L_x_279) ;  /* 0x0000034000007945 */ /* 0x000fe20003800200 */
[----:B------:R-:W-:Y:S01]  /*12b0*/  ISETP.LT.AND P1, PT, R23, RZ, PT ;  /* 0x000000ff1700720c */ /* 0x000fe20003f21270 */
[----:B------:R-:W-:-:S04]  /*12c0*/  IMAD.WIDE.U32 R10, R22, R34, RZ ;  /* 0x00000022160a7225 */ /* 0x000fc800078e00ff */
[----:B------:R-:W-:-:S04]  /*12d0*/  IMAD.WIDE.U32 R24, P0, R35, R22, R24 ;  /* 0x0000001623187225 */ /* 0x000fc80007800018 */
[----:B------:R-:W-:Y:S01]  /*12e0*/  IMAD.MOV.U32 R8, RZ, RZ, R25 ;  /* 0x000000ffff087224 */ /* 0x000fe200078e0019 */
[----:B------:R-:W-:Y:S02]  /*12f0*/  IADD3.X R9, PT, PT, RZ, RZ, RZ, P0, !PT ;  /* 0x000000ffff097210 */ /* 0x000fe400007fe4ff */
[----:B------:R-:W-:-:S05]  /*1300*/  IADD3 R11, P0, PT, R11, R24, RZ ;  /* 0x000000180b0b7210 */ /* 0x000fca0007f1e0ff */
        /* <DEDUP_REMOVED lines=14> */
[----:B------:R-:W-:Y:S02]  /*13f0*/  ISETP.NE.U32.AND P2, PT, R8, RZ, PT ;  /* 0x000000ff0800720c */ /* 0x000fe40003f45070 */
[----:B---3--:R-:W-:-:S11]  /*1400*/  SHF.R.S32.HI R9, RZ, 0x1f, R16 ;  /* 0x0000001fff097819 */ /* 0x008fd60000011410 */
[----:B------:R-:W-:Y:S05]  /*1410*/  @P2 BRA `(.L_x_280) ;  /* 0x0000000000502947 */ /* 0x000fea0003800000 */
        /* <DEDUP_REMOVED lines=20> */
.L_x_280:
[----:B------:R-:W0:Y:S01]  /*1560*/  LDCU.64 UR14, c[0x0][0x3a0] ;  /* 0x00007400ff0e77ac */ /* 0x000e220008000a00 */
[----:B------:R-:W-:Y:S01]  /*1570*/  IMAD.MOV.U32 R13, RZ, RZ, R27 ;  /* 0x000000ffff0d7224 */ /* 0x000fe200078e001b */
[----:B------:R-:W-:Y:S01]  /*1580*/  MOV R8, 0x15c0 ;  /* 0x000015c000087802 */ /* 0x000fe20000000f00 */
[----:B0-----:R-:W-:Y:S02]  /*1590*/  IMAD.U32 R11, RZ, RZ, UR14 ;  /* 0x0000000eff0b7e24 */ /* 0x001fe4000f8e00ff */
[----:B------:R-:W-:-:S07]  /*15a0*/  IMAD.U32 R10, RZ, RZ, UR15 ;  /* 0x0000000fff0a7e24 */ /* 0x000fce000f8e00ff */
[----:B------:R-:W-:Y:S05]  /*15b0*/  CALL.REL.NOINC `($__internal_7_$__cuda_sm20_div_s64) ;  /* 0x00000018001c7944 */ /* 0x000fea0003c00000 */
[----:B------:R-:W-:Y:S01]  /*15c0*/  MOV R18, R22 ;  /* 0x0000001600127202 */ /* 0x000fe20000000f00 */
[----:B------:R-:W-:-:S07]  /*15d0*/  IMAD.MOV.U32 R19, RZ, RZ, R23 ;  /* 0x000000ffff137224 */ /* 0x000fce00078e0017 */
.L_x_281:
[----:B------:R-:W-:Y:S05]  /*15e0*/  BSYNC.RECONVERGENT B0 ;  /* 0x0000000000007941 */ /* 0x000fea0003800200 */
.L_x_279:
        /* <DEDUP_REMOVED lines=24> */
.L_x_283:
[----:B------:R-:W0:Y:S01]  /*1770*/  LDCU.64 UR14, c[0x0][0x3a8] ;  /* 0x00007500ff0e77ac */ /* 0x000e220008000a00 */
[----:B------:R-:W-:Y:S01]  /*1780*/  IMAD.MOV.U32 R26, RZ, RZ, R16 ;  /* 0x000000ffff1a7224 */ /* 0x000fe200078e0010 */
[----:B------:R-:W-:Y:S01]  /*1790*/  MOV R8, 0x17e0 ;  /* 0x000017e000087802 */ /* 0x000fe20000000f00 */
[----:B------:R-:W-:Y:S02]  /*17a0*/  IMAD.MOV.U32 R13, RZ, RZ, R9 ;  /* 0x000000ffff0d7224 */ /* 0x000fe400078e0009 */
[----:B0-----:R-:W-:Y:S01]  /*17b0*/  IMAD.U32 R11, RZ, RZ, UR14 ;  /* 0x0000000eff0b7e24 */ /* 0x001fe2000f8e00ff */
[----:B------:R-:W-:-:S07]  /*17c0*/  MOV R10, UR15 ;  /* 0x0000000f000a7c02 */ /* 0x000fce0008000f00 */
[----:B------:R-:W-:Y:S05]  /*17d0*/  CALL.REL.NOINC `($__internal_7_$__cuda_sm20_div_s64) ;  /* 0x0000001400947944 */ /* 0x000fea0003c00000 */
.L_x_284:
[----:B------:R-:W-:Y:S05]  /*17e0*/  BSYNC.RECONVERGENT B0 ;  /* 0x0000000000007941 */ /* 0x000fea0003800200 */
.L_x_282:
        /* <DEDUP_REMOVED lines=24> */
[----:B------:R-:W-:Y:S01]  /*1970*/  IMAD.X R14, R14, 0x1, R11, P0 ;  /* 0x000000010e0e7824 */ /* 0x000fe200000e060b */
[----:B------:R-:W-:Y:S06]  /*1980*/  BRA.U UP0, `(.L_x_285) ;  /* 0xffffffe900447547 */ /* 0x000fec000b83ffff */
.L_x_260:
        /* <DEDUP_REMOVED lines=8> */
[----:B0-----:R-:W-:-:S04]  /*1a10*/  IMAD.WIDE R20, R7, 0x8, R20 ;  /* 0x0000000807147825 */ /* 0x001fc800078e0214 */
[----:B------:R-:W-:Y:S01]  /*1a20*/  VIADD R7, R4, UR4 ;  /* 0x0000000404077c36 */ /* 0x000fe20008000000 */
[----:B------:R-:W1:Y:S03]  /*1a30*/  LDG.E.64.CONSTANT R26, desc[UR6][R20.64] ;  /* 0x00000006141a7981 */ /* 0x000e66000c1e9b00 */
[----:B--2---:R-:W-:-:S05]  /*1a40*/  IMAD.WIDE R18, R7, 0x4, R18 ;  /* 0x0000000407127825 */ /* 0x004fca00078e0212 */
[----:B------:R-:W2:Y:S01]  /*1a50*/  LDG.E.CONSTANT R7, desc[UR6][R18.64] ;  /* 0x0000000612077981 */ /* 0x000ea2000c1e9900 */
[----:B------:R-:W-:Y:S01]  /*1a60*/  BSSY.RECONVERGENT B0, `(.L_x_287) ;  /* 0x0000022000007945 */ /* 0x000fe20003800200 */
[----:B-1----:R-:W-:-:S04]  /*1a70*/  LOP3.LUT R6, R27, UR5, RZ, 0xfc, !PT ;  /* 0x000000051b067c12 */ /* 0x002fc8000f8efcff */
[----:B------:R-:W-:Y:S02]  /*1a80*/  ISETP.NE.U32.AND P0, PT, R6, RZ, PT ;  /* 0x000000ff0600720c */ /* 0x000fe40003f05070 */
[----:B--2---:R-:W-:-:S11]  /*1a90*/  SHF.R.S32.HI R6, RZ, 0x1f, R7 ;  /* 0x0000001fff067819 */ /* 0x004fd60000011407 */
        /* <DEDUP_REMOVED lines=22> */
.L_x_288:
        /* <DEDUP_REMOVED lines=8> */
.L_x_289:
[----:B------:R-:W-:Y:S05]  /*1c80*/  BSYNC.RECONVERGENT B0 ;  /* 0x0000000000007941 */ /* 0x000fea0003800200 */
.L_x_287:
[----:B------:R-:W0:Y:S01]  /*1c90*/  LDCU UR5, c[0x0][0x3ac] ;  /* 0x00007580ff0577ac */ /* 0x000e220008000800 */
[----:B------:R-:W-:Y:S01]  /*1ca0*/  BSSY.RECONVERGENT B0, `(.L_x_290) ;  /* 0x0000020000007945 */ /* 0x000fe20003800200 */
[----:B0-----:R-:W-:-:S04]  /*1cb0*/  LOP3.LUT R8, R6, UR5, RZ, 0xfc, !PT ;  /* 0x0000000506087c12 */ /* 0x001fc8000f8efcff */
        /* <DEDUP_REMOVED lines=23> */
.L_x_291:
[----:B------:R-:W0:Y:S01]  /*1e30*/  LDCU.64 UR10, c[0x0][0x3a8] ;  /* 0x00007500ff0a77ac */ /* 0x000e220008000a00 */
[----:B------:R-:W-:Y:S01]  /*1e40*/  MOV R26, R7 ;  /* 0x00000007001a7202 */ /* 0x000fe20000000f00 */
[----:B------:R-:W-:Y:S01]  /*1e50*/  IMAD.MOV.U32 R13, RZ, RZ, R6 ;  /* 0x000000ffff0d7224 */ /* 0x000fe200078e0006 */
[----:B------:R-:W-:Y:S01]  /*1e60*/  MOV R8, 0x1ea0 ;  /* 0x00001ea000087802 */ /* 0x000fe20000000f00 */
[----:B0-----:R-:W-:Y:S02]  /*1e70*/  IMAD.U32 R11, RZ, RZ, UR10 ;  /* 0x0000000aff0b7e24 */ /* 0x001fe4000f8e00ff */
[----:B------:R-:W-:-:S07]  /*1e80*/  IMAD.U32 R10, RZ, RZ, UR11 ;  /* 0x0000000bff0a7e24 */ /* 0x000fce000f8e00ff */
[----:B------:R-:W-:Y:S05]  /*1e90*/  CALL.REL.NOINC `($__internal_7_$__cuda_sm20_div_s64) ;  /* 0x0000000c00e47944 */ /* 0x000fea0003c00000 */
.L_x_292:
[----:B------:R-:W-:Y:S05]  /*1ea0*/  BSYNC.RECONVERGENT B0 ;  /* 0x0000000000007941 */ /* 0x000fea0003800200 */
.L_x_290:
[----:B------:R-:W2:Y:S04]  /*1eb0*/  LDG.E.64.CONSTANT R26, desc[UR6][R20.64+0x8] ;  /* 0x00000806141a7981 */ /* 0x000ea8000c1e9b00 */
[----:B------:R-:W3:Y:S01]  /*1ec0*/  LDG.E.CONSTANT R6, desc[UR6][R18.64+0x4] ;  /* 0x0000040612067981 */ /* 0x000ee2000c1e9900 */
[-C--:B------:R-:W-:Y:S01]  /*1ed0*/  IMAD.WIDE.U32 R10, R23, R16.reuse, RZ ;  /* 0x00000010170a7225 */ /* 0x080fe200078e00ff */
[----:B------:R-:W2:Y:S01]  /*1ee0*/  LDCU UR5, c[0x0][0x3a4] ;  /* 0x00007480ff0577ac */ /* 0x000ea20008000800 */
[----:B------:R-:W-:Y:S01]  /*1ef0*/  ISETP.LT.AND P3, PT, R17, RZ, PT ;  /* 0x000000ff1100720c */ /* 0x000fe20003f61270 */
[----:B------:R-:W-:Y:S01]  /*1f00*/  BSSY.RECONVERGENT B0, `(.L_x_293) ;  /* 0x0000035000007945 */ /* 0x000fe20003800200 */
[----:B------:R-:W-:Y:S01]  /*1f10*/  IMAD.WIDE.U32 R24, R22, R16, RZ ;  /* 0x0000001016187225 */ /* 0x000fe200078e00ff */
[----:B------:R-:W-:-:S03]  /*1f20*/  ISETP.LT.AND P1, PT, R23, RZ, PT ;  /* 0x000000ff1700720c */ /* 0x000fc60003f21270 */
        /* <DEDUP_REMOVED lines=42> */
.L_x_294:
        /* <DEDUP_REMOVED lines=8> */
.L_x_295:
[----:B------:R-:W-:Y:S05]  /*2250*/  BSYNC.RECONVERGENT B0 ;  /* 0x0000000000007941 */ /* 0x000fea0003800200 */
.L_x_293:
        /* <DEDUP_REMOVED lines=26> */
.L_x_297:
[----:B------:R-:W0:Y:S01]  /*2400*/  LDCU.64 UR10, c[0x0][0x3a8] ;  /* 0x00007500ff0a77ac */ /* 0x000e220008000a00 */
[----:B------:R-:W-:Y:S01]  /*2410*/  IMAD.MOV.U32 R26, RZ, RZ, R6 ;  /* 0x000000ffff1a7224 */ /* 0x000fe200078e0006 */
[----:B------:R-:W-:Y:S01]  /*2420*/  MOV R8, 0x2470 ;  /* 0x0000247000087802 */ /* 0x000fe20000000f00 */
[----:B------:R-:W-:Y:S02]  /*2430*/  IMAD.MOV.U32 R13, RZ, RZ, R7 ;  /* 0x000000ffff0d7224 */ /* 0x000fe400078e0007 */
[----:B0-----:R-:W-:Y:S01]  /*2440*/  IMAD.U32 R11, RZ, RZ, UR10 ;  /* 0x0000000aff0b7e24 */ /* 0x001fe2000f8e00ff */
[----:B------:R-:W-:-:S07]  /*2450*/  MOV R10, UR11 ;  /* 0x0000000b000a7c02 */ /* 0x000fce0008000f00 */
[----:B------:R-:W-:Y:S05]  /*2460*/  CALL.REL.NOINC `($__internal_7_$__cuda_sm20_div_s64) ;  /* 0x0000000800707944 */ /* 0x000fea0003c00000 */
.L_x_298:
[----:B------:R-:W-:Y:S05]  /*2470*/  BSYNC.RECONVERGENT B0 ;  /* 0x0000000000007941 */ /* 0x000fea0003800200 */
.L_x_296:
[----:B------:R-:W-:Y:S01]  /*2480*/  IMAD.WIDE.U32 R6, R23, R16, RZ ;  /* 0x0000001017067225 */ /* 0x000fe200078e00ff */
[----:B------:R-:W-:Y:S01]  /*2490*/  ISETP.LT.AND P3, PT, R17, RZ, PT ;  /* 0x000000ff1100720c */ /* 0x000fe20003f61270 */
[----:B------:R-:W-:Y:S01]  /*24a0*/  UIADD3 UR4, UPT, UPT, UR4, 0x2, URZ ;  /* 0x0000000204047890 */ /* 0x000fe2000fffe0ff */
        /* <DEDUP_REMOVED lines=19> */
.L_x_286:
        /* <DEDUP_REMOVED lines=8> */
[----:B0-----:R-:W-:Y:S01]  /*2660*/  IMAD.WIDE R26, R5, 0x8, R26 ;  /* 0x00000008051a7825 */ /* 0x001fe200078e021a */
[----:B------:R-:W-:-:S05]  /*2670*/  IADD3 R5, PT, PT, R4, UR4, RZ ;  /* 0x0000000404057c10 */ /* 0x000fca000fffe0ff */
[----:B------:R-:W1:Y:S01]  /*2680*/  LDG.E.64.CONSTANT R26, desc[UR6][R26.64] ;  /* 0x000000061a1a7981 */ /* 0x000e62000c1e9b00 */
        /* <DEDUP_REMOVED lines=13> */
[----:B------:R-:W0:Y:S02]  /*2760*/  F2I.FTZ.U32.TRUNC.NTZ R7, R10 ;  /* 0x0000000a00077305 */ /* 0x000e24000021f000 */
[----:B0-----:R-:W-:-:S04]  /*2770*/  IMAD.MOV R11, RZ, RZ, -R7 ;  /* 0x000000ffff0b7224 */ /* 0x001fc800078e0a07 */
[----:B------:R-:W-:-:S04]  /*2780*/  IMAD R11, R11, UR5, RZ ;  /* 0x000000050b0b7c24 */ /* 0x000fc8000f8e02ff */
[----:B------:R-:W-:-:S06]  /*2790*/  IMAD.HI.U32 R11, R7, R11, R6 ;  /* 0x0000000b070b7227 */ /* 0x000fcc00078e0006 */
[----:B------:R-:W-:-:S05]  /*27a0*/  IMAD.HI.U32 R6, R11, R26, RZ ;  /* 0x0000001a0b067227 */ /* 0x000fca00078e00ff */
[----:B------:R-:W-:-:S05]  /*27b0*/  IADD3 R7, PT, PT, -R6, RZ, RZ ;  /* 0x000000ff06077210 */ /* 0x000fca0007ffe1ff */
[----:B------:R-:W-:Y:S01]  /*27c0*/  IMAD R26, R7, UR5, R26 ;  /* 0x00000005071a7c24 */ /* 0x000fe2000f8e021a */
[----:B------:R-:W-:-:S04]  /*27d0*/  MOV R7, RZ ;  /* 0x000000ff00077202 */ /* 0x000fc80000000f00 */
[----:B------:R-:W-:-:S13]  /*27e0*/  ISETP.GE.U32.AND P0, PT, R26, UR5, PT ;  /* 0x000000051a007c0c */ /* 0x000fda000bf06070 */
[----:B------:R-:W-:Y:S02]  /*27f0*/  @P0 VIADD R26, R26, -UR5 ;  /* 0x800000051a1a0c36 */ /* 0x000fe40008000000 */
[----:B------:R-:W-:-:S03]  /*2800*/  @P0 VIADD R6, R6, 0x1 ;  /* 0x0000000106060836 */ /* 0x000fc60000000000 */
[----:B------:R-:W-:-:S13]  /*2810*/  ISETP.GE.U32.AND P1, PT, R26, UR5, PT ;  /* 0x000000051a007c0c */ /* 0x000fda000bf26070 */
[----:B------:R-:W-:Y:S01]  /*2820*/  @P1 VIADD R6, R6, 0x1 ;  /* 0x0000000106061836 */ /* 0x000fe20000000000 */
[----:B------:R-:W-:Y:S01]  /*2830*/  @!P2 LOP3.LUT R6, RZ, UR5, RZ, 0x33, !PT ;  /* 0x00000005ff06ac12 */ /* 0x000fe2000f8e33ff */
[----:B------:R-:W-:Y:S06]  /*2840*/  BRA `(.L_x_301) ;  /* 0x0000000000207947 */ /* 0x000fec0003800000 */
.L_x_300:
        /* <DEDUP_REMOVED lines=8> */
.L_x_301:
[----:B------:R-:W-:Y:S05]  /*28d0*/  BSYNC.RECONVERGENT B0 ;  /* 0x0000000000007941 */ /* 0x000fea0003800200 */
.L_x_299:
        /* <DEDUP_REMOVED lines=26> */
.L_x_303:
[----:B------:R-:W0:Y:S01]  /*2a80*/  LDCU.64 UR10, c[0x0][0x3a8] ;  /* 0x00007500ff0a77ac */ /* 0x000e220008000a00 */
[----:B------:R-:W-:Y:S02]  /*2a90*/  MOV R26, R5 ;  /* 0x00000005001a7202 */ /* 0x000fe40000000f00 */
[----:B------:R-:W-:Y:S02]  /*2aa0*/  MOV R13, R4 ;  /* 0x00000004000d7202 */ /* 0x000fe40000000f00 */
[----:B------:R-:W-:Y:S01]  /*2ab0*/  MOV R8, 0x2af0 ;  /* 0x00002af000087802 */ /* 0x000fe20000000f00 */
[----:B0-----:R-:W-:Y:S02]  /*2ac0*/  IMAD.U32 R11, RZ, RZ, UR10 ;  /* 0x0000000aff0b7e24 */ /* 0x001fe4000f8e00ff */
[----:B------:R-:W-:-:S07]  /*2ad0*/  IMAD.U32 R10, RZ, RZ, UR11 ;  /* 0x0000000bff0a7e24 */ /* 0x000fce000f8e00ff */
[----:B------:R-:W-:Y:S05]  /*2ae0*/  CALL.REL.NOINC `($__internal_7_$__cuda_sm20_div_s64) ;  /* 0x0000000000d07944 */ /* 0x000fea0003c00000 */
.L_x_304:
[----:B------:R-:W-:Y:S05]  /*2af0*/  BSYNC.RECONVERGENT B0 ;  /* 0x0000000000007941 */ /* 0x000fea0003800200 */
.L_x_302:
        /* <DEDUP_REMOVED lines=21> */
.L_x_259:
        /* <DEDUP_REMOVED lines=30> */
        .weak           $__internal_7_$__cuda_sm20_div_s64
        .type           $__internal_7_$__cuda_sm20_div_s64,@function
        .size           $__internal_7_$__cuda_sm20_div_s64,(.L_x_313 - $__internal_7_$__cuda_sm20_div_s64)
$__internal_7_$__cuda_sm20_div_s64:
        /* <DEDUP_REMOVED lines=34> */
[----:B------:R-:W-:Y:S02]  /*3050*/  IMAD R28, R27, R28, RZ ;  /* 0x0000001c1b1c7224 */ /* 0x000fe400078e02ff */
[----:B------:R-:W-:Y:S01]  /*3060*/  IMAD.X R33, R30, 0x1, R27, P1 ;  /* 0x000000011e217824 */ /* 0x000fe200008e061b */
[-C--:B------:R-:W-:Y:S02]  /*3070*/  IADD3 R27, P3, PT, RZ, -R26.reuse, RZ ;  /* 0x8000001aff1b7210 */ /* 0x080fe40007f7e0ff */
[----:B------:R-:W-:Y:S02]  /*3080*/  IADD3 R29, P1, PT, R28, R29, RZ ;  /* 0x0000001d1c1d7210 */ /* 0x000fe40007f3e0ff */
[----:B------:R-:W-:Y:S02]  /*3090*/  SEL R28, R27, R26, !P2 ;  /* 0x0000001a1b1c7207 */ /* 0x000fe40005000000 */
[-C--:B------:R-:W-:Y:S02]  /*30a0*/  IADD3.X R26, PT, PT, RZ, ~R13.reuse, RZ, P3, !PT ;  /* 0x8000000dff1a7210 */ /* 0x080fe40001ffe4ff */
[----:B------:R-:W-:Y:S01]  /*30b0*/  IADD3.X R33, PT, PT, RZ, RZ, R33, P1, P0 ;  /* 0x000000ffff217210 */ /* 0x000fe20000fe0421 */
[----:B------:R-:W-:Y:S01]  /*30c0*/  IMAD.HI.U32 R30, R29, R28, RZ ;  /* 0x0000001c1d1e7227 */ /* 0x000fe200078e00ff */
[----:B------:R-:W-:-:S02]  /*30d0*/  SEL R26, R26, R13, !P2 ;  /* 0x0000000d1a1a7207 */ /* 0x000fc40005000000 */
        /* <DEDUP_REMOVED lines=40> */
[----:B------:R-:W-:Y:S06]  /*3360*/  RET.REL.NODEC R10 `(int64_32_bmm_broadcast_kernel) ;  /* 0xffffffcc0a247950 */ /* 0x000fec0003c3ffff */
.L_x_305:
        /* <DEDUP_REMOVED lines=9> */
.L_x_313:


//--------------------- .nv.global.init           --------------------------
	.section	.nv.global.init,"aw",@progbits
.nv.global.init:
	.type		$str,@object
	.size		$str,($str$1 - $str)
$str:
        /*0000*/ 	.byte	0x72, 0x3a, 0x20, 0x25, 0x6c, 0x64, 0x20, 0x3e, 0x3d, 0x20, 0x4c, 0x49, 0x4d, 0x00
	.type		$str$1,@object
	.size		$str$1,(.L_1 - $str$1)
$str$1:
        /*000e*/ 	.byte	0x72, 0x3a, 0x20, 0x25, 0x6c, 0x64, 0x20, 0x3c, 0x3d, 0x20, 0x2d, 0x4c, 0x49, 0x4d, 0x00
.L_1:


//--------------------- .nv.shared.reserved.0     --------------------------
	.section	.nv.shared.reserved.0,"aw",@nobits
	.weak		__nv_reservedSMEM_offset_0_alias
	.size		__nv_reservedSMEM_offset_0_alias, 0, 64
	.other		__nv_reservedSMEM_offset_0_alias,@"STO_CUDA_RESERVED_SHARED STV_DEFAULT"
__nv_reservedSMEM_offset_0_alias:
	.zero		0
	.zero		64


//--------------------- .nv.constant0.sigmoid_kernel_q23 --------------------------
	.section	.nv.constant0.sigmoid_kernel_q23,"a",@progbits
	.sectionflags	@""
	.align	4
.nv.constant0.sigmoid_kernel_q23:
	.zero		940


//--------------------- .nv.constant0.silu_kernel_q23 --------------------------
	.section	.nv.constant0.silu_kernel_q23,"a",@progbits
	.sectionflags	@""
	.align	4
.nv.constant0.silu_kernel_q23:
	.zero		940


//--------------------- .nv.constant0.sigmoid_kernel_q25 --------------------------
	.section	.nv.constant0.sigmoid_kernel_q25,"a",@progbits
	.sectionflags	@""
	.align	4
.nv.constant0.sigmoid_kernel_q25:
	.zero		940


//--------------------- .nv.constant0.silu_kernel_q25 --------------------------
	.section	.nv.constant0.silu_kernel_q25,"a",@progbits
	.sectionflags	@""
	.align	4
.nv.constant0.silu_kernel_q25:
	.zero		940


//--------------------- .nv.constant0.softmax_kernel_q19 --------------------------
	.section	.nv.constant0.softmax_kernel_q19,"a",@progbits
	.sectionflags	@""
	.align	4
.nv.constant0.softmax_kernel_q19:
	.zero		944


//--------------------- .nv.constant0.softmax_kernel_q21 --------------------------
	.section	.nv.constant0.softmax_kernel_q21,"a",@progbits
	.sectionflags	@""
	.align	4
.nv.constant0.softmax_kernel_q21:
	.zero		944


//--------------------- .nv.constant0.einsum_bshc_hdc_bshd_kernel --------------------------
	.section	.nv.constant0.einsum_bshc_hdc_bshd_kernel,"a",@progbits
	.sectionflags	@""
	.align	4
.nv.constant0.einsum_bshc_hdc_bshd_kernel:
	.zero		948


//--------------------- .nv.constant0.einsum_bsht_btc_bshc_kernel --------------------------
	.section	.nv.constant0.einsum_bsht_btc_bshc_kernel,"a",@progbits
	.sectionflags	@""
	.align	4
.nv.constant0.einsum_bsht_btc_bshc_kernel:
	.zero		948


//--------------------- .nv.constant0.einsum_bshc_btc_bsht_kernel --------------------------
	.section	.nv.constant0.einsum_bshc_btc_bsht_kernel,"a",@progbits
	.sectionflags	@""
	.align	4
.nv.constant0.einsum_bshc_btc_bsht_kernel:
	.zero		948


//--------------------- .nv.constant0.einsum_bshd_hdc_bshc_kernel --------------------------
	.section	.nv.constant0.einsum_bshd_hdc_bshc_kernel,"a",@progbits
	.sectionflags	@""
	.align	4
.nv.constant0.einsum_bshd_hdc_bshc_kernel:
	.zero		948


//--------------------- .nv.constant0.rms_norm_kernel_64 --------------------------
	.section	.nv.constant0.rms_norm_kernel_64,"a",@progbits
	.sectionflags	@""
	.align	4
.nv.constant0.rms_norm_kernel_64:
	.zero		936


//--------------------- .nv.constant0.rms_norm_kernel_32 --------------------------
	.section	.nv.constant0.rms_norm_kernel_32,"a",@progbits
	.sectionflags	@""
	.align	4
.nv.constant0.rms_norm_kernel_32:
	.zero		936


//--------------------- .nv.constant0.complex_int64_mul_kernel --------------------------
	.section	.nv.constant0.complex_int64_mul_kernel,"a",@progbits
	.sectionflags	@""
	.align	4
.nv.constant0.complex_int64_mul_kernel:
	.zero		936


//--------------------- .nv.constant0.float32_to_int64_2d_kernel --------------------------
	.section	.nv.constant0.float32_to_int64_2d_kernel,"a",@progbits
	.sectionflags	@""
	.align	4
.nv.constant0.float32_to_int64_2d_kernel:
	.zero		924


//--------------------- .nv.constant0.wkv_b_bf16_to_int32_kernel --------------------------
	.section	.nv.constant0.wkv_b_bf16_to_int32_kernel,"a",@progbits
	.sectionflags	@""
	.align	4
.nv.constant0.wkv_b_bf16_to_int32_kernel:
	.zero		920


//--------------------- .nv.constant0.bf16_to_int32_2d_kernel --------------------------
	.section	.nv.constant0.bf16_to_int32_2d_kernel,"a",@progbits
	.sectionflags	@""
	.align	4
.nv.constant0.bf16_to_int32_2d_kernel:
	.zero		924


//--------------------- .nv.constant0.int64_64_bmm_broadcast_kernel --------------------------
	.section	.nv.constant0.int64_64_bmm_broadcast_kernel,"a",@progbits
	.sectionflags	@""
	.align	4
.nv.constant0.int64_64_bmm_broadcast_kernel:
	.zero		968


//--------------------- .nv.constant0.int64_32_bmm_broadcast_kernel --------------------------
	.section	.nv.constant0.int64_32_bmm_broadcast_kernel,"a",@progbits
	.sectionflags	@""
	.align	4
.nv.constant0.int64_32_bmm_broadcast_kernel:
	.zero		968


//--------------------- SYMBOLS --------------------------

	.type		.nv.reservedSmem.offset0,@object
	.size		.nv.reservedSmem.offset0,0x4
	.type		vprintf,@function
